	.target	sm_80

	.elftype	@"ET_EXEC"


//--------------------- .note.nv.tkinfo           --------------------------
	.section	.note.nv.tkinfo,"",@"SHT_NOTE"
	.sectionflags	@"SHF_NOTE_NV_TKINFO"
	.tkinfo
        /*0018*/ 	.word	0x00000002
        /*0030*/ 	.string	""
        /*0030*/ 	.string	"ptxas"
        /*0030*/ 	.string	"Cuda compilation tools, release 13.0, V13.0.88"
        /*0030*/ 	.string	"Build cuda_13.0.r13.0/compiler.36424714_0"
        /*0030*/ 	.string	"-v  -suppress-debug-info  -lineinfo  -arch sm_80 "



//--------------------- .note.nv.cuinfo           --------------------------
	.section	.note.nv.cuinfo,"",@"SHT_NOTE"
	.sectionflags	@"SHF_NOTE_NV_CUINFO"
        /*0018*/ 	.short	0x0002
        /*001a*/ 	.short	0x0050
        /*001c*/ 	.short	0x0082
	.zero		2


//--------------------- .nv.info                  --------------------------
	.section	.nv.info,"",@"SHT_CUDA_INFO"
	.align	4


	//----- nvinfo : EIATTR_REGCOUNT
	.align		4
        /*0000*/ 	.byte	0x04, 0x2f
        /*0002*/ 	.short	(.L_1 - .L_0)
	.align		4
.L_0:
        /*0004*/ 	.word	index@(matmul_kernel)
        /*0008*/ 	.word	0x000000ff


	//----- nvinfo : EIATTR_FRAME_SIZE
	.align		4
.L_1:
        /*000c*/ 	.byte	0x04, 0x11
        /*000e*/ 	.short	(.L_3 - .L_2)
	.align		4
.L_2:
        /*0010*/ 	.word	index@(matmul_kernel)
        /*0014*/ 	.word	0x00004a80


	//----- nvinfo : EIATTR_MIN_STACK_SIZE
	.align		4
.L_3:
        /*0018*/ 	.byte	0x04, 0x12
        /*001a*/ 	.short	(.L_5 - .L_4)
	.align		4
.L_4:
        /*001c*/ 	.word	index@(matmul_kernel)
        /*0020*/ 	.word	0x00004a80
.L_5:


//--------------------- .nv.info.matmul_kernel    --------------------------
	.section	.nv.info.matmul_kernel,"",@"SHT_CUDA_INFO"
	.sectionflags	@""
	.align	4


	//----- nvinfo : EIATTR_CUDA_API_VERSION
	.align		4
        /*0000*/ 	.byte	0x04, 0x37
        /*0002*/ 	.short	(.L_7 - .L_6)
.L_6:
        /*0004*/ 	.word	0x00000082


	//----- nvinfo : EIATTR_SW2861232_WAR
	.align		4
.L_7:
        /*0008*/ 	.byte	0x01, 0x35
	.zero		2


	//----- nvinfo : EIATTR_PARAM_CBANK
	.align		4
        /*000c*/ 	.byte	0x04, 0x0a
        /*000e*/ 	.short	(.L_9 - .L_8)
	.align		4
.L_8:
        /*0010*/ 	.word	index@(.nv.constant0.matmul_kernel)
        /*0014*/ 	.short	0x0160
        /*0016*/ 	.short	0x0050


	//----- nvinfo : EIATTR_CBANK_PARAM_SIZE
	.align		4
.L_9:
        /*0018*/ 	.byte	0x03, 0x19
        /*001a*/ 	.short	0x0050


	//----- nvinfo : EIATTR_KPARAM_INFO
	.align		4
        /*001c*/ 	.byte	0x04, 0x17
        /*001e*/ 	.short	(.L_11 - .L_10)
.L_10:
        /*0020*/ 	.word	0x00000000
        /*0024*/ 	.short	0x000d
        /*0026*/ 	.short	0x0048
        /*0028*/ 	.byte	0x00, 0xf4, 0x21, 0x00


	//----- nvinfo : EIATTR_KPARAM_INFO
	.align		4
.L_11:
        /*002c*/ 	.byte	0x04, 0x17
        /*002e*/ 	.short	(.L_13 - .L_12)
.L_12:
        /*0030*/ 	.word	0x00000000
        /*0034*/ 	.short	0x000c
        /*0036*/ 	.short	0x0040
        /*0038*/ 	.byte	0x00, 0xf4, 0x21, 0x00


	//----- nvinfo : EIATTR_KPARAM_INFO
	.align		4
.L_13:
        /*003c*/ 	.byte	0x04, 0x17
        /*003e*/ 	.short	(.L_15 - .L_14)
.L_14:
        /*0040*/ 	.word	0x00000000
        /*0044*/ 	.short	0x000b
        /*0046*/ 	.short	0x0038
        /*0048*/ 	.byte	0x00, 0xf0, 0x11, 0x00


	//----- nvinfo : EIATTR_KPARAM_INFO
	.align		4
.L_15:
        /*004c*/ 	.byte	0x04, 0x17
        /*004e*/ 	.short	(.L_17 - .L_16)
.L_16:
        /*0050*/ 	.word	0x00000000
        /*0054*/ 	.short	0x000a
        /*0056*/ 	.short	0x0034
        /*0058*/ 	.byte	0x00, 0xf0, 0x11, 0x00


	//----- nvinfo : EIATTR_KPARAM_INFO
	.align		4
.L_17:
        /*005c*/ 	.byte	0x04, 0x17
        /*005e*/ 	.short	(.L_19 - .L_18)
.L_18:
        /*0060*/ 	.word	0x00000000
        /*0064*/ 	.short	0x0009
        /*0066*/ 	.short	0x0030
        /*0068*/ 	.byte	0x00, 0xf0, 0x11, 0x00


	//----- nvinfo : EIATTR_KPARAM_INFO
	.align		4
.L_19:
        /*006c*/ 	.byte	0x04, 0x17
        /*006e*/ 	.short	(.L_21 - .L_20)
.L_20:
        /*0070*/ 	.word	0x00000000
        /*0074*/ 	.short	0x0008
        /*0076*/ 	.short	0x002c
        /*0078*/ 	.byte	0x00, 0xf0, 0x11, 0x00


	//----- nvinfo : EIATTR_KPARAM_INFO
	.align		4
.L_21:
        /*007c*/ 	.byte	0x04, 0x17
        /*007e*/ 	.short	(.L_23 - .L_22)
.L_22:
        /*0080*/ 	.word	0x00000000
        /*0084*/ 	.short	0x0007
        /*0086*/ 	.short	0x0028
        /*0088*/ 	.byte	0x00, 0xf0, 0x11, 0x00


	//----- nvinfo : EIATTR_KPARAM_INFO
	.align		4
.L_23:
        /*008c*/ 	.byte	0x04, 0x17
        /*008e*/ 	.short	(.L_25 - .L_24)
.L_24:
        /*0090*/ 	.word	0x00000000
        /*0094*/ 	.short	0x0006
        /*0096*/ 	.short	0x0024
        /*0098*/ 	.byte	0x00, 0xf0, 0x11, 0x00


	//----- nvinfo : EIATTR_KPARAM_INFO
	.align		4
.L_25:
        /*009c*/ 	.byte	0x04, 0x17
        /*009e*/ 	.short	(.L_27 - .L_26)
.L_26:
        /*00a0*/ 	.word	0x00000000
        /*00a4*/ 	.short	0x0005
        /*00a6*/ 	.short	0x0020
        /*00a8*/ 	.byte	0x00, 0xf0, 0x11, 0x00


	//----- nvinfo : EIATTR_KPARAM_INFO
	.align		4
.L_27:
        /*00ac*/ 	.byte	0x04, 0x17
        /*00ae*/ 	.short	(.L_29 - .L_28)
.L_28:
        /*00b0*/ 	.word	0x00000000
        /*00b4*/ 	.short	0x0004
        /*00b6*/ 	.short	0x001c
        /*00b8*/ 	.byte	0x00, 0xf0, 0x11, 0x00


	//----- nvinfo : EIATTR_KPARAM_INFO
	.align		4
.L_29:
        /*00bc*/ 	.byte	0x04, 0x17
        /*00be*/ 	.short	(.L_31 - .L_30)
.L_30:
        /*00c0*/ 	.word	0x00000000
        /*00c4*/ 	.short	0x0003
        /*00c6*/ 	.short	0x0018
        /*00c8*/ 	.byte	0x00, 0xf0, 0x11, 0x00


	//----- nvinfo : EIATTR_KPARAM_INFO
	.align		4
.L_31:
        /*00cc*/ 	.byte	0x04, 0x17
        /*00ce*/ 	.short	(.L_33 - .L_32)
.L_32:
        /*00d0*/ 	.word	0x00000000
        /*00d4*/ 	.short	0x0002
        /*00d6*/ 	.short	0x0010
        /*00d8*/ 	.byte	0x00, 0xf4, 0x21, 0x00


	//----- nvinfo : EIATTR_KPARAM_INFO
	.align		4
.L_33:
        /*00dc*/ 	.byte	0x04, 0x17
        /*00de*/ 	.short	(.L_35 - .L_34)
.L_34:
        /*00e0*/ 	.word	0x00000000
        /*00e4*/ 	.short	0x0001
        /*00e6*/ 	.short	0x0008
        /*00e8*/ 	.byte	0x00, 0xf4, 0x21, 0x00


	//----- nvinfo : EIATTR_KPARAM_INFO
	.align		4
.L_35:
        /*00ec*/ 	.byte	0x04, 0x17
        /*00ee*/ 	.short	(.L_37 - .L_36)
.L_36:
        /*00f0*/ 	.word	0x00000000
        /*00f4*/ 	.short	0x0000
        /*00f6*/ 	.short	0x0000
        /*00f8*/ 	.byte	0x00, 0xf4, 0x21, 0x00


	//----- nvinfo : EIATTR_MAXREG_COUNT
	.align		4
.L_37:
        /*00fc*/ 	.byte	0x03, 0x1b
        /*00fe*/ 	.short	0x00ff


	//----- nvinfo : EIATTR_NUM_BARRIERS
	.align		4
        /*0100*/ 	.byte	0x02, 0x4c
        /*0102*/ 	.byte	0x01
	.zero		1


	//----- nvinfo : EIATTR_ANNOTATIONS
	.align		4
        /*0104*/ 	.byte	0x04, 0x55
        /*0106*/ 	.short	(.L_39 - .L_38)


	//   ....[0]....
.L_38:
        /*0108*/ 	.word	0x00000001
        /*010c*/ 	.byte	0xd0, 0x05, 0x00, 0x00, 0x01, 0x00, 0x00, 0x00, 0x30, 0x06, 0x00, 0x00, 0x01, 0x00, 0x00, 0x00
        /* <DEDUP_REMOVED lines=3254> */
        /*cc7c*/ 	.byte	0xb0, 0x08, 0x03, 0x00, 0x01, 0x00, 0x00, 0x00, 0xc0, 0x08, 0x03, 0x00


	//----- nvinfo : EIATTR_MERCURY_ISA_VERSION
	.align		4
.L_39:
        /*cc88*/ 	.byte	0x03, 0x5f
        /*cc8a*/ 	.short	0x0000


	//----- nvinfo : EIATTR_COOP_GROUP_MASK_REGIDS
	.align		4
        /*cc8c*/ 	.byte	0x04, 0x29
        /*cc8e*/ 	.short	(.L_41 - .L_40)


	//   ....[0]....
.L_40:
        /*cc90*/ 	.word	0xffffffff


	//   ....[1]....
        /*cc94*/ 	.word	0xffffffff


	//   ....[2]....
        /*cc98*/ 	.word	0xffffffff


	//   ....[3]....
        /*cc9c*/ 	.word	0xffffffff


	//   ....[4]....
        /*cca0*/ 	.word	0xffffffff


	//   ....[5]....
        /*cca4*/ 	.word	0xffffffff


	//   ....[6]....
        /*cca8*/ 	.word	0xffffffff


	//   ....[7]....
        /*ccac*/ 	.word	0xffffffff


	//   ....[8]....
        /*ccb0*/ 	.word	0xffffffff


	//   ....[9]....
        /*ccb4*/ 	.word	0xffffffff


	//   ....[10]....
        /*ccb8*/ 	.word	0xffffffff


	//   ....[11]....
        /*ccbc*/ 	.word	0xffffffff


	//   ....[12]....
        /*ccc0*/ 	.word	0xffffffff


	//   ....[13]....
        /*ccc4*/ 	.word	0xffffffff


	//   ....[14]....
        /*ccc8*/ 	.word	0xffffffff


	//   ....[15]....
        /*cccc*/ 	.word	0xffffffff


	//   ....[16]....
        /*ccd0*/ 	.word	0xffffffff


	//   ....[17]....
        /*ccd4*/ 	.word	0xffffffff


	//   ....[18]....
        /*ccd8*/ 	.word	0xffffffff


	//   ....[19]....
        /*ccdc*/ 	.word	0xffffffff


	//   ....[20]....
        /*cce0*/ 	.word	0xffffffff


	//   ....[21]....
        /*cce4*/ 	.word	0xffffffff


	//   ....[22]....
        /*cce8*/ 	.word	0xffffffff


	//   ....[23]....
        /*ccec*/ 	.word	0xffffffff


	//   ....[24]....
        /*ccf0*/ 	.word	0xffffffff


	//   ....[25]....
        /*ccf4*/ 	.word	0xffffffff


	//   ....[26]....
        /*ccf8*/ 	.word	0xffffffff


	//   ....[27]....
        /*ccfc*/ 	.word	0xffffffff


	//   ....[28]....
        /*cd00*/ 	.word	0xffffffff


	//   ....[29]....
        /*cd04*/ 	.word	0xffffffff


	//   ....[30]....
        /*cd08*/ 	.word	0xffffffff


	//   ....[31]....
        /*cd0c*/ 	.word	0xffffffff


	//   ....[32]....
        /*cd10*/ 	.word	0xffffffff


	//   ....[33]....
        /*cd14*/ 	.word	0xffffffff


	//   ....[34]....
        /*cd18*/ 	.word	0xffffffff


	//   ....[35]....
        /*cd1c*/ 	.word	0xffffffff


	//   ....[36]....
        /*cd20*/ 	.word	0xffffffff


	//   ....[37]....
        /*cd24*/ 	.word	0xffffffff


	//   ....[38]....
        /*cd28*/ 	.word	0xffffffff


	//   ....[39]....
        /*cd2c*/ 	.word	0xffffffff


	//   ....[40]....
        /*cd30*/ 	.word	0xffffffff


	//   ....[41]....
        /*cd34*/ 	.word	0xffffffff


	//   ....[42]....
        /*cd38*/ 	.word	0xffffffff


	//   ....[43]....
        /*cd3c*/ 	.word	0xffffffff


	//   ....[44]....
        /*cd40*/ 	.word	0xffffffff


	//   ....[45]....
        /*cd44*/ 	.word	0xffffffff


	//   ....[46]....
        /*cd48*/ 	.word	0xffffffff


	//   ....[47]....
        /*cd4c*/ 	.word	0xffffffff


	//   ....[48]....
        /*cd50*/ 	.word	0xffffffff


	//   ....[49]....
        /*cd54*/ 	.word	0xffffffff


	//   ....[50]....
        /*cd58*/ 	.word	0xffffffff


	//   ....[51]....
        /*cd5c*/ 	.word	0xffffffff


	//   ....[52]....
        /*cd60*/ 	.word	0xffffffff


	//   ....[53]....
        /*cd64*/ 	.word	0xffffffff


	//   ....[54]....
        /*cd68*/ 	.word	0xffffffff


	//   ....[55]....
        /*cd6c*/ 	.word	0xffffffff


	//   ....[56]....
        /*cd70*/ 	.word	0xffffffff


	//   ....[57]....
        /*cd74*/ 	.word	0xffffffff


	//   ....[58]....
        /*cd78*/ 	.word	0xffffffff


	//   ....[59]....
        /*cd7c*/ 	.word	0xffffffff


	//   ....[60]....
        /*cd80*/ 	.word	0xffffffff


	//   ....[61]....
        /*cd84*/ 	.word	0xffffffff


	//   ....[62]....
        /*cd88*/ 	.word	0xffffffff


	//   ....[63]....
        /*cd8c*/ 	.word	0xffffffff


	//   ....[64]....
        /*cd90*/ 	.word	0xffffffff


	//   ....[65]....
        /*cd94*/ 	.word	0xffffffff


	//   ....[66]....
        /*cd98*/ 	.word	0xffffffff


	//   ....[67]....
        /*cd9c*/ 	.word	0xffffffff


	//   ....[68]....
        /*cda0*/ 	.word	0xffffffff


	//   ....[69]....
        /*cda4*/ 	.word	0xffffffff


	//   ....[70]....
        /*cda8*/ 	.word	0xffffffff


	//   ....[71]....
        /*cdac*/ 	.word	0xffffffff


	//   ....[72]....
        /*cdb0*/ 	.word	0xffffffff


	//   ....[73]....
        /*cdb4*/ 	.word	0xffffffff


	//   ....[74]....
        /*cdb8*/ 	.word	0xffffffff


	//   ....[75]....
        /*cdbc*/ 	.word	0xffffffff


	//   ....[76]....
        /*cdc0*/ 	.word	0xffffffff


	//   ....[77]....
        /*cdc4*/ 	.word	0xffffffff


	//   ....[78]....
        /*cdc8*/ 	.word	0xffffffff


	//   ....[79]....
        /*cdcc*/ 	.word	0xffffffff


	//   ....[80]....
        /*cdd0*/ 	.word	0xffffffff


	//   ....[81]....
        /*cdd4*/ 	.word	0xffffffff


	//   ....[82]....
        /*cdd8*/ 	.word	0xffffffff


	//   ....[83]....
        /*cddc*/ 	.word	0xffffffff


	//   ....[84]....
        /*cde0*/ 	.word	0xffffffff


	//   ....[85]....
        /*cde4*/ 	.word	0xffffffff


	//   ....[86]....
        /*cde8*/ 	.word	0xffffffff


	//   ....[87]....
        /*cdec*/ 	.word	0xffffffff


	//   ....[88]....
        /*cdf0*/ 	.word	0xffffffff


	//   ....[89]....
        /*cdf4*/ 	.word	0xffffffff


	//   ....[90]....
        /*cdf8*/ 	.word	0xffffffff


	//   ....[91]....
        /*cdfc*/ 	.word	0xffffffff


	//   ....[92]....
        /*ce00*/ 	.word	0xffffffff


	//   ....[93]....
        /*ce04*/ 	.word	0xffffffff


	//   ....[94]....
        /*ce08*/ 	.word	0xffffffff


	//   ....[95]....
        /*ce0c*/ 	.word	0xffffffff


	//   ....[96]....
        /*ce10*/ 	.word	0xffffffff


	//   ....[97]....
        /*ce14*/ 	.word	0xffffffff


	//   ....[98]....
        /*ce18*/ 	.word	0xffffffff


	//   ....[99]....
        /*ce1c*/ 	.word	0xffffffff


	//   ....[100]....
        /*ce20*/ 	.word	0xffffffff


	//   ....[101]....
        /*ce24*/ 	.word	0xffffffff


	//   ....[102]....
        /*ce28*/ 	.word	0xffffffff


	//   ....[103]....
        /*ce2c*/ 	.word	0xffffffff


	//   ....[104]....
        /*ce30*/ 	.word	0xffffffff


	//   ....[105]....
        /*ce34*/ 	.word	0xffffffff


	//   ....[106]....
        /*ce38*/ 	.word	0xffffffff


	//   ....[107]....
        /*ce3c*/ 	.word	0xffffffff


	//   ....[108]....
        /*ce40*/ 	.word	0xffffffff


	//   ....[109]....
        /*ce44*/ 	.word	0xffffffff


	//   ....[110]....
        /*ce48*/ 	.word	0xffffffff


	//   ....[111]....
        /*ce4c*/ 	.word	0xffffffff


	//   ....[112]....
        /*ce50*/ 	.word	0xffffffff


	//   ....[113]....
        /*ce54*/ 	.word	0xffffffff


	//   ....[114]....
        /*ce58*/ 	.word	0xffffffff


	//   ....[115]....
        /*ce5c*/ 	.word	0xffffffff


	//   ....[116]....
        /*ce60*/ 	.word	0xffffffff


	//   ....[117]....
        /*ce64*/ 	.word	0xffffffff


	//   ....[118]....
        /*ce68*/ 	.word	0xffffffff


	//   ....[119]....
        /*ce6c*/ 	.word	0xffffffff


	//   ....[120]....
        /*ce70*/ 	.word	0xffffffff


	//   ....[121]....
        /*ce74*/ 	.word	0xffffffff


	//   ....[122]....
        /*ce78*/ 	.word	0xffffffff


	//   ....[123]....
        /*ce7c*/ 	.word	0xffffffff


	//   ....[124]....
        /*ce80*/ 	.word	0xffffffff


	//   ....[125]....
        /*ce84*/ 	.word	0xffffffff


	//   ....[126]....
        /*ce88*/ 	.word	0xffffffff


	//----- nvinfo : EIATTR_COOP_GROUP_INSTR_OFFSETS
	.align		4
.L_41:
        /*ce8c*/ 	.byte	0x04, 0x28
        /*ce8e*/ 	.short	(.L_43 - .L_42)


	//   ....[0]....
.L_42:
        /*ce90*/ 	.word	0x00087b20


	//   ....[1]....
        /*ce94*/ 	.word	0x00087c20


	//   ....[2]....
        /*ce98*/ 	.word	0x00087d10


	//   ....[3]....
        /*ce9c*/ 	.word	0x00087e00


	//   ....[4]....
        /*cea0*/ 	.word	0x00087f50


	//   ....[5]....
        /*cea4*/ 	.word	0x00088010


	//   ....[6]....
        /*cea8*/ 	.word	0x000881d0


	//   ....[7]....
        /*ceac*/ 	.word	0x00088240


	//   ....[8]....
        /*ceb0*/ 	.word	0x000883a0


	//   ....[9]....
        /*ceb4*/ 	.word	0x00088470


	//   ....[10]....
        /*ceb8*/ 	.word	0x000885d0


	//   ....[11]....
        /*cebc*/ 	.word	0x000886a0


	//   ....[12]....
        /*cec0*/ 	.word	0x00088810


	//   ....[13]....
        /*cec4*/ 	.word	0x000888a0


	//   ....[14]....
        /*cec8*/ 	.word	0x00088a40


	//   ....[15]....
        /*cecc*/ 	.word	0x00088b50


	//   ....[16]....
        /*ced0*/ 	.word	0x00088cb0


	//   ....[17]....
        /*ced4*/ 	.word	0x00088d70


	//   ....[18]....
        /*ced8*/ 	.word	0x00088e20


	//   ....[19]....
        /*cedc*/ 	.word	0x00088f30


	//   ....[20]....
        /*cee0*/ 	.word	0x00089080


	//   ....[21]....
        /*cee4*/ 	.word	0x00089140


	//   ....[22]....
        /*cee8*/ 	.word	0x00089300


	//   ....[23]....
        /*ceec*/ 	.word	0x00089370


	//   ....[24]....
        /*cef0*/ 	.word	0x000894d0


	//   ....[25]....
        /*cef4*/ 	.word	0x00089590


	//   ....[26]....
        /*cef8*/ 	.word	0x000896f0


	//   ....[27]....
        /*cefc*/ 	.word	0x000897b0


	//   ....[28]....
        /*cf00*/ 	.word	0x00089910


	//   ....[29]....
        /*cf04*/ 	.word	0x000899d0


	//   ....[30]....
        /*cf08*/ 	.word	0x00089b30


	//   ....[31]....
        /*cf0c*/ 	.word	0x00089bf0


	//   ....[32]....
        /*cf10*/ 	.word	0x00089d50


	//   ....[33]....
        /*cf14*/ 	.word	0x00089e10


	//   ....[34]....
        /*cf18*/ 	.word	0x00089ec0


	//   ....[35]....
        /*cf1c*/ 	.word	0x00089fd0


	//   ....[36]....
        /*cf20*/ 	.word	0x0008a120


	//   ....[37]....
        /*cf24*/ 	.word	0x0008a1e0


	//   ....[38]....
        /*cf28*/ 	.word	0x0008a3a0


	//   ....[39]....
        /*cf2c*/ 	.word	0x0008a410


	//   ....[40]....
        /*cf30*/ 	.word	0x0008a570


	//   ....[41]....
        /*cf34*/ 	.word	0x0008a630


	//   ....[42]....
        /*cf38*/ 	.word	0x0008a790


	//   ....[43]....
        /*cf3c*/ 	.word	0x0008a850


	//   ....[44]....
        /*cf40*/ 	.word	0x0008a9b0


	//   ....[45]....
        /*cf44*/ 	.word	0x0008aa70


	//   ....[46]....
        /*cf48*/ 	.word	0x0008abd0


	//   ....[47]....
        /*cf4c*/ 	.word	0x0008ac90


	//   ....[48]....
        /*cf50*/ 	.word	0x0008adf0


	//   ....[49]....
        /*cf54*/ 	.word	0x0008aeb0


	//   ....[50]....
        /*cf58*/ 	.word	0x0008af60


	//   ....[51]....
        /*cf5c*/ 	.word	0x0008b070


	//   ....[52]....
        /*cf60*/ 	.word	0x0008b1c0


	//   ....[53]....
        /*cf64*/ 	.word	0x0008b280


	//   ....[54]....
        /*cf68*/ 	.word	0x0008b440


	//   ....[55]....
        /*cf6c*/ 	.word	0x0008b4b0


	//   ....[56]....
        /*cf70*/ 	.word	0x0008b610


	//   ....[57]....
        /*cf74*/ 	.word	0x0008b6d0


	//   ....[58]....
        /*cf78*/ 	.word	0x0008b830


	//   ....[59]....
        /*cf7c*/ 	.word	0x0008b8f0


	//   ....[60]....
        /*cf80*/ 	.word	0x0008ba50


	//   ....[61]....
        /*cf84*/ 	.word	0x0008bb10


	//   ....[62]....
        /*cf88*/ 	.word	0x0008bc70


	//   ....[63]....
        /*cf8c*/ 	.word	0x0008bd30


	//   ....[64]....
        /*cf90*/ 	.word	0x0008be90


	//   ....[65]....
        /*cf94*/ 	.word	0x0008bf50


	//   ....[66]....
        /*cf98*/ 	.word	0x0008c000


	//   ....[67]....
        /*cf9c*/ 	.word	0x0008c130


	//   ....[68]....
        /*cfa0*/ 	.word	0x0008c2e0


	//   ....[69]....
        /*cfa4*/ 	.word	0x0008c350


	//   ....[70]....
        /*cfa8*/ 	.word	0x0008c4b0


	//   ....[71]....
        /*cfac*/ 	.word	0x0008c570


	//   ....[72]....
        /*cfb0*/ 	.word	0x0008c6d0


	//   ....[73]....
        /*cfb4*/ 	.word	0x0008c790


	//   ....[74]....
        /*cfb8*/ 	.word	0x0008c8f0


	//   ....[75]....
        /*cfbc*/ 	.word	0x0008c9b0


	//   ....[76]....
        /*cfc0*/ 	.word	0x0008cb10


	//   ....[77]....
        /*cfc4*/ 	.word	0x0008cbd0


	//   ....[78]....
        /*cfc8*/ 	.word	0x0008cd30


	//   ....[79]....
        /*cfcc*/ 	.word	0x0008cdf0


	//   ....[80]....
        /*cfd0*/ 	.word	0x0008cf50


	//   ....[81]....
        /*cfd4*/ 	.word	0x0008d010


	//   ....[82]....
        /*cfd8*/ 	.word	0x0008d0c0


	//   ....[83]....
        /*cfdc*/ 	.word	0x0008d1f0


	//   ....[84]....
        /*cfe0*/ 	.word	0x0008d3a0


	//   ....[85]....
        /*cfe4*/ 	.word	0x0008d410


	//   ....[86]....
        /*cfe8*/ 	.word	0x0008d570


	//   ....[87]....
        /*cfec*/ 	.word	0x0008d630


	//   ....[88]....
        /*cff0*/ 	.word	0x0008d790


	//   ....[89]....
        /*cff4*/ 	.word	0x0008d850


	//   ....[90]....
        /*cff8*/ 	.word	0x0008d9b0


	//   ....[91]....
        /*cffc*/ 	.word	0x0008da70


	//   ....[92]....
        /*d000*/ 	.word	0x0008dbd0


	//   ....[93]....
        /*d004*/ 	.word	0x0008dc90


	//   ....[94]....
        /*d008*/ 	.word	0x0008ddf0


	//   ....[95]....
        /*d00c*/ 	.word	0x0008deb0


	//   ....[96]....
        /*d010*/ 	.word	0x0008dfa0


	//   ....[97]....
        /*d014*/ 	.word	0x0008e0d0


	//   ....[98]....
        /*d018*/ 	.word	0x0008e180


	//   ....[99]....
        /*d01c*/ 	.word	0x0008e240


	//   ....[100]....
        /*d020*/ 	.word	0x0008e3a0


	//   ....[101]....
        /*d024*/ 	.word	0x0008e4c0


	//   ....[102]....
        /*d028*/ 	.word	0x0008e5b0


	//   ....[103]....
        /*d02c*/ 	.word	0x0008e660


	//   ....[104]....
        /*d030*/ 	.word	0x0008e790


	//   ....[105]....
        /*d034*/ 	.word	0x0008e800


	//   ....[106]....
        /*d038*/ 	.word	0x0008e950


	//   ....[107]....
        /*d03c*/ 	.word	0x0008e9a0


	//   ....[108]....
        /*d040*/ 	.word	0x0008eaf0


	//   ....[109]....
        /*d044*/ 	.word	0x0008eb40


	//   ....[110]....
        /*d048*/ 	.word	0x0008ec90


	//   ....[111]....
        /*d04c*/ 	.word	0x0008ed00


	//   ....[112]....
        /*d050*/ 	.word	0x0008ee50


	//   ....[113]....
        /*d054*/ 	.word	0x0008eea0


	//   ....[114]....
        /*d058*/ 	.word	0x0008ef30


	//   ....[115]....
        /*d05c*/ 	.word	0x0008efc0


	//   ....[116]....
        /*d060*/ 	.word	0x0008f100


	//   ....[117]....
        /*d064*/ 	.word	0x0008f160


	//   ....[118]....
        /*d068*/ 	.word	0x0008f290


	//   ....[119]....
        /*d06c*/ 	.word	0x0008f300


	//   ....[120]....
        /*d070*/ 	.word	0x0008f450


	//   ....[121]....
        /*d074*/ 	.word	0x0008f4a0


	//   ....[122]....
        /*d078*/ 	.word	0x0008f610


	//   ....[123]....
        /*d07c*/ 	.word	0x0008f660


	//   ....[124]....
        /*d080*/ 	.word	0x0008f780


	//   ....[125]....
        /*d084*/ 	.word	0x0008f8b0


	//   ....[126]....
        /*d088*/ 	.word	0x0008fa00


	//----- nvinfo : EIATTR_EXIT_INSTR_OFFSETS
	.align		4
.L_43:
        /*d08c*/ 	.byte	0x04, 0x1c
        /*d08e*/ 	.short	(.L_45 - .L_44)


	//   ....[0]....
.L_44:
        /*d090*/ 	.word	0x000a0520


	//   ....[1]....
        /*d094*/ 	.word	0x000a0540


	//----- nvinfo : EIATTR_REQNTID
	.align		4
.L_45:
        /*d098*/ 	.byte	0x04, 0x10
        /*d09a*/ 	.short	(.L_47 - .L_46)
.L_46:
        /*d09c*/ 	.word	0x00000020
        /*d0a0*/ 	.word	0x00000001
        /*d0a4*/ 	.word	0x00000001
.L_47:


//--------------------- .nv.callgraph             --------------------------
	.section	.nv.callgraph,"",@"SHT_CUDA_CALLGRAPH"
	.align	4
	.sectionentsize	8
	.align		4
        /*0000*/ 	.word	0x00000000
	.align		4
        /*0004*/ 	.word	0xffffffff
	.align		4
        /*0008*/ 	.word	0x00000000
	.align		4
        /*000c*/ 	.word	0xfffffffe
	.align		4
        /*0010*/ 	.word	0x00000000
	.align		4
        /*0014*/ 	.word	0xfffffffd
	.align		4
        /*0018*/ 	.word	0x00000000
	.align		4
        /*001c*/ 	.word	0xfffffffc


//--------------------- .nv.rel.action            --------------------------
	.section	.nv.rel.action,"",@"SHT_CUDA_RELOCINFO"
	.align	8
	.sectionentsize	8
        /*0000*/ 	.byte	0x73, 0x00, 0x00, 0x00, 0x00, 0x00, 0x00, 0x00, 0x00, 0x00, 0x00, 0x11, 0x25, 0x00, 0x05, 0x36


//--------------------- .nv.constant0.matmul_kernel --------------------------
	.section	.nv.constant0.matmul_kernel,"a",@progbits
	.sectionflags	@""
	.align	4
.nv.constant0.matmul_kernel:
	.zero		432


//--------------------- .text.matmul_kernel       --------------------------
	.section	.text.matmul_kernel,"ax",@progbits
	.sectioninfo	@"SHI_REGISTERS=255"
	.align	128
        .global         matmul_kernel
        .type           matmul_kernel,@function
        .size           matmul_kernel,(.L_x_3 - matmul_kernel)
        .other          matmul_kernel,@"STO_CUDA_ENTRY STV_DEFAULT"
matmul_kernel:
.text.matmul_kernel:
[----:B------:R-:W-:Y:S02]  /*0000*/  IMAD.MOV.U32 R1, RZ, RZ, c[0x0][0x28] ;  /* 0x00000a00ff017624 */ /* 0x000fe400078e00ff */
[----:B------:R-:W-:Y:S01]  /*0010*/  IMAD.MOV.U32 R0, RZ, RZ, c[0x0][0x17c] ;  /* 0x00005f00ff007624 */ /* 0x000fe200078e00ff */
[----:B------:R-:W1:Y:S01]  /*0020*/  S2R R7, SR_CTAID.X ;  /* 0x0000000000077919 */ /* 0x000e620000002500 */
[----:B------:R-:W-:Y:S02]  /*0030*/  IABS R11, c[0x0][0x178] ;  /* 0x00005e00000b7a13 */ /* 0x000fe40000000000 */
[----:B------:R-:W-:Y:S02]  /*0040*/  IADD3 R1, R1, -0x4a80, RZ ;  /* 0xffffb58001017810 */ /* 0x000fe40007ffe0ff */
[----:B------:R-:W-:-:S04]  /*0050*/  IADD3 R0, R0, 0x7f, RZ ;  /* 0x0000007f00007810 */ /* 0x000fc80007ffe0ff */
[----:B------:R-:W-:-:S04]  /*0060*/  SHF.R.S32.HI R3, RZ, 0x1f, R0 ;  /* 0x0000001fff037819 */ /* 0x000fc80000011400 */
[----:B------:R-:W-:-:S04]  /*0070*/  LEA.HI R3, R3, R0, RZ, 0x7 ;  /* 0x0000000003037211 */ /* 0x000fc800078f38ff */
[----:B------:R-:W-:-:S04]  /*0080*/  SHF.R.S32.HI R3, RZ, 0x7, R3 ;  /* 0x00000007ff037819 */ /* 0x000fc80000011403 */
[----:B------:R-:W-:Y:S02]  /*0090*/  SHF.L.U32 R4, R3, 0x3, RZ ;  /* 0x0000000303047819 */ /* 0x000fe400000006ff */
[----:B-1----:R-:W-:Y:S02]  /*00a0*/  IABS R8, R7 ;  /* 0x0000000700087213 */ /* 0x002fe40000000000 */
[-C--:B------:R-:W-:Y:S02]  /*00b0*/  IABS R5, R4.reuse ;  /* 0x0000000400057213 */ /* 0x080fe40000000000 */
[----:B------:R-:W-:Y:S02]  /*00c0*/  IABS R10, R4 ;  /* 0x00000004000a7213 */ /* 0x000fe40000000000 */
[----:B------:R-:W1:Y:S08]  /*00d0*/  I2F.RP R0, R5 ;  /* 0x0000000500007306 */ /* 0x000e700000209400 */
[----:B-1----:R-:W1:Y:S02]  /*00e0*/  MUFU.RCP R0, R0 ;  /* 0x0000000000007308 */ /* 0x002e640000001000 */
[----:B-1----:R-:W-:Y:S01]  /*00f0*/  IADD3 R2, R0, 0xffffffe, RZ ;  /* 0x0ffffffe00027810 */ /* 0x002fe20007ffe0ff */
[----:B------:R-:W-:-:S05]  /*0100*/  IMAD.MOV R0, RZ, RZ, -R10 ;  /* 0x000000ffff007224 */ /* 0x000fca00078e0a0a */
[----:B------:R1:W2:Y:S02]  /*0110*/  F2I.FTZ.U32.TRUNC.NTZ R3, R2 ;  /* 0x0000000200037305 */ /* 0x0002a4000021f000 */
[----:B-1----:R-:W-:Y:S01]  /*0120*/  MOV R2, RZ ;  /* 0x000000ff00027202 */ /* 0x002fe20000000f00 */
[----:B--2---:R-:W-:-:S04]  /*0130*/  IMAD.MOV R6, RZ, RZ, -R3 ;  /* 0x000000ffff067224 */ /* 0x004fc800078e0a03 */
[----:B------:R-:W-:Y:S02]  /*0140*/  IMAD R9, R6, R5, RZ ;  /* 0x0000000506097224 */ /* 0x000fe400078e02ff */
[----:B------:R-:W-:Y:S02]  /*0150*/  IMAD.MOV.U32 R6, RZ, RZ, R8 ;  /* 0x000000ffff067224 */ /* 0x000fe400078e0008 */
[----:B------:R-:W-:-:S06]  /*0160*/  IMAD.HI.U32 R3, R3, R9, R2 ;  /* 0x0000000903037227 */ /* 0x000fcc00078e0002 */
[----:B------:R-:W-:-:S04]  /*0170*/  IMAD.HI.U32 R3, R3, R6, RZ ;  /* 0x0000000603037227 */ /* 0x000fc800078e00ff */
[----:B------:R-:W-:-:S05]  /*0180*/  IMAD R0, R3, R0, R6 ;  /* 0x0000000003007224 */ /* 0x000fca00078e0206 */
[----:B------:R-:W-:-:S13]  /*0190*/  ISETP.GT.U32.AND P1, PT, R5, R0, PT ;  /* 0x000000000500720c */ /* 0x000fda0003f24070 */
[----:B------:R-:W-:Y:S01]  /*01a0*/  @!P1 IMAD.IADD R0, R0, 0x1, -R5 ;  /* 0x0000000100009824 */ /* 0x000fe200078e0a05 */
[----:B------:R-:W-:Y:S02]  /*01b0*/  @!P1 IADD3 R3, R3, 0x1, RZ ;  /* 0x0000000103039810 */ /* 0x000fe40007ffe0ff */
[----:B------:R-:W-:Y:S02]  /*01c0*/  ISETP.NE.AND P1, PT, R4, RZ, PT ;  /* 0x000000ff0400720c */ /* 0x000fe40003f25270 */
[----:B------:R-:W-:Y:S02]  /*01d0*/  ISETP.GE.U32.AND P0, PT, R0, R5, PT ;  /* 0x000000050000720c */ /* 0x000fe40003f06070 */
[----:B------:R-:W-:-:S04]  /*01e0*/  LOP3.LUT R0, R7, R4, RZ, 0x3c, !PT ;  /* 0x0000000407007212 */ /* 0x000fc800078e3cff */
[----:B------:R-:W-:Y:S02]  /*01f0*/  ISETP.GE.AND P2, PT, R0, RZ, PT ;  /* 0x000000ff0000720c */ /* 0x000fe40003f46270 */
[----:B------:R-:W-:-:S04]  /*0200*/  MOV R0, c[0x0][0x178] ;  /* 0x00005e0000007a02 */ /* 0x000fc80000000f00 */
[----:B------:R-:W-:Y:S02]  /*0210*/  IADD3 R0, R0, 0xff, RZ ;  /* 0x000000ff00007810 */ /* 0x000fe40007ffe0ff */
[----:B------:R-:W-:-:S05]  /*0220*/  @P0 IADD3 R3, R3, 0x1, RZ ;  /* 0x0000000103030810 */ /* 0x000fca0007ffe0ff */
[----:B------:R-:W-:Y:S01]  /*0230*/  IMAD.MOV.U32 R2, RZ, RZ, R3 ;  /* 0x000000ffff027224 */ /* 0x000fe200078e0003 */
[----:B------:R-:W-:-:S03]  /*0240*/  SHF.R.S32.HI R3, RZ, 0x1f, R0 ;  /* 0x0000001fff037819 */ /* 0x000fc60000011400 */
[----:B------:R-:W-:Y:S01]  /*0250*/  @!P2 IMAD.MOV R2, RZ, RZ, -R2 ;  /* 0x000000ffff02a224 */ /* 0x000fe200078e0a02 */
[----:B------:R-:W-:Y:S02]  /*0260*/  @!P1 LOP3.LUT R2, RZ, R4, RZ, 0x33, !PT ;  /* 0x00000004ff029212 */ /* 0x000fe400078e33ff */
[----:B------:R-:W-:Y:S02]  /*0270*/  LEA.HI R3, R3, R0, RZ, 0x8 ;  /* 0x0000000003037211 */ /* 0x000fe400078f40ff */
[----:B------:R-:W-:Y:S01]  /*0280*/  SHF.L.U32 R10, R2, 0x3, RZ ;  /* 0x00000003020a7819 */ /* 0x000fe200000006ff */
[----:B------:R-:W-:-:S03]  /*0290*/  IMAD.MOV R2, RZ, RZ, -R2 ;  /* 0x000000ffff027224 */ /* 0x000fc600078e0a02 */
[----:B------:R-:W-:Y:S01]  /*02a0*/  LEA.HI.SX32 R3, R3, -R10, 0x18 ;  /* 0x8000000a03037211 */ /* 0x000fe200078fc2ff */
[----:B------:R-:W-:Y:S01]  /*02b0*/  IMAD R14, R4, R2, R7 ;  /* 0x00000002040e7224 */ /* 0x000fe200078e0207 */
[----:B------:R-:W-:Y:S02]  /*02c0*/  MOV R4, RZ ;  /* 0x000000ff00047202 */ /* 0x000fe40000000f00 */
[----:B------:R-:W-:Y:S02]  /*02d0*/  IMNMX R15, R3, 0x8, PT ;  /* 0x00000008030f7817 */ /* 0x000fe40003800200 */
[----:B------:R-:W-:Y:S02]  /*02e0*/  IABS R3, c[0x0][0x17c] ;  /* 0x00005f0000037a13 */ /* 0x000fe40000000000 */
[-C--:B------:R-:W-:Y:S02]  /*02f0*/  IABS R9, R15.reuse ;  /* 0x0000000f00097213 */ /* 0x080fe40000000000 */
[----:B------:R-:W1:Y:S01]  /*0300*/  I2F.RP R8, R3 ;  /* 0x0000000300087306 */ /* 0x000e620000209400 */
[----:B------:R-:W-:-:S07]  /*0310*/  IABS R2, R15 ;  /* 0x0000000f00027213 */ /* 0x000fce0000000000 */
[----:B------:R-:W2:Y:S08]  /*0320*/  I2F.RP R0, R9 ;  /* 0x0000000900007306 */ /* 0x000eb00000209400 */
[----:B-1----:R-:W-:Y:S08]  /*0330*/  MUFU.RCP R8, R8 ;  /* 0x0000000800087308 */ /* 0x002ff00000001000 */
[----:B--2---:R-:W1:Y:S02]  /*0340*/  MUFU.RCP R0, R0 ;  /* 0x0000000000007308 */ /* 0x004e640000001000 */
[----:B-1----:R-:W-:-:S02]  /*0350*/  IADD3 R5, R0, 0xffffffe, RZ ;  /* 0x0ffffffe00057810 */ /* 0x002fc40007ffe0ff */
[----:B------:R-:W-:-:S04]  /*0360*/  IABS R0, R14 ;  /* 0x0000000e00007213 */ /* 0x000fc80000000000 */
[----:B------:R-:W1:Y:S02]  /*0370*/  F2I.FTZ.U32.TRUNC.NTZ R5, R5 ;  /* 0x0000000500057305 */ /* 0x000e64000021f000 */
[----:B-1----:R-:W-:-:S04]  /*0380*/  IMAD.MOV R6, RZ, RZ, -R5 ;  /* 0x000000ffff067224 */ /* 0x002fc800078e0a05 */
[----:B------:R-:W-:Y:S01]  /*0390*/  IMAD R7, R6, R9, RZ ;  /* 0x0000000906077224 */ /* 0x000fe200078e02ff */
[----:B------:R-:W-:-:S03]  /*03a0*/  IADD3 R6, R8, 0xffffffe, RZ ;  /* 0x0ffffffe08067810 */ /* 0x000fc60007ffe0ff */
[----:B------:R-:W-:-:S04]  /*03b0*/  IMAD.HI.U32 R4, R5, R7, R4 ;  /* 0x0000000705047227 */ /* 0x000fc800078e0004 */
[----:B------:R-:W-:Y:S01]  /*03c0*/  IMAD.MOV.U32 R7, RZ, RZ, R0 ;  /* 0x000000ffff077224 */ /* 0x000fe200078e0000 */
[----:B------:R-:W-:Y:S01]  /*03d0*/  IADD3 R0, RZ, -R2, RZ ;  /* 0x80000002ff007210 */ /* 0x000fe20007ffe0ff */
[----:B------:R-:W-:Y:S02]  /*03e0*/  IMAD.MOV.U32 R5, RZ, RZ, R11 ;  /* 0x000000ffff057224 */ /* 0x000fe400078e000b */
[----:B------:R-:W-:Y:S02]  /*03f0*/  IMAD.HI.U32 R4, R4, R7, RZ ;  /* 0x0000000704047227 */ /* 0x000fe400078e00ff */
[----:B------:R-:W1:Y:S02]  /*0400*/  I2F.RP R2, R5 ;  /* 0x0000000500027306 */ /* 0x000e640000209400 */
[----:B------:R-:W-:-:S05]  /*0410*/  IMAD R0, R4, R0, R7 ;  /* 0x0000000004007224 */ /* 0x000fca00078e0207 */
[----:B------:R-:W-:Y:S01]  /*0420*/  ISETP.GT.U32.AND P1, PT, R9, R0, PT ;  /* 0x000000000900720c */ /* 0x000fe20003f24070 */
[----:B------:R2:W3:Y:S08]  /*0430*/  F2I.FTZ.U32.TRUNC.NTZ R7, R6 ;  /* 0x0000000600077305 */ /* 0x0004f0000021f000 */
[----:B-1----:R-:W1:Y:S01]  /*0440*/  MUFU.RCP R2, R2 ;  /* 0x0000000200027308 */ /* 0x002e620000001000 */
[----:B--2---:R-:W-:-:S03]  /*0450*/  MOV R6, RZ ;  /* 0x000000ff00067202 */ /* 0x004fc60000000f00 */
[----:B------:R-:W-:Y:S01]  /*0460*/  @!P1 IMAD.IADD R0, R0, 0x1, -R9 ;  /* 0x0000000100009824 */ /* 0x000fe200078e0a09 */
[----:B------:R-:W-:Y:S02]  /*0470*/  @!P1 IADD3 R4, R4, 0x1, RZ ;  /* 0x0000000104049810 */ /* 0x000fe40007ffe0ff */
[----:B------:R-:W-:Y:S02]  /*0480*/  ISETP.NE.AND P1, PT, R15, RZ, PT ;  /* 0x000000ff0f00720c */ /* 0x000fe40003f25270 */
[----:B------:R-:W-:Y:S02]  /*0490*/  ISETP.GE.U32.AND P0, PT, R0, R9, PT ;  /* 0x000000090000720c */ /* 0x000fe40003f06070 */
[----:B------:R-:W-:-:S04]  /*04a0*/  LOP3.LUT R0, R14, R15, RZ, 0x3c, !PT ;  /* 0x0000000f0e007212 */ /* 0x000fc800078e3cff */
[----:B------:R-:W-:Y:S01]  /*04b0*/  ISETP.GE.AND P2, PT, R0, RZ, PT ;  /* 0x000000ff0000720c */ /* 0x000fe20003f46270 */
[----:B---3--:R-:W-:Y:S01]  /*04c0*/  IMAD.MOV R0, RZ, RZ, -R7 ;  /* 0x000000ffff007224 */ /* 0x008fe200078e0a07 */
[----:B-1----:R-:W-:-:S03]  /*04d0*/  IADD3 R12, R2, 0xffffffe, RZ ;  /* 0x0ffffffe020c7810 */ /* 0x002fc60007ffe0ff */
[----:B------:R-:W-:Y:S01]  /*04e0*/  IMAD R11, R0, R3, RZ ;  /* 0x00000003000b7224 */ /* 0x000fe200078e02ff */
[----:B------:R1:W2:Y:S01]  /*04f0*/  F2I.FTZ.U32.TRUNC.NTZ R13, R12 ;  /* 0x0000000c000d7305 */ /* 0x0002a2000021f000 */
[----:B------:R-:W-:Y:S02]  /*0500*/  @P0 IADD3 R4, R4, 0x1, RZ ;  /* 0x0000000104040810 */ /* 0x000fe40007ffe0ff */
[----:B------:R-:W-:-:S04]  /*0510*/  IMAD.HI.U32 R11, R7, R11, R6 ;  /* 0x0000000b070b7227 */ /* 0x000fc800078e0006 */
[----:B------:R-:W-:Y:S02]  /*0520*/  @!P2 IADD3 R4, -R4, RZ, RZ ;  /* 0x000000ff0404a210 */ /* 0x000fe40007ffe1ff */
[----:B------:R-:W-:Y:S02]  /*0530*/  @!P1 LOP3.LUT R4, RZ, R15, RZ, 0x33, !PT ;  /* 0x0000000fff049212 */ /* 0x000fe400078e33ff */
[----:B-1----:R-:W-:-:S03]  /*0540*/  MOV R12, RZ ;  /* 0x000000ff000c7202 */ /* 0x002fc60000000f00 */
[----:B------:R-:W-:Y:S02]  /*0550*/  IMAD.SHL.U32 R141, R4, 0x80, RZ ;  /* 0x00000080048d7824 */ /* 0x000fe400078e00ff */
[----:B------:R-:W-:Y:S02]  /*0560*/  IMAD.MOV R0, RZ, RZ, -R4 ;  /* 0x000000ffff007224 */ /* 0x000fe400078e0a04 */
[--C-:B--2---:R-:W-:Y:S01]  /*0570*/  IMAD.MOV R2, RZ, RZ, -R13.reuse ;  /* 0x000000ffff027224 */ /* 0x104fe200078e0a0d */
[----:B------:R-:W-:Y:S01]  /*0580*/  IADD3 R17, R141, 0x7f, RZ ;  /* 0x0000007f8d117810 */ /* 0x000fe20007ffe0ff */
[----:B------:R-:W-:Y:S01]  /*0590*/  IMAD R6, R15, R0, R14 ;  /* 0x000000000f067224 */ /* 0x000fe200078e020e */
[----:B------:R-:W-:Y:S01]  /*05a0*/  IABS R138, R141 ;  /* 0x0000008d008a7213 */ /* 0x000fe20000000000 */
[----:B------:R-:W-:Y:S01]  /*05b0*/  IMAD.MOV.U32 R0, RZ, RZ, R2 ;  /* 0x000000ffff007224 */ /* 0x000fe200078e0002 */
[----:B------:R-:W-:Y:S01]  /*05c0*/  IABS R8, R17 ;  /* 0x0000001100087213 */ /* 0x000fe20000000000 */
[----:B------:R-:W-:Y:S01]  /*05d0*/  STL [R1+0x2334], R141 ;  /* 0x0023348d01007387 */ /* 0x000fe20000100800 */
[C---:B------:R-:W-:Y:S01]  /*05e0*/  IADD3 R14, R141.reuse, 0x2, RZ ;  /* 0x000000028d0e7810 */ /* 0x040fe20007ffe0ff */
[----:B------:R-:W-:Y:S01]  /*05f0*/  IMAD R7, R0, R5, RZ ;  /* 0x0000000500077224 */ /* 0x000fe200078e02ff */
[----:B------:R-:W-:Y:S01]  /*0600*/  IADD3 R16, R141, 0x1, RZ ;  /* 0x000000018d107810 */ /* 0x000fe20007ffe0ff */
[----:B------:R-:W-:Y:S01]  /*0610*/  IMAD.HI.U32 R4, R11, R8, RZ ;  /* 0x000000080b047227 */ /* 0x000fe200078e00ff */
[----:B------:R-:W-:Y:S01]  /*0620*/  IADD3 R9, R141, 0x3, RZ ;  /* 0x000000038d097810 */ /* 0x000fe20007ffe0ff */
[----:B------:R-:W-:Y:S01]  /*0630*/  STL [R1+0x38fc], R17 ;  /* 0x0038fc1101007387 */ /* 0x000fe20000100800 */
[----:B------:R-:W-:Y:S01]  /*0640*/  IABS R136, R16 ;  /* 0x0000001000887213 */ /* 0x000fe20000000000 */
[----:B------:R-:W-:Y:S01]  /*0650*/  IMAD.HI.U32 R12, R13, R7, R12 ;  /* 0x000000070d0c7227 */ /* 0x000fe200078e000c */
[----:B------:R-:W-:Y:S01]  /*0660*/  IABS R7, R14 ;  /* 0x0000000e00077213 */ /* 0x000fe20000000000 */
[----:B------:R-:W-:Y:S01]  /*0670*/  STL [R1+0x3768], R16 ;  /* 0x0037681001007387 */ /* 0x000fe20000100800 */
[----:B------:R-:W-:Y:S01]  /*0680*/  IADD3 R137, -R4, RZ, RZ ;  /* 0x000000ff04897210 */ /* 0x000fe20007ffe1ff */
[----:B------:R-:W-:Y:S01]  /*0690*/  IMAD.HI.U32 R0, R11, R138, RZ ;  /* 0x0000008a0b007227 */ /* 0x000fe200078e00ff */
[----:B------:R-:W-:Y:S01]  /*06a0*/  IABS R134, R9 ;  /* 0x0000000900867213 */ /* 0x000fe20000000000 */
[----:B------:R1:W-:Y:S01]  /*06b0*/  STL [R1+0x376c], R14 ;  /* 0x00376c0e01007387 */ /* 0x0003e20000100800 */
[C---:B------:R-:W-:Y:S01]  /*06c0*/  IADD3 R13, R141.reuse, 0x4, RZ ;  /* 0x000000048d0d7810 */ /* 0x040fe20007ffe0ff */
[----:B------:R-:W-:Y:S01]  /*06d0*/  IMAD.MOV R0, RZ, RZ, -R0 ;  /* 0x000000ffff007224 */ /* 0x000fe200078e0a00 */
[----:B------:R-:W-:Y:S01]  /*06e0*/  IADD3 R149, R141, 0x7, RZ ;  /* 0x000000078d957810 */ /* 0x000fe20007ffe0ff */
[----:B------:R-:W-:Y:S01]  /*06f0*/  IMAD.MOV.U32 R4, RZ, RZ, R7 ;  /* 0x000000ffff047224 */ /* 0x000fe200078e0007 */
[----:B------:R2:W-:Y:S01]  /*0700*/  STL [R1+0x3770], R9 ;  /* 0x0037700901007387 */ /* 0x0005e20000100800 */
[----:B------:R-:W-:Y:S01]  /*0710*/  IMAD.HI.U32 R2, R11, R136, RZ ;  /* 0x000000880b027227 */ /* 0x000fe200078e00ff */
[----:B------:R-:W-:-:S02]  /*0720*/  IADD3 R7, R141, 0x8, RZ ;  /* 0x000000088d077810 */ /* 0x000fc40007ffe0ff */
[----:B------:R3:W-:Y:S01]  /*0730*/  STL [R1+0x3774], R13 ;  /* 0x0037740d01007387 */ /* 0x0007e20000100800 */
[----:B------:R-:W-:Y:S01]  /*0740*/  IMAD R138, R3, R0, R138 ;  /* 0x00000000038a7224 */ /* 0x000fe200078e028a */
[----:B------:R-:W-:Y:S01]  /*0750*/  IABS R130, R149 ;  /* 0x0000009500827213 */ /* 0x000fe20000000000 */
[----:B------:R-:W-:Y:S01]  /*0760*/  IMAD.HI.U32 R0, R11, R4, RZ ;  /* 0x000000040b007227 */ /* 0x000fe200078e00ff */
[C---:B-1----:R-:W-:Y:S02]  /*0770*/  IADD3 R14, R141.reuse, 0x9, RZ ;  /* 0x000000098d0e7810 */ /* 0x042fe40007ffe0ff */
[C---:B--2---:R-:W-:Y:S01]  /*0780*/  IADD3 R9, R141.reuse, 0x6, RZ ;  /* 0x000000068d097810 */ /* 0x044fe20007ffe0ff */
[----:B------:R-:W-:Y:S01]  /*0790*/  IMAD.MOV R2, RZ, RZ, -R2 ;  /* 0x000000ffff027224 */ /* 0x000fe200078e0a02 */
[----:B------:R-:W-:Y:S01]  /*07a0*/  IADD3 R0, -R0, RZ, RZ ;  /* 0x000000ff00007210 */ /* 0x000fe20007ffe1ff */
[----:B------:R-:W-:Y:S01]  /*07b0*/  IMAD.IADD R6, R10, 0x1, R6 ;  /* 0x000000010a067824 */ /* 0x000fe200078e0206 */
[----:B------:R-:W-:Y:S01]  /*07c0*/  IADD3 R10, R141, 0x5, RZ ;  /* 0x000000058d0a7810 */ /* 0x000fe20007ffe0ff */
[C---:B------:R-:W-:Y:S01]  /*07d0*/  IMAD R137, R3.reuse, R137, R8 ;  /* 0x0000008903897224 */ /* 0x040fe200078e0208 */
[----:B------:R-:W-:Y:S01]  /*07e0*/  IABS R8, R13 ;  /* 0x0000000d00087213 */ /* 0x000fe20000000000 */
[----:B------:R-:W-:Y:S01]  /*07f0*/  IMAD R136, R3, R2, R136 ;  /* 0x0000000203887224 */ /* 0x000fe200078e0288 */
[----:B------:R-:W-:Y:S01]  /*0800*/  IABS R132, R10 ;  /* 0x0000000a00847213 */ /* 0x000fe20000000000 */
[----:B------:R-:W-:Y:S01]  /*0810*/  IMAD.HI.U32 R2, R11, R134, RZ ;  /* 0x000000860b027227 */ /* 0x000fe200078e00ff */
[----:B------:R1:W-:Y:S01]  /*0820*/  STL [R1+0x3778], R10 ;  /* 0x0037780a01007387 */ /* 0x0003e20000100800 */
[----:B---3--:R-:W-:-:S02]  /*0830*/  IADD3 R13, R141, 0xa, RZ ;  /* 0x0000000a8d0d7810 */ /* 0x008fc40007ffe0ff */
[----:B------:R-:W-:Y:S01]  /*0840*/  IMAD.MOV R2, RZ, RZ, -R2 ;  /* 0x000000ffff027224 */ /* 0x000fe200078e0a02 */
[----:B------:R2:W-:Y:S01]  /*0850*/  STL [R1+0x377c], R9 ;  /* 0x00377c0901007387 */ /* 0x0005e20000100800 */
[----:B------:R-:W-:Y:S01]  /*0860*/  IMAD R135, R3, R0, R4 ;  /* 0x0000000003877224 */ /* 0x000fe200078e0204 */
[----:B------:R-:W-:Y:S01]  /*0870*/  IABS R128, R14 ;  /* 0x0000000e00807213 */ /* 0x000fe20000000000 */
[----:B------:R-:W-:Y:S01]  /*0880*/  IMAD.HI.U32 R0, R11, R8, RZ ;  /* 0x000000080b007227 */ /* 0x000fe200078e00ff */
[----:B------:R-:W-:Y:S01]  /*0890*/  STL [R1+0x3780], R149 ;  /* 0x0037809501007387 */ /* 0x000fe20000100800 */
[----:B------:R-:W-:Y:S02]  /*08a0*/  IADD3 R252, R141, 0x13, RZ ;  /* 0x000000138dfc7810 */ /* 0x000fe40007ffe0ff */
[----:B------:R-:W-:Y:S01]  /*08b0*/  IMAD R134, R3, R2, R134 ;  /* 0x0000000203867224 */ /* 0x000fe200078e0286 */
[----:B-1----:R-:W-:Y:S01]  /*08c0*/  IABS R10, R9 ;  /* 0x00000009000a7213 */ /* 0x002fe20000000000 */
[----:B------:R-:W-:Y:S01]  /*08d0*/  IMAD.HI.U32 R2, R11, R132, RZ ;  /* 0x000000840b027227 */ /* 0x000fe200078e00ff */
[----:B------:R1:W-:Y:S01]  /*08e0*/  STL [R1+0x3784], R7 ;  /* 0x0037840701007387 */ /* 0x0003e20000100800 */
[----:B--2---:R-:W-:-:S02]  /*08f0*/  IADD3 R9, R141, 0xb, RZ ;  /* 0x0000000b8d097810 */ /* 0x004fc40007ffe0ff */
[----:B------:R-:W-:Y:S01]  /*0900*/  IMAD.MOV R0, RZ, RZ, -R0 ;  /* 0x000000ffff007224 */ /* 0x000fe200078e0a00 */
[----:B------:R-:W-:Y:S01]  /*0910*/  IADD3 R2, -R2, RZ, RZ ;  /* 0x000000ff02027210 */ /* 0x000fe20007ffe1ff */
[----:B------:R-:W-:Y:S01]  /*0920*/  IMAD.HI.U32 R4, R11, R10, RZ ;  /* 0x0000000a0b047227 */ /* 0x000fe200078e00ff */
[----:B------:R-:W-:Y:S01]  /*0930*/  STL [R1+0x3788], R14 ;  /* 0x0037880e01007387 */ /* 0x000fe20000100800 */
[----:B------:R-:W-:Y:S02]  /*0940*/  IABS R126, R9 ;  /* 0x00000009007e7213 */ /* 0x000fe40000000000 */
[----:B------:R-:W-:Y:S01]  /*0950*/  IMAD R133, R3, R0, R8 ;  /* 0x0000000003857224 */ /* 0x000fe200078e0208 */
[----:B-1----:R-:W-:Y:S01]  /*0960*/  IABS R7, R7 ;  /* 0x0000000700077213 */ /* 0x002fe20000000000 */
[----:B------:R-:W-:Y:S01]  /*0970*/  IMAD.HI.U32 R0, R11, R130, RZ ;  /* 0x000000820b007227 */ /* 0x000fe200078e00ff */
[----:B------:R-:W-:Y:S01]  /*0980*/  STL [R1+0x378c], R13 ;  /* 0x00378c0d01007387 */ /* 0x000fe20000100800 */
[----:B------:R-:W-:-:S02]  /*0990*/  IADD3 R251, R141, 0x14, RZ ;  /* 0x000000148dfb7810 */ /* 0x000fc40007ffe0ff */
[----:B------:R-:W-:Y:S01]  /*09a0*/  IMAD.MOV.U32 R8, RZ, RZ, R7 ;  /* 0x000000ffff087224 */ /* 0x000fe200078e0007 */
[----:B------:R-:W-:Y:S01]  /*09b0*/  IADD3 R0, -R0, RZ, RZ ;  /* 0x000000ff00007210 */ /* 0x000fe20007ffe1ff */
[----:B------:R-:W-:Y:S01]  /*09c0*/  IMAD.MOV R4, RZ, RZ, -R4 ;  /* 0x000000ffff047224 */ /* 0x000fe200078e0a04 */
[----:B------:R1:W-:Y:S01]  /*09d0*/  STL [R1+0x3790], R9 ;  /* 0x0037900901007387 */ /* 0x0003e20000100800 */
[----:B------:R-:W-:Y:S01]  /*09e0*/  IMAD R132, R3, R2, R132 ;  /* 0x0000000203847224 */ /* 0x000fe200078e0284 */
[----:B------:R-:W-:Y:S01]  /*09f0*/  IADD3 R7, R141, 0xd, RZ ;  /* 0x0000000d8d077810 */ /* 0x000fe20007ffe0ff */
[----:B------:R-:W-:Y:S01]  /*0a00*/  IMAD.HI.U32 R2, R11, R8, RZ ;  /* 0x000000080b027227 */ /* 0x000fe200078e00ff */
[----:B------:R-:W-:Y:S02]  /*0a10*/  IABS R118, R252 ;  /* 0x000000fc00767213 */ /* 0x000fe40000000000 */
[----:B------:R-:W-:Y:S01]  /*0a20*/  IABS R124, R7 ;  /* 0x00000007007c7213 */ /* 0x000fe20000000000 */
[----:B------:R-:W-:Y:S01]  /*0a30*/  IMAD R131, R3, R4, R10 ;  /* 0x0000000403837224 */ /* 0x000fe200078e020a */
[----:B------:R-:W-:Y:S01]  /*0a40*/  IABS R4, R13 ;  /* 0x0000000d00047213 */ /* 0x000fe20000000000 */
[----:B------:R-:W-:Y:S01]  /*0a50*/  IMAD.MOV R2, RZ, RZ, -R2 ;  /* 0x000000ffff027224 */ /* 0x000fe200078e0a02 */
[----:B-1----:R-:W-:Y:S01]  /*0a60*/  IADD3 R9, R141, 0xc, RZ ;  /* 0x0000000c8d097810 */ /* 0x002fe20007ffe0ff */
[----:B------:R-:W-:Y:S01]  /*0a70*/  IMAD R130, R3, R0, R130 ;  /* 0x0000000003827224 */ /* 0x000fe200078e0282 */
[----:B------:R-:W-:Y:S01]  /*0a80*/  IADD3 R13, R141, 0xe, RZ ;  /* 0x0000000e8d0d7810 */ /* 0x000fe20007ffe0ff */
[----:B------:R-:W-:Y:S01]  /*0a90*/  IMAD.HI.U32 R0, R11, R128, RZ ;  /* 0x000000800b007227 */ /* 0x000fe200078e00ff */
[----:B------:R-:W-:Y:S01]  /*0aa0*/  IABS R10, R9 ;  /* 0x00000009000a7213 */ /* 0x000fe20000000000 */
[----:B------:R1:W-:Y:S01]  /*0ab0*/  STL [R1+0x3794], R9 ;  /* 0x0037940901007387 */ /* 0x0003e20000100800 */
[----:B------:R-:W-:Y:S01]  /*0ac0*/  IADD3 R250, R141, 0x15, RZ ;  /* 0x000000158dfa7810 */ /* 0x000fe20007ffe0ff */
[----:B------:R-:W-:Y:S01]  /*0ad0*/  IMAD R129, R3, R2, R8 ;  /* 0x0000000203817224 */ /* 0x000fe200078e0208 */
[----:B------:R-:W-:Y:S01]  /*0ae0*/  IADD3 R0, -R0, RZ, RZ ;  /* 0x000000ff00007210 */ /* 0x000fe20007ffe1ff */
[----:B------:R-:W-:Y:S01]  /*0af0*/  IMAD.MOV.U32 R8, RZ, RZ, R4 ;  /* 0x000000ffff087224 */ /* 0x000fe200078e0004 */
[----:B------:R2:W-:Y:S01]  /*0b00*/  STL [R1+0x3798], R7 ;  /* 0x0037980701007387 */ /* 0x0005e20000100800 */
[----:B------:R-:W-:Y:S01]  /*0b10*/  IMAD.HI.U32 R4, R11, R126, RZ ;  /* 0x0000007e0b047227 */ /* 0x000fe200078e00ff */
[----:B------:R-:W-:-:S02]  /*0b20*/  IADD3 R249, R141, 0x16, RZ ;  /* 0x000000168df97810 */ /* 0x000fc40007ffe0ff */
[----:B------:R-:W-:Y:S01]  /*0b30*/  STL [R1+0x379c], R13 ;  /* 0x00379c0d01007387 */ /* 0x000fe20000100800 */
[----:B------:R-:W-:Y:S01]  /*0b40*/  IMAD.HI.U32 R2, R11, R8, RZ ;  /* 0x000000080b027227 */ /* 0x000fe200078e00ff */
[----:B-1----:R-:W-:Y:S02]  /*0b50*/  IADD3 R9, R141, 0xf, RZ ;  /* 0x0000000f8d097810 */ /* 0x002fe40007ffe0ff */
[----:B------:R-:W-:Y:S01]  /*0b60*/  IABS R116, R250 ;  /* 0x000000fa00747213 */ /* 0x000fe20000000000 */
[----:B------:R-:W-:Y:S01]  /*0b70*/  IMAD R128, R3, R0, R128 ;  /* 0x0000000003807224 */ /* 0x000fe200078e0280 */
[----:B--2---:R-:W-:Y:S01]  /*0b80*/  IADD3 R7, R141, 0x10, RZ ;  /* 0x000000108d077810 */ /* 0x004fe20007ffe0ff */
[----:B------:R-:W-:Y:S01]  /*0b90*/  IMAD.HI.U32 R0, R11, R10, RZ ;  /* 0x0000000a0b007227 */ /* 0x000fe200078e00ff */
[----:B------:R1:W-:Y:S01]  /*0ba0*/  STL [R1+0x37a0], R9 ;  /* 0x0037a00901007387 */ /* 0x0003e20000100800 */
[----:B------:R-:W-:Y:S02]  /*0bb0*/  IABS R122, R9 ;  /* 0x00000009007a7213 */ /* 0x000fe40000000000 */
[----:B------:R-:W-:Y:S01]  /*0bc0*/  IMAD.MOV R2, RZ, RZ, -R2 ;  /* 0x000000ffff027224 */ /* 0x000fe200078e0a02 */
[----:B------:R-:W-:Y:S01]  /*0bd0*/  IADD3 R0, -R0, RZ, RZ ;  /* 0x000000ff00007210 */ /* 0x000fe20007ffe1ff */
[----:B------:R-:W-:Y:S01]  /*0be0*/  IMAD.MOV R4, RZ, RZ, -R4 ;  /* 0x000000ffff047224 */ /* 0x000fe200078e0a04 */
[----:B------:R2:W-:Y:S01]  /*0bf0*/  STL [R1+0x37a4], R7 ;  /* 0x0037a40701007387 */ /* 0x0005e20000100800 */
[----:B------:R-:W-:Y:S01]  /*0c00*/  IMAD R127, R3, R2, R8 ;  /* 0x00000002037f7224 */ /* 0x000fe200078e0208 */
[----:B------:R-:W-:Y:S01]  /*0c10*/  IABS R8, R13 ;  /* 0x0000000d00087213 */ /* 0x000fe20000000000 */
[----:B------:R-:W-:Y:S01]  /*0c20*/  IMAD.HI.U32 R2, R11, R124, RZ ;  /* 0x0000007c0b027227 */ /* 0x000fe200078e00ff */
[----:B-1----:R-:W-:-:S02]  /*0c30*/  IADD3 R9, R141, 0x11, RZ ;  /* 0x000000118d097810 */ /* 0x002fc40007ffe0ff */
[----:B------:R-:W-:Y:S01]  /*0c40*/  IADD3 R248, R141, 0x17, RZ ;  /* 0x000000178df87810 */ /* 0x000fe20007ffe0ff */
[C---:B------:R-:W-:Y:S01]  /*0c50*/  IMAD R126, R3.reuse, R4, R126 ;  /* 0x00000004037e7224 */ /* 0x040fe200078e027e */
[----:B------:R-:W-:Y:S01]  /*0c60*/  IABS R4, R7 ;  /* 0x0000000700047213 */ /* 0x000fe20000000000 */
[----:B------:R-:W-:Y:S01]  /*0c70*/  IMAD R125, R3, R0, R10 ;  /* 0x00000000037d7224 */ /* 0x000fe200078e020a */
[----:B--2---:R-:W-:Y:S01]  /*0c80*/  IADD3 R7, R141, 0x12, RZ ;  /* 0x000000128d077810 */ /* 0x004fe20007ffe0ff */
[----:B------:R-:W-:Y:S01]  /*0c90*/  IMAD.HI.U32 R0, R11, R8, RZ ;  /* 0x000000080b007227 */ /* 0x000fe200078e00ff */
[----:B------:R-:W-:Y:S01]  /*0ca0*/  STL [R1+0x37a8], R9 ;  /* 0x0037a80901007387 */ /* 0x000fe20000100800 */
[----:B------:R-:W-:Y:S02]  /*0cb0*/  IABS R120, R9 ;  /* 0x0000000900787213 */ /* 0x000fe40000000000 */
[----:B------:R-:W-:Y:S01]  /*0cc0*/  IMAD.MOV R2, RZ, RZ, -R2 ;  /* 0x000000ffff027224 */ /* 0x000fe200078e0a02 */
[----:B------:R-:W-:Y:S01]  /*0cd0*/  IADD3 R0, -R0, RZ, RZ ;  /* 0x000000ff00007210 */ /* 0x000fe20007ffe1ff */
[----:B------:R1:W-:Y:S01]  /*0ce0*/  STL [R1+0x37ac], R7 ;  /* 0x0037ac0701007387 */ /* 0x0003e20000100800 */
[----:B------:R-:W-:Y:S01]  /*0cf0*/  IMAD.MOV.U32 R10, RZ, RZ, R4 ;  /* 0x000000ffff0a7224 */ /* 0x000fe200078e0004 */
[----:B------:R-:W-:Y:S01]  /*0d00*/  IABS R114, R248 ;  /* 0x000000f800727213 */ /* 0x000fe20000000000 */
[----:B------:R-:W-:Y:S01]  /*0d10*/  IMAD R124, R3, R2, R124 ;  /* 0x00000002037c7224 */ /* 0x000fe200078e027c */
[----:B------:R-:W-:Y:S01]  /*0d20*/  IADD3 R247, R141, 0x18, RZ ;  /* 0x000000188df77810 */ /* 0x000fe20007ffe0ff */
[----:B------:R-:W-:Y:S01]  /*0d30*/  IMAD.HI.U32 R2, R11, R122, RZ ;  /* 0x0000007a0b027227 */ /* 0x000fe200078e00ff */
[C---:B------:R-:W-:Y:S01]  /*0d40*/  IADD3 R145, R141.reuse, 0x19, RZ ;  /* 0x000000198d917810 */ /* 0x040fe20007ffe0ff */
[----:B------:R-:W-:Y:S01]  /*0d50*/  STL [R1+0x37b0], R252 ;  /* 0x0037b0fc01007387 */ /* 0x000fe20000100800 */
[----:B------:R-:W-:Y:S01]  /*0d60*/  IADD3 R246, R141, 0x1a, RZ ;  /* 0x0000001a8df67810 */ /* 0x000fe20007ffe0ff */
[----:B------:R-:W-:Y:S01]  /*0d70*/  IMAD R123, R3, R0, R8 ;  /* 0x00000000037b7224 */ /* 0x000fe200078e0208 */
[----:B-1----:R-:W-:Y:S01]  /*0d80*/  IABS R7, R7 ;  /* 0x0000000700077213 */ /* 0x002fe20000000000 */
[----:B------:R-:W-:Y:S01]  /*0d90*/  IMAD.MOV R2, RZ, RZ, -R2 ;  /* 0x000000ffff027224 */ /* 0x000fe200078e0a02 */
[----:B------:R-:W-:Y:S01]  /*0da0*/  IABS R112, R145 ;  /* 0x0000009100707213 */ /* 0x000fe20000000000 */
[----:B------:R-:W-:Y:S01]  /*0db0*/  IMAD.HI.U32 R4, R11, R10, RZ ;  /* 0x0000000a0b047227 */ /* 0x000fe200078e00ff */
[----:B------:R-:W-:Y:S01]  /*0dc0*/  MOV R8, R7 ;  /* 0x0000000700087202 */ /* 0x000fe20000000f00 */
[----:B------:R-:W-:Y:S01]  /*0dd0*/  STL [R1+0x37b4], R251 ;  /* 0x0037b4fb01007387 */ /* 0x000fe20000100800 */
[----:B------:R-:W-:Y:S01]  /*0de0*/  IADD3 R244, R141, 0x1c, RZ ;  /* 0x0000001c8df47810 */ /* 0x000fe20007ffe0ff */
[----:B------:R-:W-:Y:S01]  /*0df0*/  IMAD R122, R3, R2, R122 ;  /* 0x00000002037a7224 */ /* 0x000fe200078e027a */
[----:B------:R-:W-:Y:S01]  /*0e00*/  IADD3 R245, R141, 0x1b, RZ ;  /* 0x0000001b8df57810 */ /* 0x000fe20007ffe0ff */
[----:B------:R-:W-:Y:S01]  /*0e10*/  IMAD.MOV R4, RZ, RZ, -R4 ;  /* 0x000000ffff047224 */ /* 0x000fe200078e0a04 */
[----:B------:R-:W-:Y:S01]  /*0e20*/  IABS R7, R244 ;  /* 0x000000f400077213 */ /* 0x000fe20000000000 */
[----:B------:R-:W-:Y:S01]  /*0e30*/  IMAD.HI.U32 R2, R11, R8, RZ ;  /* 0x000000080b027227 */ /* 0x000fe200078e00ff */
[----:B------:R-:W-:Y:S01]  /*0e40*/  IABS R110, R245 ;  /* 0x000000f5006e7213 */ /* 0x000fe20000000000 */
[----:B------:R-:W-:Y:S01]  /*0e50*/  STL [R1+0x37b8], R250 ;  /* 0x0037b8fa01007387 */ /* 0x000fe20000100800 */
[----:B------:R-:W-:Y:S01]  /*0e60*/  IADD3 R242, R141, 0x1e, RZ ;  /* 0x0000001e8df27810 */ /* 0x000fe20007ffe0ff */
[----:B------:R-:W-:Y:S01]  /*0e70*/  IMAD.HI.U32 R0, R11, R120, RZ ;  /* 0x000000780b007227 */ /* 0x000fe200078e00ff */
[C---:B------:R-:W-:Y:S01]  /*0e80*/  IADD3 R243, R141.reuse, 0x1d, RZ ;  /* 0x0000001d8df37810 */ /* 0x040fe20007ffe0ff */
[----:B------:R-:W-:Y:S01]  /*0e90*/  STL [R1+0x37bc], R249 ;  /* 0x0037bcf901007387 */ /* 0x000fe20000100800 */
[----:B------:R-:W-:Y:S01]  /*0ea0*/  IADD3 R240, R141, 0x20, RZ ;  /* 0x000000208df07810 */ /* 0x000fe20007ffe0ff */
[C---:B------:R-:W-:Y:S01]  /*0eb0*/  IMAD R121, R3.reuse, R4, R10 ;  /* 0x0000000403797224 */ /* 0x040fe200078e020a */
[----:B------:R-:W-:Y:S01]  /*0ec0*/  IABS R4, R251 ;  /* 0x000000fb00047213 */ /* 0x000fe20000000000 */
[----:B------:R-:W-:Y:S01]  /*0ed0*/  IMAD.MOV R2, RZ, RZ, -R2 ;  /* 0x000000ffff027224 */ /* 0x000fe200078e0a02 */
[----:B------:R-:W-:Y:S01]  /*0ee0*/  IABS R10, R249 ;  /* 0x000000f9000a7213 */ /* 0x000fe20000000000 */
[----:B------:R-:W-:Y:S01]  /*0ef0*/  IMAD.MOV R0, RZ, RZ, -R0 ;  /* 0x000000ffff007224 */ /* 0x000fe200078e0a00 */
[----:B------:R-:W-:Y:S01]  /*0f00*/  IABS R108, R243 ;  /* 0x000000f3006c7213 */ /* 0x000fe20000000000 */
[C---:B------:R-:W-:Y:S01]  /*0f10*/  IMAD R119, R3.reuse, R2, R8 ;  /* 0x0000000203777224 */ /* 0x040fe200078e0208 */
[----:B------:R-:W-:Y:S01]  /*0f20*/  MOV R8, R4 ;  /* 0x0000000400087202 */ /* 0x000fe20000000f00 */
[----:B------:R-:W-:Y:S01]  /*0f30*/  IMAD R120, R3, R0, R120 ;  /* 0x0000000003787224 */ /* 0x000fe200078e0278 */
[----:B------:R-:W-:Y:S01]  /*0f40*/  IADD3 R241, R141, 0x1f, RZ ;  /* 0x0000001f8df17810 */ /* 0x000fe20007ffe0ff */
[----:B------:R-:W-:Y:S01]  /*0f50*/  IMAD.HI.U32 R0, R11, R118, RZ ;  /* 0x000000760b007227 */ /* 0x000fe200078e00ff */
[----:B------:R-:W-:Y:S01]  /*0f60*/  IADD3 R239, R141, 0x21, RZ ;  /* 0x000000218def7810 */ /* 0x000fe20007ffe0ff */
[----:B------:R-:W-:Y:S01]  /*0f70*/  STL [R1+0x37c0], R248 ;  /* 0x0037c0f801007387 */ /* 0x000fe20000100800 */
[----:B------:R-:W-:Y:S01]  /*0f80*/  IABS R106, R241 ;  /* 0x000000f1006a7213 */ /* 0x000fe20000000000 */
[----:B------:R-:W-:Y:S01]  /*0f90*/  IMAD.HI.U32 R2, R11, R8, RZ ;  /* 0x000000080b027227 */ /* 0x000fe200078e00ff */
[----:B------:R-:W-:Y:S01]  /*0fa0*/  IABS R104, R239 ;  /* 0x000000ef00687213 */ /* 0x000fe20000000000 */
[----:B------:R-:W-:Y:S01]  /*0fb0*/  STL [R1+0x37c4], R247 ;  /* 0x0037c4f701007387 */ /* 0x000fe20000100800 */
[C---:B------:R-:W-:Y:S01]  /*0fc0*/  IADD3 R238, R141.reuse, 0x22, RZ ;  /* 0x000000228dee7810 */ /* 0x040fe20007ffe0ff */
[----:B------:R-:W-:Y:S01]  /*0fd0*/  IMAD.MOV R0, RZ, RZ, -R0 ;  /* 0x000000ffff007224 */ /* 0x000fe200078e0a00 */
[----:B------:R-:W-:Y:S01]  /*0fe0*/  IADD3 R237, R141, 0x23, RZ ;  /* 0x000000238ded7810 */ /* 0x000fe20007ffe0ff */
[----:B------:R-:W-:Y:S01]  /*0ff0*/  IMAD.HI.U32 R4, R11, R116, RZ ;  /* 0x000000740b047227 */ /* 0x000fe200078e00ff */
[----:B------:R-:W-:Y:S01]  /*1000*/  IADD3 R236, R141, 0x24, RZ ;  /* 0x000000248dec7810 */ /* 0x000fe20007ffe0ff */
[----:B------:R1:W-:Y:S01]  /*1010*/  STL [R1+0x37c8], R145 ;  /* 0x0037c89101007387 */ /* 0x0003e20000100800 */
[----:B------:R-:W-:Y:S01]  /*1020*/  IABS R102, R237 ;  /* 0x000000ed00667213 */ /* 0x000fe20000000000 */
[----:B------:R-:W-:Y:S01]  /*1030*/  IMAD.MOV R2, RZ, RZ, -R2 ;  /* 0x000000ffff027224 */ /* 0x000fe200078e0a02 */
[----:B------:R-:W-:Y:S01]  /*1040*/  IADD3 R4, -R4, RZ, RZ ;  /* 0x000000ff04047210 */ /* 0x000fe20007ffe1ff */
[----:B------:R-:W-:Y:S01]  /*1050*/  IMAD R118, R3, R0, R118 ;  /* 0x0000000003767224 */ /* 0x000fe200078e0276 */
[----:B------:R-:W-:Y:S01]  /*1060*/  IADD3 R235, R141, 0x25, RZ ;  /* 0x000000258deb7810 */ /* 0x000fe20007ffe0ff */
[----:B------:R-:W-:Y:S01]  /*1070*/  IMAD.HI.U32 R0, R11, R10, RZ ;  /* 0x0000000a0b007227 */ /* 0x000fe200078e00ff */
[----:B------:R-:W-:Y:S01]  /*1080*/  IADD3 R234, R141, 0x26, RZ ;  /* 0x000000268dea7810 */ /* 0x000fe20007ffe0ff */
[----:B------:R-:W-:Y:S01]  /*1090*/  STL [R1+0x37cc], R246 ;  /* 0x0037ccf601007387 */ /* 0x000fe20000100800 */
[----:B------:R-:W-:Y:S01]  /*10a0*/  IABS R100, R235 ;  /* 0x000000eb00647213 */ /* 0x000fe20000000000 */
[----:B------:R-:W-:Y:S01]  /*10b0*/  IMAD R117, R3, R2, R8 ;  /* 0x0000000203757224 */ /* 0x000fe200078e0208 */
[----:B------:R-:W-:Y:S01]  /*10c0*/  IABS R8, R247 ;  /* 0x000000f700087213 */ /* 0x000fe20000000000 */
[----:B------:R-:W-:Y:S01]  /*10d0*/  IMAD.HI.U32 R2, R11, R114, RZ ;  /* 0x000000720b027227 */ /* 0x000fe200078e00ff */
[C---:B------:R-:W-:Y:S01]  /*10e0*/  IADD3 R233, R141.reuse, 0x27, RZ ;  /* 0x000000278de97810 */ /* 0x040fe20007ffe0ff */
[----:B------:R-:W-:Y:S01]  /*10f0*/  STL [R1+0x37d0], R245 ;  /* 0x0037d0f501007387 */ /* 0x000fe20000100800 */
[----:B------:R-:W-:Y:S01]  /*1100*/  IADD3 R232, R141, 0x28, RZ ;  /* 0x000000288de87810 */ /* 0x000fe20007ffe0ff */
[----:B------:R-:W-:Y:S01]  /*1110*/  IMAD.MOV R0, RZ, RZ, -R0 ;  /* 0x000000ffff007224 */ /* 0x000fe200078e0a00 */
[----:B------:R-:W-:Y:S01]  /*1120*/  IABS R98, R233 ;  /* 0x000000e900627213 */ /* 0x000fe20000000000 */
[----:B------:R-:W-:Y:S01]  /*1130*/  IMAD R116, R3, R4, R116 ;  /* 0x0000000403747224 */ /* 0x000fe200078e0274 */
[----:B------:R-:W-:Y:S01]  /*1140*/  IABS R4, R246 ;  /* 0x000000f600047213 */ /* 0x000fe20000000000 */
[----:B------:R-:W-:Y:S01]  /*1150*/  IMAD.MOV R2, RZ, RZ, -R2 ;  /* 0x000000ffff027224 */ /* 0x000fe200078e0a02 */
[----:B------:R-:W-:Y:S01]  /*1160*/  IADD3 R230, R141, 0x2a, RZ ;  /* 0x0000002a8de67810 */ /* 0x000fe20007ffe0ff */
[----:B------:R-:W-:Y:S01]  /*1170*/  IMAD R115, R3, R0, R10 ;  /* 0x0000000003737224 */ /* 0x000fe200078e020a */
[----:B------:R-:W-:Y:S01]  /*1180*/  MOV R10, R4 ;  /* 0x00000004000a7202 */ /* 0x000fe20000000f00 */
[----:B------:R-:W-:Y:S01]  /*1190*/  IMAD.HI.U32 R0, R11, R8, RZ ;  /* 0x000000080b007227 */ /* 0x000fe200078e00ff */
[C---:B------:R-:W-:Y:S01]  /*11a0*/  IADD3 R231, R141.reuse, 0x29, RZ ;  /* 0x000000298de77810 */ /* 0x040fe20007ffe0ff */
[----:B------:R-:W-:Y:S01]  /*11b0*/  STL [R1+0x37d4], R244 ;  /* 0x0037d4f401007387 */ /* 0x000fe20000100800 */
[----:B------:R-:W-:Y:S01]  /*11c0*/  IADD3 R144, R141, 0x2b, RZ ;  /* 0x0000002b8d907810 */ /* 0x000fe20007ffe0ff */
[----:B------:R-:W-:Y:S01]  /*11d0*/  IMAD R114, R3, R2, R114 ;  /* 0x0000000203727224 */ /* 0x000fe200078e0272 */
[----:B------:R-:W-:Y:S01]  /*11e0*/  IABS R96, R231 ;  /* 0x000000e700607213 */ /* 0x000fe20000000000 */
[----:B------:R-:W-:Y:S01]  /*11f0*/  IMAD.HI.U32 R2, R11, R112, RZ ;  /* 0x000000700b027227 */ /* 0x000fe200078e00ff */
[C---:B------:R-:W-:Y:S01]  /*1200*/  IADD3 R229, R141.reuse, 0x2c, RZ ;  /* 0x0000002c8de57810 */ /* 0x040fe20007ffe0ff */
[----:B------:R-:W-:Y:S01]  /*1210*/  STL [R1+0x37d8], R243 ;  /* 0x0037d8f301007387 */ /* 0x000fe20000100800 */
[----:B------:R-:W-:Y:S01]  /*1220*/  IABS R94, R144 ;  /* 0x00000090005e7213 */ /* 0x000fe20000000000 */
[----:B------:R-:W-:Y:S01]  /*1230*/  IMAD.MOV R0, RZ, RZ, -R0 ;  /* 0x000000ffff007224 */ /* 0x000fe200078e0a00 */
[----:B------:R-:W-:Y:S01]  /*1240*/  IADD3 R228, R141, 0x2d, RZ ;  /* 0x0000002d8de47810 */ /* 0x000fe20007ffe0ff */
[----:B------:R-:W-:Y:S01]  /*1250*/  IMAD.HI.U32 R4, R11, R10, RZ ;  /* 0x0000000a0b047227 */ /* 0x000fe200078e00ff */
[----:B------:R-:W-:Y:S01]  /*1260*/  IADD3 R227, R141, 0x2e, RZ ;  /* 0x0000002e8de37810 */ /* 0x000fe20007ffe0ff */
[----:B------:R-:W-:Y:S01]  /*1270*/  STL [R1+0x37dc], R242 ;  /* 0x0037dcf201007387 */ /* 0x000fe20000100800 */
[----:B------:R-:W-:Y:S01]  /*1280*/  IABS R92, R228 ;  /* 0x000000e4005c7213 */ /* 0x000fe20000000000 */
[----:B------:R-:W-:Y:S01]  /*1290*/  IMAD.MOV R2, RZ, RZ, -R2 ;  /* 0x000000ffff027224 */ /* 0x000fe200078e0a02 */
[----:B------:R-:W-:Y:S01]  /*12a0*/  IADD3 R4, -R4, RZ, RZ ;  /* 0x000000ff04047210 */ /* 0x000fe20007ffe1ff */
[----:B------:R-:W-:Y:S01]  /*12b0*/  IMAD R113, R3, R0, R8 ;  /* 0x0000000003717224 */ /* 0x000fe200078e0208 */
[----:B------:R-:W-:Y:S01]  /*12c0*/  IADD3 R225, R141, 0x30, RZ ;  /* 0x000000308de17810 */ /* 0x000fe20007ffe0ff */
[----:B------:R-:W-:Y:S01]  /*12d0*/  IMAD.MOV.U32 R8, RZ, RZ, R7 ;  /* 0x000000ffff087224 */ /* 0x000fe200078e0007 */
[----:B------:R-:W-:Y:S01]  /*12e0*/  IABS R7, R234 ;  /* 0x000000ea00077213 */ /* 0x000fe20000000000 */
[----:B------:R-:W-:Y:S01]  /*12f0*/  IMAD R112, R3, R2, R112 ;  /* 0x0000000203707224 */ /* 0x000fe200078e0270 */
[----:B------:R-:W-:Y:S01]  /*1300*/  IADD3 R226, R141, 0x2f, RZ ;  /* 0x0000002f8de27810 */ /* 0x000fe20007ffe0ff */
[----:B------:R-:W-:Y:S01]  /*1310*/  IMAD.HI.U32 R2, R11, R8, RZ ;  /* 0x000000080b027227 */ /* 0x000fe200078e00ff */
[----:B------:R-:W-:Y:S01]  /*1320*/  IADD3 R224, R141, 0x31, RZ ;  /* 0x000000318de07810 */ /* 0x000fe20007ffe0ff */
[----:B------:R-:W-:Y:S01]  /*1330*/  STL [R1+0x37e0], R241 ;  /* 0x0037e0f101007387 */ /* 0x000fe20000100800 */
[----:B------:R-:W-:Y:S01]  /*1340*/  IABS R90, R226 ;  /* 0x000000e2005a7213 */ /* 0x000fe20000000000 */
[----:B------:R-:W-:Y:S01]  /*1350*/  IMAD R111, R3, R4, R10 ;  /* 0x00000004036f7224 */ /* 0x000fe200078e020a */
[----:B------:R-:W-:Y:S01]  /*1360*/  IADD3 R2, -R2, RZ, RZ ;  /* 0x000000ff02027210 */ /* 0x000fe20007ffe1ff */
[----:B------:R-:W-:Y:S01]  /*1370*/  IMAD.HI.U32 R0, R11, R110, RZ ;  /* 0x0000006e0b007227 */ /* 0x000fe200078e00ff */
[----:B------:R-:W-:Y:S01]  /*1380*/  IABS R4, R242 ;  /* 0x000000f200047213 */ /* 0x000fe20000000000 */
[----:B------:R-:W-:Y:S01]  /*1390*/  STL [R1+0x37e4], R240 ;  /* 0x0037e4f001007387 */ /* 0x000fe20000100800 */
[----:B------:R-:W-:Y:S01]  /*13a0*/  IABS R10, R240 ;  /* 0x000000f0000a7213 */ /* 0x000fe20000000000 */
[----:B------:R-:W-:Y:S01]  /*13b0*/  IMAD.MOV R0, RZ, RZ, -R0 ;  /* 0x000000ffff007224 */ /* 0x000fe200078e0a00 */
[----:B------:R-:W-:Y:S01]  /*13c0*/  IADD3 R223, R141, 0x32, RZ ;  /* 0x000000328ddf7810 */ /* 0x000fe20007ffe0ff */
[----:B------:R-:W-:Y:S01]  /*13d0*/  IMAD R109, R3, R2, R8 ;  /* 0x00000002036d7224 */ /* 0x000fe200078e0208 */
[----:B------:R-:W-:Y:S01]  /*13e0*/  IABS R88, R224 ;  /* 0x000000e000587213 */ /* 0x000fe20000000000 */
[----:B------:R-:W-:Y:S01]  /*13f0*/  IMAD.MOV.U32 R8, RZ, RZ, R4 ;  /* 0x000000ffff087224 */ /* 0x000fe200078e0004 */
[----:B------:R-:W-:Y:S01]  /*1400*/  IADD3 R222, R141, 0x33, RZ ;  /* 0x000000338dde7810 */ /* 0x000fe20007ffe0ff */
[----:B------:R-:W-:Y:S01]  /*1410*/  IMAD R110, R3, R0, R110 ;  /* 0x00000000036e7224 */ /* 0x000fe200078e026e */
[----:B------:R-:W-:Y:S01]  /*1420*/  IADD3 R221, R141, 0x34, RZ ;  /* 0x000000348ddd7810 */ /* 0x000fe20007ffe0ff */
[----:B------:R-:W-:Y:S01]  /*1430*/  IMAD.HI.U32 R0, R11, R108, RZ ;  /* 0x0000006c0b007227 */ /* 0x000fe200078e00ff */
[----:B------:R-:W-:Y:S01]  /*1440*/  IABS R86, R222 ;  /* 0x000000de00567213 */ /* 0x000fe20000000000 */
[----:B------:R-:W-:Y:S01]  /*1450*/  STL [R1+0x37e8], R239 ;  /* 0x0037e8ef01007387 */ /* 0x000fe20000100800 */
[----:B------:R-:W-:Y:S01]  /*1460*/  IADD3 R220, R141, 0x35, RZ ;  /* 0x000000358ddc7810 */ /* 0x000fe20007ffe0ff */
[----:B------:R-:W-:Y:S01]  /*1470*/  IMAD.HI.U32 R2, R11, R8, RZ ;  /* 0x000000080b027227 */ /* 0x000fe200078e00ff */
[----:B------:R-:W-:Y:S01]  /*1480*/  IADD3 R219, R141, 0x36, RZ ;  /* 0x000000368ddb7810 */ /* 0x000fe20007ffe0ff */
[----:B------:R-:W-:Y:S01]  /*1490*/  STL [R1+0x37ec], R238 ;  /* 0x0037ecee01007387 */ /* 0x000fe20000100800 */
[----:B------:R-:W-:Y:S01]  /*14a0*/  IABS R84, R220 ;  /* 0x000000dc00547213 */ /* 0x000fe20000000000 */
[----:B------:R-:W-:Y:S01]  /*14b0*/  IMAD.MOV R0, RZ, RZ, -R0 ;  /* 0x000000ffff007224 */ /* 0x000fe200078e0a00 */
[----:B------:R-:W-:Y:S01]  /*14c0*/  IADD3 R2, -R2, RZ, RZ ;  /* 0x000000ff02027210 */ /* 0x000fe20007ffe1ff */
        /* <DEDUP_REMOVED lines=9> */
[----:B------:R-:W-:Y:S01]  /*1560*/  IADD3 R216, R141, 0x39, RZ ;  /* 0x000000398dd87810 */ /* 0x000fe20007ffe0ff */
[----:B------:R-:W-:Y:S01]  /*1570*/  IMAD R107, R3, R2, R8 ;  /* 0x00000002036b7224 */ /* 0x000fe200078e0208 */
[----:B------:R-:W-:Y:S01]  /*1580*/  IABS R8, R238 ;  /* 0x000000ee00087213 */ /* 0x000fe20000000000 */
[----:B------:R-:W-:Y:S01]  /*1590*/  IMAD.HI.U32 R2, R11, R104, RZ ;  /* 0x000000680b027227 */ /* 0x000fe200078e00ff */
[----:B------:R-:W-:Y:S01]  /*15a0*/  IABS R80, R216 ;  /* 0x000000d800507213 */ /* 0x000fe20000000000 */
[----:B------:R-:W-:Y:S01]  /*15b0*/  STL [R1+0x37f8], R235 ;  /* 0x0037f8eb01007387 */ /* 0x000fe20000100800 */
[C---:B------:R-:W-:Y:S01]  /*15c0*/  IADD3 R213, R141.reuse, 0x3c, RZ ;  /* 0x0000003c8dd57810 */ /* 0x040fe20007ffe0ff */
[----:B------:R-:W-:Y:S01]  /*15d0*/  IMAD.MOV R0, RZ, RZ, -R0 ;  /* 0x000000ffff007224 */ /* 0x000fe200078e0a00 */
[----:B------:R-:W-:Y:S01]  /*15e0*/  IADD3 R2, -R2, RZ, RZ ;  /* 0x000000ff02027210 */ /* 0x000fe20007ffe1ff */
[----:B------:R-:W-:Y:S01]  /*15f0*/  IMAD.MOV R4, RZ, RZ, -R4 ;  /* 0x000000ffff047224 */ /* 0x000fe200078e0a04 */
[----:B------:R-:W-:Y:S01]  /*1600*/  IADD3 R214, R141, 0x3b, RZ ;  /* 0x0000003b8dd67810 */ /* 0x000fe20007ffe0ff */
[----:B------:R-:W-:Y:S01]  /*1610*/  IMAD R105, R3, R0, R10 ;  /* 0x0000000003697224 */ /* 0x000fe200078e020a */
[----:B------:R-:W-:Y:S01]  /*1620*/  IADD3 R212, R141, 0x3e, RZ ;  /* 0x0000003e8dd47810 */ /* 0x000fe20007ffe0ff */
[----:B------:R-:W-:Y:S01]  /*1630*/  IMAD R106, R3, R4, R106 ;  /* 0x00000004036a7224 */ /* 0x000fe200078e026a */
[----:B------:R-:W-:Y:S01]  /*1640*/  IABS R4, R236 ;  /* 0x000000ec00047213 */ /* 0x000fe20000000000 */
[----:B------:R-:W-:Y:S01]  /*1650*/  IMAD.HI.U32 R0, R11, R8, RZ ;  /* 0x000000080b007227 */ /* 0x000fe200078e00ff */
[----:B------:R-:W-:Y:S01]  /*1660*/  IABS R78, R214 ;  /* 0x000000d6004e7213 */ /* 0x000fe20000000000 */
[----:B------:R-:W-:Y:S01]  /*1670*/  STL [R1+0x37fc], R234 ;  /* 0x0037fcea01007387 */ /* 0x000fe20000100800 */
[----:B------:R-:W-:Y:S01]  /*1680*/  IADD3 R142, R141, 0x3d, RZ ;  /* 0x0000003d8d8e7810 */ /* 0x000fe20007ffe0ff */
[----:B------:R-:W-:Y:S01]  /*1690*/  IMAD R104, R3, R2, R104 ;  /* 0x0000000203687224 */ /* 0x000fe200078e0268 */
[----:B------:R-:W-:Y:S01]  /*16a0*/  IADD3 R211, R141, 0x3f, RZ ;  /* 0x0000003f8dd37810 */ /* 0x000fe20007ffe0ff */
[----:B------:R-:W-:Y:S01]  /*16b0*/  IMAD.HI.U32 R2, R11, R102, RZ ;  /* 0x000000660b027227 */ /* 0x000fe200078e00ff */
[----:B------:R-:W-:Y:S01]  /*16c0*/  IABS R76, R142 ;  /* 0x0000008e004c7213 */ /* 0x000fe20000000000 */
[----:B------:R-:W-:Y:S01]  /*16d0*/  STL [R1+0x3800], R233 ;  /* 0x003800e901007387 */ /* 0x000fe20000100800 */
[----:B------:R-:W-:Y:S01]  /*16e0*/  IABS R74, R211 ;  /* 0x000000d3004a7213 */ /* 0x000fe20000000000 */
[----:B------:R-:W-:Y:S01]  /*16f0*/  IMAD.MOV R0, RZ, RZ, -R0 ;  /* 0x000000ffff007224 */ /* 0x000fe200078e0a00 */
[----:B------:R-:W-:Y:S01]  /*1700*/  IADD3 R2, -R2, RZ, RZ ;  /* 0x000000ff02027210 */ /* 0x000fe20007ffe1ff */
[----:B------:R-:W-:Y:S01]  /*1710*/  IMAD.MOV.U32 R10, RZ, RZ, R4 ;  /* 0x000000ffff0a7224 */ /* 0x000fe200078e0004 */
[----:B------:R-:W-:Y:S01]  /*1720*/  IADD3 R210, R141, 0x40, RZ ;  /* 0x000000408dd27810 */ /* 0x000fe20007ffe0ff */
[----:B------:R-:W-:Y:S01]  /*1730*/  IMAD R103, R3, R0, R8 ;  /* 0x0000000003677224 */ /* 0x000fe200078e0208 */
[----:B------:R-:W-:Y:S01]  /*1740*/  IADD3 R209, R141, 0x41, RZ ;  /* 0x000000418dd17810 */ /* 0x000fe20007ffe0ff */
[----:B------:R-:W-:Y:S01]  /*1750*/  IMAD.HI.U32 R0, R11, R100, RZ ;  /* 0x000000640b007227 */ /* 0x000fe200078e00ff */
[----:B------:R-:W-:Y:S01]  /*1760*/  IADD3 R208, R141, 0x42, RZ ;  /* 0x000000428dd07810 */ /* 0x000fe20007ffe0ff */
[----:B------:R-:W-:Y:S01]  /*1770*/  STL [R1+0x3804], R232 ;  /* 0x003804e801007387 */ /* 0x000fe20000100800 */
[----:B------:R-:W-:Y:S01]  /*1780*/  IABS R72, R209 ;  /* 0x000000d100487213 */ /* 0x000fe20000000000 */
[----:B------:R-:W-:Y:S01]  /*1790*/  IMAD.HI.U32 R4, R11, R10, RZ ;  /* 0x0000000a0b047227 */ /* 0x000fe200078e00ff */
[----:B------:R-:W-:Y:S01]  /*17a0*/  IADD3 R0, -R0, RZ, RZ ;  /* 0x000000ff00007210 */ /* 0x000fe20007ffe1ff */
[----:B------:R-:W-:Y:S01]  /*17b0*/  STL [R1+0x3808], R231 ;  /* 0x003808e701007387 */ /* 0x000fe20000100800 */
[C---:B------:R-:W-:Y:S01]  /*17c0*/  IADD3 R207, R141.reuse, 0x43, RZ ;  /* 0x000000438dcf7810 */ /* 0x040fe20007ffe0ff */
[----:B------:R-:W-:Y:S01]  /*17d0*/  IMAD.MOV.U32 R8, RZ, RZ, R7 ;  /* 0x000000ffff087224 */ /* 0x000fe200078e0007 */
[----:B------:R-:W-:Y:S01]  /*17e0*/  IABS R7, R225 ;  /* 0x000000e100077213 */ /* 0x000fe20000000000 */
[----:B------:R-:W-:Y:S01]  /*17f0*/  IMAD.MOV R4, RZ, RZ, -R4 ;  /* 0x000000ffff047224 */ /* 0x000fe200078e0a04 */
[----:B------:R-:W-:Y:S01]  /*1800*/  IADD3 R206, R141, 0x44, RZ ;  /* 0x000000448dce7810 */ /* 0x000fe20007ffe0ff */
[----:B------:R-:W-:Y:S01]  /*1810*/  IMAD R102, R3, R2, R102 ;  /* 0x0000000203667224 */ /* 0x000fe200078e0266 */
[----:B------:R-:W-:Y:S01]  /*1820*/  IABS R70, R207 ;  /* 0x000000cf00467213 */ /* 0x000fe20000000000 */
        /* <DEDUP_REMOVED lines=8> */
[----:B------:R-:W-:Y:S01]  /*18b0*/  IMAD R100, R3, R0, R100 ;  /* 0x0000000003647224 */ /* 0x000fe200078e0264 */
[----:B------:R-:W-:Y:S01]  /*18c0*/  IABS R68, R205 ;  /* 0x000000cd00447213 */ /* 0x000fe20000000000 */
[----:B------:R-:W-:Y:S01]  /*18d0*/  IMAD.HI.U32 R0, R11, R98, RZ ;  /* 0x000000620b007227 */ /* 0x000fe200078e00ff */
[C---:B------:R-:W-:Y:S01]  /*18e0*/  IADD3 R202, R141.reuse, 0x48, RZ ;  /* 0x000000488dca7810 */ /* 0x040fe20007ffe0ff */
[----:B------:R2:W-:Y:S01]  /*18f0*/  STL [R1+0x3810], R144 ;  /* 0x0038109001007387 */ /* 0x0005e20000100800 */
[----:B------:R-:W-:Y:S01]  /*1900*/  IADD3 R203, R141, 0x47, RZ ;  /* 0x000000478dcb7810 */ /* 0x000fe20007ffe0ff */
[----:B------:R-:W-:Y:S01]  /*1910*/  IMAD R99, R3, R2, R8 ;  /* 0x0000000203637224 */ /* 0x000fe200078e0208 */
[----:B------:R-:W-:Y:S01]  /*1920*/  IADD3 R0, -R0, RZ, RZ ;  /* 0x000000ff00007210 */ /* 0x000fe20007ffe1ff */
[----:B------:R-:W-:Y:S01]  /*1930*/  IMAD.MOV.U32 R8, RZ, RZ, R4 ;  /* 0x000000ffff087224 */ /* 0x000fe200078e0004 */
[----:B------:R-:W-:Y:S01]  /*1940*/  IABS R66, R203 ;  /* 0x000000cb00427213 */ /* 0x000fe20000000000 */
[----:B------:R-:W-:Y:S01]  /*1950*/  IMAD.HI.U32 R4, R11, R96, RZ ;  /* 0x000000600b047227 */ /* 0x000fe200078e00ff */
[C---:B------:R-:W-:Y:S01]  /*1960*/  IADD3 R201, R141.reuse, 0x49, RZ ;  /* 0x000000498dc97810 */ /* 0x040fe20007ffe0ff */
[----:B------:R-:W-:Y:S01]  /*1970*/  STL [R1+0x3814], R229 ;  /* 0x003814e501007387 */ /* 0x000fe20000100800 */
[----:B------:R-:W-:Y:S01]  /*1980*/  IADD3 R200, R141, 0x4a, RZ ;  /* 0x0000004a8dc87810 */ /* 0x000fe20007ffe0ff */
        /* <DEDUP_REMOVED lines=25> */
[----:B------:R-:W-:Y:S01]  /*1b20*/  IADD3 R193, R141, 0x51, RZ ;  /* 0x000000518dc17810 */ /* 0x000fe20007ffe0ff */
[----:B------:R-:W-:Y:S01]  /*1b30*/  IMAD R96, R3, R4, R96 ;  /* 0x0000000403607224 */ /* 0x000fe200078e0260 */
[----:B------:R-:W-:Y:S01]  /*1b40*/  IABS R4, R227 ;  /* 0x000000e300047213 */ /* 0x000fe20000000000 */
[----:B------:R-:W-:Y:S01]  /*1b50*/  IMAD.MOV R2, RZ, RZ, -R2 ;  /* 0x000000ffff027224 */ /* 0x000fe200078e0a02 */
[----:B------:R-:W-:Y:S01]  /*1b60*/  IADD3 R0, -R0, RZ, RZ ;  /* 0x000000ff00007210 */ /* 0x000fe20007ffe1ff */
        /* <DEDUP_REMOVED lines=8> */
[----:B------:R-:W-:Y:S01]  /*1bf0*/  IMAD.MOV.U32 R10, RZ, RZ, R4 ;  /* 0x000000ffff0a7224 */ /* 0x000fe200078e0004 */
[----:B------:R-:W-:Y:S01]  /*1c00*/  IABS R54, R191 ;  /* 0x000000bf00367213 */ /* 0x000fe20000000000 */
[----:B------:R-:W-:Y:S01]  /*1c10*/  IMAD R93, R3, R0, R8 ;  /* 0x00000000035d7224 */ /* 0x000fe200078e0208 */
[----:B------:R-:W-:Y:S01]  /*1c20*/  MOV R8, R7 ;  /* 0x0000000700087202 */ /* 0x000fe20000000f00 */
[----:B------:R-:W-:Y:S01]  /*1c30*/  IMAD.MOV R2, RZ, RZ, -R2 ;  /* 0x000000ffff027224 */ /* 0x000fe200078e0a02 */
[----:B------:R-:W-:Y:S01]  /*1c40*/  IABS R7, R215 ;  /* 0x000000d700077213 */ /* 0x000fe20000000000 */
[----:B------:R-:W-:Y:S01]  /*1c50*/  IMAD.HI.U32 R4, R11, R10, RZ ;  /* 0x0000000a0b047227 */ /* 0x000fe200078e00ff */
[C---:B------:R-:W-:Y:S01]  /*1c60*/  IADD3 R189, R141.reuse, 0x55, RZ ;  /* 0x000000558dbd7810 */ /* 0x040fe20007ffe0ff */
[----:B------:R-:W-:Y:S01]  /*1c70*/  STL [R1+0x3830], R222 ;  /* 0x003830de01007387 */ /* 0x000fe20000100800 */
[----:B------:R-:W-:Y:S01]  /*1c80*/  IADD3 R188, R141, 0x56, RZ ;  /* 0x000000568dbc7810 */ /* 0x000fe20007ffe0ff */
[----:B------:R-:W-:Y:S01]  /*1c90*/  IMAD R92, R3, R2, R92 ;  /* 0x00000002035c7224 */ /* 0x000fe200078e025c */
[----:B------:R-:W-:Y:S01]  /*1ca0*/  IABS R52, R189 ;  /* 0x000000bd00347213 */ /* 0x000fe20000000000 */
[----:B------:R-:W-:Y:S01]  /*1cb0*/  IMAD.MOV R4, RZ, RZ, -R4 ;  /* 0x000000ffff047224 */ /* 0x000fe200078e0a04 */
[----:B------:R-:W-:Y:S01]  /*1cc0*/  IADD3 R186, R141, 0x58, RZ ;  /* 0x000000588dba7810 */ /* 0x000fe20007ffe0ff */
        /* <DEDUP_REMOVED lines=25> */
[----:B------:R-:W-:Y:S01]  /*1e60*/  IABS R44, R181 ;  /* 0x000000b5002c7213 */ /* 0x000fe20000000000 */
[----:B------:R-:W-:Y:S01]  /*1e70*/  IMAD.MOV R0, RZ, RZ, -R0 ;  /* 0x000000ffff007224 */ /* 0x000fe200078e0a00 */
[----:B------:R-:W-:Y:S01]  /*1e80*/  IADD3 R180, R141, 0x5e, RZ ;  /* 0x0000005e8db47810 */ /* 0x000fe20007ffe0ff */
[----:B------:R-:W-:Y:S01]  /*1e90*/  IMAD.HI.U32 R4, R11, R86, RZ ;  /* 0x000000560b047227 */ /* 0x000fe200078e00ff */
[C---:B------:R-:W-:Y:S01]  /*1ea0*/  IADD3 R179, R141.reuse, 0x5f, RZ ;  /* 0x0000005f8db37810 */ /* 0x040fe20007ffe0ff */
[----:B------:R-:W-:Y:S01]  /*1eb0*/  STL [R1+0x3844], R217 ;  /* 0x003844d901007387 */ /* 0x000fe20000100800 */
[----:B------:R-:W-:Y:S01]  /*1ec0*/  IADD3 R178, R141, 0x60, RZ ;  /* 0x000000608db27810 */ /* 0x000fe20007ffe0ff */
[----:B------:R-:W-:Y:S01]  /*1ed0*/  IMAD.MOV R2, RZ, RZ, -R2 ;  /* 0x000000ffff027224 */ /* 0x000fe200078e0a02 */
[----:B------:R-:W-:Y:S01]  /*1ee0*/  IADD3 R4, -R4, RZ, RZ ;  /* 0x000000ff04047210 */ /* 0x000fe20007ffe1ff */
        /* <DEDUP_REMOVED lines=13> */
[----:B------:R-:W-:Y:S01]  /*1fc0*/  IADD3 R175, R141, 0x64, RZ ;  /* 0x000000648daf7810 */ /* 0x000fe20007ffe0ff */
[C---:B------:R-:W-:Y:S01]  /*1fd0*/  IMAD R86, R3.reuse, R4, R86 ;  /* 0x0000000403567224 */ /* 0x040fe200078e0256 */
[----:B------:R-:W-:Y:S01]  /*1fe0*/  IABS R4, R217 ;  /* 0x000000d900047213 */ /* 0x000fe20000000000 */
[----:B------:R-:W-:Y:S01]  /*1ff0*/  IMAD.MOV R2, RZ, RZ, -R2 ;  /* 0x000000ffff027224 */ /* 0x000fe200078e0a02 */
[----:B------:R-:W-:Y:S01]  /*2000*/  IABS R38, R176 ;  /* 0x000000b000267213 */ /* 0x000fe20000000000 */
[----:B------:R-:W-:Y:S01]  /*2010*/  IMAD R85, R3, R0, R10 ;  /* 0x0000000003557224 */ /* 0x000fe200078e020a */
[----:B------:R-:W-:Y:S01]  /*2020*/  MOV R10, R4 ;  /* 0x00000004000a7202 */ /* 0x000fe20000000f00 */
[----:B------:R-:W-:Y:S01]  /*2030*/  IMAD.HI.U32 R0, R11, R8, RZ ;  /* 0x000000080b007227 */ /* 0x000fe200078e00ff */
[C---:B------:R-:W-:Y:S01]  /*2040*/  IADD3 R173, R141.reuse, 0x66, RZ ;  /* 0x000000668dad7810 */ /* 0x040fe20007ffe0ff */
        /* <DEDUP_REMOVED lines=8> */
[----:B------:R-:W-:Y:S01]  /*20d0*/  IMAD.MOV R0, RZ, RZ, -R0 ;  /* 0x000000ffff007224 */ /* 0x000fe200078e0a00 */
[----:B------:R-:W-:Y:S01]  /*20e0*/  IABS R34, R172 ;  /* 0x000000ac00227213 */ /* 0x000fe20000000000 */
[----:B------:R-:W-:Y:S01]  /*20f0*/  IMAD.HI.U32 R4, R11, R10, RZ ;  /* 0x0000000a0b047227 */ /* 0x000fe200078e00ff */
[C---:B------:R-:W-:Y:S01]  /*2100*/  IADD3 R170, R141.reuse, 0x69, RZ ;  /* 0x000000698daa7810 */ /* 0x040fe20007ffe0ff */
[----:B------:R3:W-:Y:S01]  /*2110*/  STL [R1+0x3858], R142 ;  /* 0x0038588e01007387 */ /* 0x0007e20000100800 */
[----:B------:R-:W-:Y:S01]  /*2120*/  IADD3 R169, R141, 0x6a, RZ ;  /* 0x0000006a8da97810 */ /* 0x000fe20007ffe0ff */
[----:B------:R-:W-:Y:S01]  /*2130*/  IMAD.MOV R2, RZ, RZ, -R2 ;  /* 0x000000ffff027224 */ /* 0x000fe200078e0a02 */
[----:B------:R-:W-:Y:S01]  /*2140*/  IADD3 R4, -R4, RZ, RZ ;  /* 0x000000ff04047210 */ /* 0x000fe20007ffe1ff */
[C---:B------:R-:W-:Y:S01]  /*2150*/  IMAD R83, R3.reuse, R0, R8 ;  /* 0x0000000003537224 */ /* 0x040fe200078e0208 */
[----:B------:R-:W-:Y:S01]  /*2160*/  IABS R32, R170 ;  /* 0x000000aa00207213 */ /* 0x000fe20000000000 */
        /* <DEDUP_REMOVED lines=9> */
[----:B------:R-:W-:Y:S01]  /*2200*/  IADD3 R2, -R2, RZ, RZ ;  /* 0x000000ff02027210 */ /* 0x000fe20007ffe1ff */
[----:B------:R-:W-:Y:S01]  /*2210*/  IMAD.HI.U32 R0, R11, R80, RZ ;  /* 0x000000500b007227 */ /* 0x000fe200078e00ff */
[----:B------:R-:W-:Y:S01]  /*2220*/  IABS R4, R213 ;  /* 0x000000d500047213 */ /* 0x000fe20000000000 */
[----:B------:R-:W4:Y:S01]  /*2230*/  S2R R9, SR_TID.X ;  /* 0x0000000000097919 */ /* 0x000f220000002100 */
[----:B------:R-:W-:Y:S01]  /*2240*/  IABS R10, R212 ;  /* 0x000000d4000a7213 */ /* 0x000fe20000000000 */
[----:B------:R-:W-:Y:S01]  /*2250*/  IMAD.MOV R0, RZ, RZ, -R0 ;  /* 0x000000ffff007224 */ /* 0x000fe200078e0a00 */
[----:B------:R-:W-:Y:S01]  /*2260*/  IABS R30, R168 ;  /* 0x000000a8001e7213 */ /* 0x000fe20000000000 */
[----:B------:R-:W-:Y:S01]  /*2270*/  IMAD R79, R3, R2, R8 ;  /* 0x00000002034f7224 */ /* 0x000fe200078e0208 */
[C---:B------:R-:W-:Y:S01]  /*2280*/  IADD3 R164, R141.reuse, 0x6f, RZ ;  /* 0x0000006f8da47810 */ /* 0x040fe20007ffe0ff */
[----:B------:R-:W-:Y:S01]  /*2290*/  IMAD.MOV.U32 R8, RZ, RZ, R4 ;  /* 0x000000ffff087224 */ /* 0x000fe200078e0004 */
[----:B------:R-:W-:Y:S01]  /*22a0*/  IADD3 R166, R141, 0x6d, RZ ;  /* 0x0000006d8da67810 */ /* 0x000fe20007ffe0ff */
[----:B------:R-:W-:Y:S01]  /*22b0*/  IMAD R80, R3, R0, R80 ;  /* 0x0000000003507224 */ /* 0x000fe200078e0250 */
[----:B------:R-:W-:Y:S01]  /*22c0*/  IADD3 R162, R141, 0x71, RZ ;  /* 0x000000718da27810 */ /* 0x000fe20007ffe0ff */
[C---:B------:R-:W-:Y:S01]  /*22d0*/  IMAD.HI.U32 R0, R11.reuse, R78, RZ ;  /* 0x0000004e0b007227 */ /* 0x040fe200078e00ff */
[----:B------:R-:W-:Y:S01]  /*22e0*/  IABS R26, R164 ;  /* 0x000000a4001a7213 */ /* 0x000fe20000000000 */
[----:B------:R-:W-:Y:S01]  /*22f0*/  STL [R1+0x3860], R211 ;  /* 0x003860d301007387 */ /* 0x000fe20000100800 */
[----:B------:R-:W-:Y:S01]  /*2300*/  IABS R28, R166 ;  /* 0x000000a6001c7213 */ /* 0x000fe20000000000 */
[----:B------:R-:W-:Y:S01]  /*2310*/  IMAD.HI.U32 R2, R11, R8, RZ ;  /* 0x000000080b027227 */ /* 0x000fe200078e00ff */
[----:B------:R-:W-:Y:S01]  /*2320*/  IABS R24, R162 ;  /* 0x000000a200187213 */ /* 0x000fe20000000000 */
[----:B------:R-:W-:Y:S01]  /*2330*/  STL [R1+0x3864], R210 ;  /* 0x003864d201007387 */ /* 0x000fe20000100800 */
[----:B------:R-:W-:Y:S01]  /*2340*/  IADD3 R163, R141, 0x70, RZ ;  /* 0x000000708da37810 */ /* 0x000fe20007ffe0ff */
[----:B------:R-:W-:Y:S01]  /*2350*/  IMAD.MOV R0, RZ, RZ, -R0 ;  /* 0x000000ffff007224 */ /* 0x000fe200078e0a00 */
[----:B------:R-:W-:Y:S01]  /*2360*/  IADD3 R2, -R2, RZ, RZ ;  /* 0x000000ff02027210 */ /* 0x000fe20007ffe1ff */
[----:B------:R-:W-:Y:S01]  /*2370*/  IMAD.HI.U32 R4, R11, R76, RZ ;  /* 0x0000004c0b047227 */ /* 0x000fe200078e00ff */
[----:B------:R-:W-:Y:S01]  /*2380*/  STL [R1+0x3868], R209 ;  /* 0x003868d101007387 */ /* 0x000fe20000100800 */
[----:B------:R-:W-:-:S02]  /*2390*/  IADD3 R161, R141, 0x72, RZ ;  /* 0x000000728da17810 */ /* 0x000fc40007ffe0ff */
[----:B------:R-:W-:Y:S01]  /*23a0*/  IMAD R78, R3, R0, R78 ;  /* 0x00000000034e7224 */ /* 0x000fe200078e024e */
[----:B------:R-:W-:Y:S01]  /*23b0*/  STL [R1+0x386c], R208 ;  /* 0x00386cd001007387 */ /* 0x000fe20000100800 */
[----:B------:R-:W-:Y:S01]  /*23c0*/  IMAD.HI.U32 R0, R11, R10, RZ ;  /* 0x0000000a0b007227 */ /* 0x000fe200078e00ff */
[----:B------:R-:W-:Y:S02]  /*23d0*/  IADD3 R159, R141, 0x74, RZ ;  /* 0x000000748d9f7810 */ /* 0x000fe40007ffe0ff */
[----:B------:R-:W-:Y:S01]  /*23e0*/  STL [R1+0x3870], R207 ;  /* 0x003870cf01007387 */ /* 0x000fe20000100800 */
[----:B------:R-:W-:Y:S01]  /*23f0*/  IMAD R77, R3, R2, R8 ;  /* 0x00000002034d7224 */ /* 0x000fe200078e0208 */
[----:B------:R-:W-:Y:S01]  /*2400*/  IABS R8, R210 ;  /* 0x000000d200087213 */ /* 0x000fe20000000000 */
[----:B------:R-:W-:Y:S01]  /*2410*/  IMAD.HI.U32 R2, R11, R74, RZ ;  /* 0x0000004a0b027227 */ /* 0x000fe200078e00ff */
[----:B------:R-:W-:Y:S01]  /*2420*/  STL [R1+0x3874], R206 ;  /* 0x003874ce01007387 */ /* 0x000fe20000100800 */
[----:B------:R-:W-:-:S02]  /*2430*/  IADD3 R160, R141, 0x73, RZ ;  /* 0x000000738da07810 */ /* 0x000fc40007ffe0ff */
[----:B------:R-:W-:Y:S01]  /*2440*/  IMAD.MOV R0, RZ, RZ, -R0 ;  /* 0x000000ffff007224 */ /* 0x000fe200078e0a00 */
[----:B------:R-:W-:Y:S01]  /*2450*/  IADD3 R2, -R2, RZ, RZ ;  /* 0x000000ff02027210 */ /* 0x000fe20007ffe1ff */
[----:B------:R-:W-:Y:S01]  /*2460*/  IMAD.MOV R4, RZ, RZ, -R4 ;  /* 0x000000ffff047224 */ /* 0x000fe200078e0a04 */
[----:B------:R-:W-:Y:S01]  /*2470*/  STL [R1+0x3878], R205 ;  /* 0x003878cd01007387 */ /* 0x000fe20000100800 */
[----:B------:R-:W-:Y:S01]  /*2480*/  IMAD R75, R3, R0, R10 ;  /* 0x00000000034b7224 */ /* 0x000fe200078e020a */
[----:B------:R-:W-:Y:S01]  /*2490*/  IADD3 R157, R141, 0x76, RZ ;  /* 0x000000768d9d7810 */ /* 0x000fe20007ffe0ff */
[----:B------:R-:W-:Y:S01]  /*24a0*/  IMAD R76, R3, R4, R76 ;  /* 0x00000004034c7224 */ /* 0x000fe200078e024c */
[----:B------:R-:W-:Y:S01]  /*24b0*/  IABS R4, R208 ;  /* 0x000000d000047213 */ /* 0x000fe20000000000 */
[----:B------:R-:W-:Y:S01]  /*24c0*/  IMAD.HI.U32 R0, R11, R8, RZ ;  /* 0x000000080b007227 */ /* 0x000fe200078e00ff */
[----:B------:R-:W-:Y:S01]  /*24d0*/  STL [R1+0x387c], R204 ;  /* 0x00387ccc01007387 */ /* 0x000fe20000100800 */
[----:B------:R-:W-:-:S02]  /*24e0*/  IABS R22, R160 ;  /* 0x000000a000167213 */ /* 0x000fc40000000000 */
[----:B------:R-:W-:Y:S01]  /*24f0*/  IMAD R74, R3, R2, R74 ;  /* 0x00000002034a7224 */ /* 0x000fe200078e024a */
[----:B------:R-:W-:Y:S01]  /*2500*/  STL [R1+0x3880], R203 ;  /* 0x003880cb01007387 */ /* 0x000fe20000100800 */
[----:B------:R-:W-:Y:S01]  /*2510*/  IMAD.HI.U32 R2, R11, R72, RZ ;  /* 0x000000480b027227 */ /* 0x000fe200078e00ff */
[----:B------:R-:W-:Y:S02]  /*2520*/  IADD3 R155, R141, 0x77, RZ ;  /* 0x000000778d9b7810 */ /* 0x000fe40007ffe0ff */
[----:B------:R-:W-:Y:S01]  /*2530*/  STL [R1+0x3884], R202 ;  /* 0x003884ca01007387 */ /* 0x000fe20000100800 */
[----:B------:R-:W-:Y:S01]  /*2540*/  IMAD.MOV R0, RZ, RZ, -R0 ;  /* 0x000000ffff007224 */ /* 0x000fe200078e0a00 */
[----:B------:R-:W-:Y:S01]  /*2550*/  IADD3 R2, -R2, RZ, RZ ;  /* 0x000000ff02027210 */ /* 0x000fe20007ffe1ff */
[----:B------:R-:W-:Y:S01]  /*2560*/  IMAD.MOV.U32 R10, RZ, RZ, R4 ;  /* 0x000000ffff0a7224 */ /* 0x000fe200078e0004 */
[----:B------:R-:W-:Y:S01]  /*2570*/  STL [R1+0x3888], R201 ;  /* 0x003888c901007387 */ /* 0x000fe20000100800 */
[----:B------:R-:W-:Y:S01]  /*2580*/  IMAD R73, R3, R0, R8 ;  /* 0x0000000003497224 */ /* 0x000fe200078e0208 */
[----:B----4-:R-:W-:Y:S01]  /*2590*/  LOP3.LUT R139, R9, 0x1f, RZ, 0xc0, !PT ;  /* 0x0000001f098b7812 */ /* 0x010fe200078ec0ff */
[----:B------:R-:W-:Y:S01]  /*25a0*/  IMAD.HI.U32 R0, R11, R70, RZ ;  /* 0x000000460b007227 */ /* 0x000fe200078e00ff */
[----:B------:R-:W-:Y:S01]  /*25b0*/  STL [R1+0x388c], R200 ;  /* 0x00388cc801007387 */ /* 0x000fe20000100800 */
[----:B------:R-:W-:-:S02]  /*25c0*/  IABS R18, R155 ;  /* 0x0000009b00127213 */ /* 0x000fc40000000000 */
[----:B------:R-:W-:Y:S01]  /*25d0*/  IMAD.HI.U32 R4, R11, R10, RZ ;  /* 0x0000000a0b047227 */ /* 0x000fe200078e00ff */
[----:B------:R-:W-:Y:S01]  /*25e0*/  IADD3 R0, -R0, RZ, RZ ;  /* 0x000000ff00007210 */ /* 0x000fe20007ffe1ff */
[----:B------:R-:W-:Y:S01]  /*25f0*/  STL [R1+0x3890], R199 ;  /* 0x003890c701007387 */ /* 0x000fe20000100800 */
[----:B------:R-:W-:Y:S01]  /*2600*/  PRMT R156, R139, 0x6540, R6 ;  /* 0x000065408b9c7816 */ /* 0x000fe20000000006 */
[----:B------:R-:W-:Y:S01]  /*2610*/  IMAD.MOV.U32 R8, RZ, RZ, R7 ;  /* 0x000000ffff087224 */ /* 0x000fe200078e0007 */
[----:B------:R-:W-:Y:S01]  /*2620*/  IABS R7, R196 ;  /* 0x000000c400077213 */ /* 0x000fe20000000000 */
[----:B------:R-:W-:Y:S01]  /*2630*/  IMAD.MOV R4, RZ, RZ, -R4 ;  /* 0x000000ffff047224 */ /* 0x000fe200078e0a04 */
[----:B------:R-:W-:Y:S01]  /*2640*/  STL [R1+0x3894], R198 ;  /* 0x003894c601007387 */ /* 0x000fe20000100800 */
[----:B------:R-:W-:Y:S01]  /*2650*/  IMAD R72, R3, R2, R72 ;  /* 0x0000000203487224 */ /* 0x000fe200078e0248 */
[C---:B------:R-:W-:Y:S01]  /*2660*/  LOP3.LUT R150, R156.reuse, 0x60, RZ, 0xfc, !PT ;  /* 0x000000609c967812 */ /* 0x040fe200078efcff */
[----:B------:R-:W-:Y:S01]  /*2670*/  IMAD.HI.U32 R2, R11, R8, RZ ;  /* 0x000000080b027227 */ /* 0x000fe200078e00ff */
[----:B------:R-:W-:Y:S01]  /*2680*/  STL [R1+0x3898], R197 ;  /* 0x003898c501007387 */ /* 0x000fe20000100800 */
[----:B------:R-:W-:-:S02]  /*2690*/  LOP3.LUT R148, R156, 0x80, RZ, 0xfc, !PT ;  /* 0x000000809c947812 */ /* 0x000fc400078efcff */
[C---:B------:R-:W-:Y:S01]  /*26a0*/  IMAD R71, R3.reuse, R4, R10 ;  /* 0x0000000403477224 */ /* 0x040fe200078e020a */
[----:B------:R-:W-:Y:S01]  /*26b0*/  IABS R4, R204 ;  /* 0x000000cc00047213 */ /* 0x000fe20000000000 */
[----:B------:R-:W-:Y:S01]  /*26c0*/  IMAD.MOV R2, RZ, RZ, -R2 ;  /* 0x000000ffff027224 */ /* 0x000fe200078e0a02 */
[----:B------:R-:W-:Y:S01]  /*26d0*/  IABS R10, R202 ;  /* 0x000000ca000a7213 */ /* 0x000fe20000000000 */
[----:B------:R-:W-:Y:S01]  /*26e0*/  IMAD R70, R3, R0, R70 ;  /* 0x0000000003467224 */ /* 0x000fe200078e0246 */
[----:B------:R-:W-:Y:S01]  /*26f0*/  STL [R1+0x389c], R196 ;  /* 0x00389cc401007387 */ /* 0x000fe20000100800 */
[----:B------:R-:W-:Y:S01]  /*2700*/  IMAD.HI.U32 R0, R11, R68, RZ ;  /* 0x000000440b007227 */ /* 0x000fe200078e00ff */
[----:B------:R-:W-:Y:S02]  /*2710*/  LOP3.LUT R146, R156, 0xc0, RZ, 0xfc, !PT ;  /* 0x000000c09c927812 */ /* 0x000fe400078efcff */
[----:B------:R-:W-:Y:S01]  /*2720*/  STL [R1+0x38a0], R195 ;  /* 0x0038a0c301007387 */ /* 0x000fe20000100800 */
[----:B------:R-:W-:Y:S01]  /*2730*/  IMAD R69, R3, R2, R8 ;  /* 0x0000000203457224 */ /* 0x000fe200078e0208 */
[----:B------:R-:W-:Y:S01]  /*2740*/  IADD3 R0, -R0, RZ, RZ ;  /* 0x000000ff00007210 */ /* 0x000fe20007ffe1ff */
[----:B------:R-:W-:Y:S01]  /*2750*/  IMAD.MOV.U32 R8, RZ, RZ, R4 ;  /* 0x000000ffff087224 */ /* 0x000fe200078e0004 */
[----:B------:R-:W-:Y:S01]  /*2760*/  STL [R1+0x38a4], R194 ;  /* 0x0038a4c201007387 */ /* 0x000fe20000100800 */
[----:B------:R-:W-:Y:S01]  /*2770*/  IMAD.HI.U32 R4, R11, R66, RZ ;  /* 0x000000420b047227 */ /* 0x000fe200078e00ff */
[----:B------:R-:W-:-:S02]  /*2780*/  IADD3 R158, R141, 0x75, RZ ;  /* 0x000000758d9e7810 */ /* 0x000fc40007ffe0ff */
[----:B------:R-:W-:Y:S01]  /*2790*/  STL [R1+0x38a8], R193 ;  /* 0x0038a8c101007387 */ /* 0x000fe20000100800 */
[----:B------:R-:W-:Y:S01]  /*27a0*/  IMAD.HI.U32 R2, R11, R8, RZ ;  /* 0x000000080b027227 */ /* 0x000fe200078e00ff */
[C---:B------:R-:W-:Y:S02]  /*27b0*/  LOP3.LUT R152, R156.reuse, 0x40, RZ, 0xfc, !PT ;  /* 0x000000409c987812 */ /* 0x040fe400078efcff */
[----:B------:R-:W-:Y:S01]  /*27c0*/  STL [R1+0x38ac], R192 ;  /* 0x0038acc001007387 */ /* 0x000fe20000100800 */
[----:B------:R-:W-:Y:S01]  /*27d0*/  IMAD R68, R3, R0, R68 ;  /* 0x0000000003447224 */ /* 0x000fe200078e0244 */
[C---:B------:R-:W-:Y:S01]  /*27e0*/  LOP3.LUT R147, R156.reuse, 0xa0, RZ, 0xfc, !PT ;  /* 0x000000a09c937812 */ /* 0x040fe200078efcff */
[----:B------:R-:W-:Y:S01]  /*27f0*/  IMAD.HI.U32 R0, R11, R10, RZ ;  /* 0x0000000a0b007227 */ /* 0x000fe200078e00ff */
[----:B------:R-:W-:Y:S01]  /*2800*/  STL [R1+0x38b0], R191 ;  /* 0x0038b0bf01007387 */ /* 0x000fe20000100800 */
[----:B------:R-:W-:Y:S02]  /*2810*/  LOP3.LUT R143, R156, 0xe0, RZ, 0xfc, !PT ;  /* 0x000000e09c8f7812 */ /* 0x000fe400078efcff */
[----:B------:R-:W-:Y:S01]  /*2820*/  IMAD.MOV R2, RZ, RZ, -R2 ;  /* 0x000000ffff027224 */ /* 0x000fe200078e0a02 */
[----:B------:R-:W-:Y:S01]  /*2830*/  IADD3 R0, -R0, RZ, RZ ;  /* 0x000000ff00007210 */ /* 0x000fe20007ffe1ff */
[----:B------:R-:W-:Y:S01]  /*2840*/  IMAD.MOV R4, RZ, RZ, -R4 ;  /* 0x000000ffff047224 */ /* 0x000fe200078e0a04 */
[----:B------:R-:W-:Y:S01]  /*2850*/  STL [R1+0x38b4], R190 ;  /* 0x0038b4be01007387 */ /* 0x000fe20000100800 */
[----:B------:R-:W-:Y:S01]  /*2860*/  IMAD R67, R3, R2, R8 ;  /* 0x0000000203437224 */ /* 0x000fe200078e0208 */
[----:B------:R-:W-:Y:S01]  /*2870*/  IABS R8, R200 ;  /* 0x000000c800087213 */ /* 0x000fe20000000000 */
[----:B------:R-:W-:Y:S01]  /*2880*/  IMAD.HI.U32 R2, R11, R64, RZ ;  /* 0x000000400b027227 */ /* 0x000fe200078e00ff */
[----:B------:R-:W-:Y:S01]  /*2890*/  STL [R1+0x38b8], R189 ;  /* 0x0038b8bd01007387 */ /* 0x000fe20000100800 */
[----:B------:R-:W-:-:S02]  /*28a0*/  IADD3 R153, R141, 0x78, RZ ;  /* 0x000000788d997810 */ /* 0x000fc40007ffe0ff */
[----:B------:R-:W-:Y:S01]  /*28b0*/  IMAD R65, R3, R0, R10 ;  /* 0x0000000003417224 */ /* 0x000fe200078e020a */
[----:B------:R-:W-:Y:S01]  /*28c0*/  STL [R1+0x38bc], R188 ;  /* 0x0038bcbc01007387 */ /* 0x000fe20000100800 */
[----:B------:R-:W-:Y:S01]  /*28d0*/  IMAD.HI.U32 R0, R11, R8, RZ ;  /* 0x000000080b007227 */ /* 0x000fe200078e00ff */
[----:B------:R-:W-:Y:S02]  /*28e0*/  IABS R20, R158 ;  /* 0x0000009e00147213 */ /* 0x000fe40000000000 */
[----:B------:R-:W-:Y:S01]  /*28f0*/  STL [R1+0x38c0], R187 ;  /* 0x0038c0bb01007387 */ /* 0x000fe20000100800 */
        /* <DEDUP_REMOVED lines=9> */
[----:B------:R-:W-:Y:S03]  /*2990*/  STL [R1+0x38c8], R185 ;  /* 0x0038c8b901007387 */ /* 0x000fe60000100800 */
[----:B------:R-:W-:Y:S01]  /*29a0*/  IMAD.MOV.U32 R10, RZ, RZ, R4 ;  /* 0x000000ffff0a7224 */ /* 0x000fe200078e0004 */
[----:B------:R-:W-:Y:S01]  /*29b0*/  STL [R1+0x38cc], R184 ;  /* 0x0038ccb801007387 */ /* 0x000fe20000100800 */
[----:B------:R-:W-:Y:S01]  /*29c0*/  IMAD R63, R3, R0, R8 ;  /* 0x00000000033f7224 */ /* 0x000fe200078e0208 */
[----:B------:R-:W-:Y:S01]  /*29d0*/  MOV R8, R7 ;  /* 0x0000000700087202 */ /* 0x000fe20000000f00 */
[----:B------:R-:W-:Y:S01]  /*29e0*/  IMAD.MOV R2, RZ, RZ, -R2 ;  /* 0x000000ffff027224 */ /* 0x000fe200078e0a02 */
[----:B------:R-:W-:Y:S01]  /*29f0*/  IABS R7, R186 ;  /* 0x000000ba00077213 */ /* 0x000fe20000000000 */
[----:B------:R-:W-:Y:S01]  /*2a00*/  IMAD.HI.U32 R4, R11, R10, RZ ;  /* 0x0000000a0b047227 */ /* 0x000fe200078e00ff */
[----:B------:R-:W-:Y:S03]  /*2a10*/  STL [R1+0x38d0], R183 ;  /* 0x0038d0b701007387 */ /* 0x000fe60000100800 */
[----:B------:R-:W-:Y:S01]  /*2a20*/  IMAD R62, R3, R2, R62 ;  /* 0x00000002033e7224 */ /* 0x000fe200078e023e */
[----:B------:R-:W-:Y:S01]  /*2a30*/  STL [R1+0x38d4], R182 ;  /* 0x0038d4b601007387 */ /* 0x000fe20000100800 */
[----:B------:R-:W-:-:S02]  /*2a40*/  IMAD.MOV R4, RZ, RZ, -R4 ;  /* 0x000000ffff047224 */ /* 0x000fc400078e0a04 */
[C---:B------:R-:W-:Y:S01]  /*2a50*/  IMAD.HI.U32 R2, R11.reuse, R8, RZ ;  /* 0x000000080b027227 */ /* 0x040fe200078e00ff */
[----:B------:R-:W-:Y:S03]  /*2a60*/  STL [R1+0x38d8], R181 ;  /* 0x0038d8b501007387 */ /* 0x000fe60000100800 */
[----:B------:R-:W-:Y:S01]  /*2a70*/  IMAD.HI.U32 R0, R11, R60, RZ ;  /* 0x0000003c0b007227 */ /* 0x000fe200078e00ff */
[----:B------:R-:W-:Y:S03]  /*2a80*/  STL [R1+0x38dc], R180 ;  /* 0x0038dcb401007387 */ /* 0x000fe60000100800 */
[C---:B------:R-:W-:Y:S01]  /*2a90*/  IMAD R61, R3.reuse, R4, R10 ;  /* 0x00000004033d7224 */ /* 0x040fe200078e020a */
[----:B------:R-:W-:Y:S01]  /*2aa0*/  IABS R4, R194 ;  /* 0x000000c200047213 */ /* 0x000fe20000000000 */
[----:B------:R-:W-:Y:S01]  /*2ab0*/  IMAD.MOV R2, RZ, RZ, -R2 ;  /* 0x000000ffff027224 */ /* 0x000fe200078e0a02 */
[----:B------:R-:W-:Y:S01]  /*2ac0*/  IABS R10, R192 ;  /* 0x000000c0000a7213 */ /* 0x000fe20000000000 */
[----:B------:R-:W-:Y:S01]  /*2ad0*/  IMAD.MOV R0, RZ, RZ, -R0 ;  /* 0x000000ffff007224 */ /* 0x000fe200078e0a00 */
[----:B------:R-:W-:Y:S01]  /*2ae0*/  STL [R1+0x38e0], R179 ;  /* 0x0038e0b301007387 */ /* 0x000fe20000100800 */
[C---:B------:R-:W-:Y:S01]  /*2af0*/  IMAD R59, R3.reuse, R2, R8 ;  /* 0x00000002033b7224 */ /* 0x040fe200078e0208 */
[----:B------:R-:W-:Y:S01]  /*2b00*/  MOV R8, R4 ;  /* 0x0000000400087202 */ /* 0x000fe20000000f00 */
[----:B------:R-:W-:Y:S01]  /*2b10*/  IMAD R60, R3, R0, R60 ;  /* 0x00000000033c7224 */ /* 0x000fe200078e023c */
[----:B------:R-:W-:Y:S01]  /*2b20*/  STL [R1+0x38e4], R178 ;  /* 0x0038e4b201007387 */ /* 0x000fe20000100800 */
[----:B------:R-:W-:-:S03]  /*2b30*/  IMAD.HI.U32 R0, R11, R58, RZ ;  /* 0x0000003a0b007227 */ /* 0x000fc600078e00ff */
[----:B------:R4:W-:Y:S01]  /*2b40*/  STL [R1+0x38e8], R140 ;  /* 0x0038e88c01007387 */ /* 0x0009e20000100800 */
[----:B------:R-:W-:-:S03]  /*2b50*/  IMAD.HI.U32 R2, R11, R8, RZ ;  /* 0x000000080b027227 */ /* 0x000fc600078e00ff */
[----:B------:R-:W-:Y:S01]  /*2b60*/  STL [R1+0x38ec], R177 ;  /* 0x0038ecb101007387 */ /* 0x000fe20000100800 */
[----:B------:R-:W-:Y:S02]  /*2b70*/  IMAD.MOV R0, RZ, RZ, -R0 ;  /* 0x000000ffff007224 */ /* 0x000fe400078e0a00 */
[----:B------:R-:W-:Y:S01]  /*2b80*/  IMAD.HI.U32 R4, R11, R56, RZ ;  /* 0x000000380b047227 */ /* 0x000fe200078e00ff */
[----:B------:R-:W-:Y:S03]  /*2b90*/  STL [R1+0x38f0], R176 ;  /* 0x0038f0b001007387 */ /* 0x000fe60000100800 */
[----:B------:R-:W-:Y:S01]  /*2ba0*/  IMAD.MOV R2, RZ, RZ, -R2 ;  /* 0x000000ffff027224 */ /* 0x000fe200078e0a02 */
[----:B------:R-:W-:Y:S01]  /*2bb0*/  IADD3 R4, -R4, RZ, RZ ;  /* 0x000000ff04047210 */ /* 0x000fe20007ffe1ff */
[----:B------:R-:W-:Y:S01]  /*2bc0*/  IMAD R58, R3, R0, R58 ;  /* 0x00000000033a7224 */ /* 0x000fe200078e023a */
[----:B------:R-:W-:Y:S01]  /*2bd0*/  STL [R1+0x38f4], R175 ;  /* 0x0038f4af01007387 */ /* 0x000fe20000100800 */
[----:B------:R-:W-:-:S03]  /*2be0*/  IMAD.HI.U32 R0, R11, R10, RZ ;  /* 0x0000000a0b007227 */ /* 0x000fc600078e00ff */
[----:B------:R-:W-:Y:S01]  /*2bf0*/  STL [R1+0x38f8], R174 ;  /* 0x0038f8ae01007387 */ /* 0x000fe20000100800 */
[----:B------:R-:W-:Y:S01]  /*2c00*/  IMAD R57, R3, R2, R8 ;  /* 0x0000000203397224 */ /* 0x000fe200078e0208 */
[----:B------:R-:W-:Y:S01]  /*2c10*/  IABS R8, R190 ;  /* 0x000000be00087213 */ /* 0x000fe20000000000 */
[----:B------:R-:W-:Y:S01]  /*2c20*/  IMAD.HI.U32 R2, R11, R54, RZ ;  /* 0x000000360b027227 */ /* 0x000fe200078e00ff */
[----:B------:R-:W-:Y:S03]  /*2c30*/  STL [R1+0x3900], R173 ;  /* 0x003900ad01007387 */ /* 0x000fe60000100800 */
[----:B------:R-:W-:Y:S01]  /*2c40*/  IMAD.MOV R0, RZ, RZ, -R0 ;  /* 0x000000ffff007224 */ /* 0x000fe200078e0a00 */
[----:B------:R-:W-:Y:S01]  /*2c50*/  STL [R1+0x3914], R172 ;  /* 0x003914ac01007387 */ /* 0x000fe20000100800 */
[C---:B------:R-:W-:Y:S01]  /*2c60*/  IMAD R56, R3.reuse, R4, R56 ;  /* 0x0000000403387224 */ /* 0x040fe200078e0238 */
[----:B------:R-:W-:Y:S01]  /*2c70*/  IABS R4, R188 ;  /* 0x000000bc00047213 */ /* 0x000fe20000000000 */
[----:B------:R-:W-:Y:S01]  /*2c80*/  IMAD.MOV R2, RZ, RZ, -R2 ;  /* 0x000000ffff027224 */ /* 0x000fe200078e0a02 */
[----:B------:R-:W-:Y:S01]  /*2c90*/  STL [R1+0x392c], R171 ;  /* 0x00392cab01007387 */ /* 0x000fe20000100800 */
[----:B------:R-:W-:Y:S01]  /*2ca0*/  IMAD R55, R3, R0, R10 ;  /* 0x0000000003377224 */ /* 0x000fe200078e020a */
[----:B------:R-:W-:Y:S01]  /*2cb0*/  MOV R10, R4 ;  /* 0x00000004000a7202 */ /* 0x000fe20000000f00 */
[----:B------:R-:W-:Y:S01]  /*2cc0*/  IMAD.HI.U32 R0, R11, R8, RZ ;  /* 0x000000080b007227 */ /* 0x000fe200078e00ff */
[----:B------:R-:W-:Y:S03]  /*2cd0*/  STL [R1+0x3940], R170 ;  /* 0x003940aa01007387 */ /* 0x000fe60000100800 */
[----:B------:R-:W-:Y:S01]  /*2ce0*/  IMAD R54, R3, R2, R54 ;  /* 0x0000000203367224 */ /* 0x000fe200078e0236 */
[----:B------:R-:W-:Y:S01]  /*2cf0*/  STL [R1+0x3948], R169 ;  /* 0x003948a901007387 */ /* 0x000fe20000100800 */
[----:B------:R-:W-:-:S03]  /*2d00*/  IMAD.HI.U32 R2, R11, R52, RZ ;  /* 0x000000340b027227 */ /* 0x000fc600078e00ff */
[----:B------:R-:W-:Y:S01]  /*2d10*/  STL [R1+0x3944], R168 ;  /* 0x003944a801007387 */ /* 0x000fe20000100800 */
[----:B------:R-:W-:Y:S02]  /*2d20*/  IMAD.MOV R0, RZ, RZ, -R0 ;  /* 0x000000ffff007224 */ /* 0x000fe400078e0a00 */
[----:B------:R-:W-:Y:S01]  /*2d30*/  IMAD.HI.U32 R4, R11, R10, RZ ;  /* 0x0000000a0b047227 */ /* 0x000fe200078e00ff */
[----:B------:R-:W-:Y:S03]  /*2d40*/  STL [R1+0x393c], R167 ;  /* 0x00393ca701007387 */ /* 0x000fe60000100800 */
[----:B------:R-:W-:Y:S01]  /*2d50*/  IMAD.MOV R2, RZ, RZ, -R2 ;  /* 0x000000ffff027224 */ /* 0x000fe200078e0a02 */
[----:B------:R-:W-:Y:S01]  /*2d60*/  IADD3 R4, -R4, RZ, RZ ;  /* 0x000000ff04047210 */ /* 0x000fe20007ffe1ff */
[C---:B------:R-:W-:Y:S01]  /*2d70*/  IMAD R53, R3.reuse, R0, R8 ;  /* 0x0000000003357224 */ /* 0x040fe200078e0208 */
[----:B------:R-:W-:Y:S01]  /*2d80*/  STL [R1+0x3938], R166 ;  /* 0x003938a601007387 */ /* 0x000fe20000100800 */
[----:B------:R-:W-:Y:S01]  /*2d90*/  IMAD.MOV.U32 R8, RZ, RZ, R7 ;  /* 0x000000ffff087224 */ /* 0x000fe200078e0007 */
[----:B------:R-:W-:Y:S01]  /*2da0*/  IABS R7, R177 ;  /* 0x000000b100077213 */ /* 0x000fe20000000000 */
[----:B------:R-:W-:Y:S01]  /*2db0*/  IMAD R52, R3, R2, R52 ;  /* 0x0000000203347224 */ /* 0x000fe200078e0234 */
[----:B------:R-:W-:Y:S01]  /*2dc0*/  STL [R1+0x3934], R165 ;  /* 0x003934a501007387 */ /* 0x000fe20000100800 */
[----:B------:R-:W-:-:S03]  /*2dd0*/  IMAD.HI.U32 R2, R11, R8, RZ ;  /* 0x000000080b027227 */ /* 0x000fc600078e00ff */
[----:B------:R-:W-:Y:S01]  /*2de0*/  STL [R1+0x3930], R164 ;  /* 0x003930a401007387 */ /* 0x000fe20000100800 */
[----:B------:R-:W-:Y:S01]  /*2df0*/  IMAD R51, R3, R4, R10 ;  /* 0x0000000403337224 */ /* 0x000fe200078e020a */
[----:B------:R-:W-:Y:S01]  /*2e00*/  IADD3 R2, -R2, RZ, RZ ;  /* 0x000000ff02027210 */ /* 0x000fe20007ffe1ff */
[----:B------:R-:W-:Y:S01]  /*2e10*/  IMAD.HI.U32 R0, R11, R50, RZ ;  /* 0x000000320b007227 */ /* 0x000fe200078e00ff */
[----:B------:R-:W-:Y:S01]  /*2e20*/  IABS R4, R184 ;  /* 0x000000b800047213 */ /* 0x000fe20000000000 */
[----:B------:R-:W-:Y:S01]  /*2e30*/  STL [R1+0x3928], R163 ;  /* 0x003928a301007387 */ /* 0x000fe20000100800 */
[----:B------:R-:W-:Y:S01]  /*2e40*/  IABS R10, R182 ;  /* 0x000000b6000a7213 */ /* 0x000fe20000000000 */
[----:B------:R-:W-:Y:S02]  /*2e50*/  IMAD.MOV R0, RZ, RZ, -R0 ;  /* 0x000000ffff007224 */ /* 0x000fe400078e0a00 */
[----:B------:R-:W-:Y:S01]  /*2e60*/  IMAD R49, R3, R2, R8 ;  /* 0x0000000203317224 */ /* 0x000fe200078e0208 */
[----:B------:R-:W-:Y:S01]  /*2e70*/  STL [R1+0x3960], R162 ;  /* 0x003960a201007387 */ /* 0x000fe20000100800 */
[----:B------:R-:W-:-:S02]  /*2e80*/  IMAD.MOV.U32 R8, RZ, RZ, R4 ;  /* 0x000000ffff087224 */ /* 0x000fc400078e0004 */
[----:B------:R-:W-:Y:S01]  /*2e90*/  IMAD R50, R3, R0, R50 ;  /* 0x0000000003327224 */ /* 0x000fe200078e0232 */
[----:B------:R-:W-:Y:S01]  /*2ea0*/  STL [R1+0x395c], R161 ;  /* 0x00395ca101007387 */ /* 0x000fe20000100800 */
[----:B------:R-:W-:-:S03]  /*2eb0*/  IMAD.HI.U32 R0, R11, R48, RZ ;  /* 0x000000300b007227 */ /* 0x000fc600078e00ff */
[----:B------:R-:W-:Y:S01]  /*2ec0*/  STL [R1+0x3958], R160 ;  /* 0x003958a001007387 */ /* 0x000fe20000100800 */
[----:B------:R-:W-:-:S03]  /*2ed0*/  IMAD.HI.U32 R2, R11, R8, RZ ;  /* 0x000000080b027227 */ /* 0x000fc600078e00ff */
[----:B------:R-:W-:Y:S01]  /*2ee0*/  STL [R1+0x3954], R159 ;  /* 0x0039549f01007387 */ /* 0x000fe20000100800 */
[----:B------:R-:W-:Y:S01]  /*2ef0*/  IMAD.MOV R0, RZ, RZ, -R0 ;  /* 0x000000ffff007224 */ /* 0x000fe200078e0a00 */
[----:B------:R-:W-:Y:S01]  /*2f00*/  IADD3 R2, -R2, RZ, RZ ;  /* 0x000000ff02027210 */ /* 0x000fe20007ffe1ff */
[----:B------:R-:W-:Y:S01]  /*2f10*/  IMAD.HI.U32 R4, R11, R46, RZ ;  /* 0x0000002e0b047227 */ /* 0x000fe200078e00ff */
[----:B------:R-:W-:Y:S03]  /*2f20*/  STL [R1+0x3950], R158 ;  /* 0x0039509e01007387 */ /* 0x000fe60000100800 */
        /* <DEDUP_REMOVED lines=9> */
[----:B------:R-:W-:Y:S01]  /*2fc0*/  IADD3 R2, -R2, RZ, RZ ;  /* 0x000000ff02027210 */ /* 0x000fe20007ffe1ff */
[----:B------:R-:W-:Y:S02]  /*2fd0*/  IMAD.MOV R4, RZ, RZ, -R4 ;  /* 0x000000ffff047224 */ /* 0x000fe400078e0a04 */
[----:B------:R-:W-:-:S02]  /*2fe0*/  IMAD R45, R3, R0, R10 ;  /* 0x00000000032d7224 */ /* 0x000fc400078e020a */
[----:B------:R-:W-:Y:S01]  /*2ff0*/  IMAD R46, R3, R4, R46 ;  /* 0x00000004032e7224 */ /* 0x000fe200078e022e */
[----:B------:R-:W-:Y:S01]  /*3000*/  IABS R4, R178 ;  /* 0x000000b200047213 */ /* 0x000fe20000000000 */
[----:B------:R-:W-:-:S04]  /*3010*/  IMAD.HI.U32 R0, R11, R8, RZ ;  /* 0x000000080b007227 */ /* 0x000fc800078e00ff */
[----:B------:R-:W-:Y:S02]  /*3020*/  IMAD R44, R3, R2, R44 ;  /* 0x00000002032c7224 */ /* 0x000fe400078e022c */
[----:B------:R-:W-:-:S04]  /*3030*/  IMAD.HI.U32 R2, R11, R42, RZ ;  /* 0x0000002a0b027227 */ /* 0x000fc800078e00ff */
[----:B------:R-:W-:Y:S01]  /*3040*/  IMAD.MOV R0, RZ, RZ, -R0 ;  /* 0x000000ffff007224 */ /* 0x000fe200078e0a00 */
[----:B------:R-:W-:Y:S01]  /*3050*/  IADD3 R2, -R2, RZ, RZ ;  /* 0x000000ff02027210 */ /* 0x000fe20007ffe1ff */
[----:B------:R-:W-:Y:S02]  /*3060*/  IMAD.MOV.U32 R10, RZ, RZ, R4 ;  /* 0x000000ffff0a7224 */ /* 0x000fe400078e0004 */
[----:B------:R-:W-:Y:S02]  /*3070*/  IMAD R43, R3, R0, R8 ;  /* 0x00000000032b7224 */ /* 0x000fe400078e0208 */
[----:B------:R-:W-:-:S04]  /*3080*/  IMAD.HI.U32 R0, R11, R40, RZ ;  /* 0x000000280b007227 */ /* 0x000fc800078e00ff */
[----:B------:R-:W-:Y:S01]  /*3090*/  IMAD.HI.U32 R4, R11, R10, RZ ;  /* 0x0000000a0b047227 */ /* 0x000fe200078e00ff */
[----:B------:R-:W-:-:S03]  /*30a0*/  IADD3 R0, -R0, RZ, RZ ;  /* 0x000000ff00007210 */ /* 0x000fc60007ffe1ff */
[----:B------:R-:W-:Y:S01]  /*30b0*/  IMAD.MOV.U32 R8, RZ, RZ, R7 ;  /* 0x000000ffff087224 */ /* 0x000fe200078e0007 */
[----:B------:R-:W-:Y:S01]  /*30c0*/  IABS R7, R167 ;  /* 0x000000a700077213 */ /* 0x000fe20000000000 */
[----:B------:R-:W-:Y:S02]  /*30d0*/  IMAD.MOV R4, RZ, RZ, -R4 ;  /* 0x000000ffff047224 */ /* 0x000fe400078e0a04 */
[----:B------:R-:W-:Y:S02]  /*30e0*/  IMAD R42, R3, R2, R42 ;  /* 0x00000002032a7224 */ /* 0x000fe400078e022a */
[----:B------:R-:W-:-:S04]  /*30f0*/  IMAD.HI.U32 R2, R11, R8, RZ ;  /* 0x000000080b027227 */ /* 0x000fc800078e00ff */
[C---:B------:R-:W-:Y:S01]  /*3100*/  IMAD R41, R3.reuse, R4, R10 ;  /* 0x0000000403297224 */ /* 0x040fe200078e020a */
[----:B------:R-:W-:Y:S01]  /*3110*/  IABS R4, R175 ;  /* 0x000000af00047213 */ /* 0x000fe20000000000 */
[----:B------:R-:W-:Y:S01]  /*3120*/  IMAD.MOV R2, RZ, RZ, -R2 ;  /* 0x000000ffff027224 */ /* 0x000fe200078e0a02 */
[----:B------:R-:W-:Y:S01]  /*3130*/  IABS R10, R173 ;  /* 0x000000ad000a7213 */ /* 0x000fe20000000000 */
[----:B------:R-:W-:Y:S02]  /*3140*/  IMAD R40, R3, R0, R40 ;  /* 0x0000000003287224 */ /* 0x000fe400078e0228 */
[----:B------:R-:W-:-:S04]  /*3150*/  IMAD.HI.U32 R0, R11, R38, RZ ;  /* 0x000000260b007227 */ /* 0x000fc800078e00ff */
[----:B------:R-:W-:Y:S01]  /*3160*/  IMAD R39, R3, R2, R8 ;  /* 0x0000000203277224 */ /* 0x000fe200078e0208 */
[----:B------:R-:W-:Y:S01]  /*3170*/  IADD3 R0, -R0, RZ, RZ ;  /* 0x000000ff00007210 */ /* 0x000fe20007ffe1ff */
[----:B------:R-:W-:Y:S02]  /*3180*/  IMAD.MOV.U32 R8, RZ, RZ, R4 ;  /* 0x000000ffff087224 */ /* 0x000fe400078e0004 */
[----:B------:R-:W-:-:S04]  /*3190*/  IMAD.HI.U32 R4, R11, R36, RZ ;  /* 0x000000240b047227 */ /* 0x000fc800078e00ff */
[----:B------:R-:W-:-:S04]  /*31a0*/  IMAD.HI.U32 R2, R11, R8, RZ ;  /* 0x000000080b027227 */ /* 0x000fc800078e00ff */
[----:B------:R-:W-:Y:S02]  /*31b0*/  IMAD R38, R3, R0, R38 ;  /* 0x0000000003267224 */ /* 0x000fe400078e0226 */
[----:B------:R-:W-:-:S04]  /*31c0*/  IMAD.HI.U32 R0, R11, R10, RZ ;  /* 0x0000000a0b007227 */ /* 0x000fc800078e00ff */
[----:B------:R-:W-:Y:S01]  /*31d0*/  IMAD.MOV R2, RZ, RZ, -R2 ;  /* 0x000000ffff027224 */ /* 0x000fe200078e0a02 */
[----:B------:R-:W-:Y:S01]  /*31e0*/  IADD3 R0, -R0, RZ, RZ ;  /* 0x000000ff00007210 */ /* 0x000fe20007ffe1ff */
[----:B------:R-:W-:Y:S02]  /*31f0*/  IMAD.MOV R4, RZ, RZ, -R4 ;  /* 0x000000ffff047224 */ /* 0x000fe400078e0a04 */
[----:B------:R-:W-:Y:S01]  /*3200*/  IMAD R37, R3, R2, R8 ;  /* 0x0000000203257224 */ /* 0x000fe200078e0208 */
[----:B------:R-:W-:Y:S01]  /*3210*/  IABS R8, R171 ;  /* 0x000000ab00087213 */ /* 0x000fe20000000000 */
[----:B------:R-:W-:-:S04]  /*3220*/  IMAD.HI.U32 R2, R11, R34, RZ ;  /* 0x000000220b027227 */ /* 0x000fc800078e00ff */
[----:B------:R-:W-:Y:S02]  /*3230*/  IMAD R35, R3, R0, R10 ;  /* 0x0000000003237224 */ /* 0x000fe400078e020a */
[----:B------:R-:W-:-:S04]  /*3240*/  IMAD.HI.U32 R0, R11, R8, RZ ;  /* 0x000000080b007227 */ /* 0x000fc800078e00ff */
[----:B------:R-:W-:Y:S01]  /*3250*/  IMAD R36, R3, R4, R36 ;  /* 0x0000000403247224 */ /* 0x000fe200078e0224 */
[----:B------:R-:W-:Y:S01]  /*3260*/  IABS R4, R169 ;  /* 0x000000a900047213 */ /* 0x000fe20000000000 */
[----:B------:R-:W-:Y:S01]  /*3270*/  IMAD.MOV R2, RZ, RZ, -R2 ;  /* 0x000000ffff027224 */ /* 0x000fe200078e0a02 */
[----:B------:R-:W-:-:S03]  /*3280*/  IADD3 R0, -R0, RZ, RZ ;  /* 0x000000ff00007210 */ /* 0x000fc60007ffe1ff */
[----:B------:R-:W-:Y:S02]  /*3290*/  IMAD R34, R3, R2, R34 ;  /* 0x0000000203227224 */ /* 0x000fe400078e0222 */
[----:B------:R-:W-:-:S04]  /*32a0*/  IMAD.HI.U32 R2, R11, R32, RZ ;  /* 0x000000200b027227 */ /* 0x000fc800078e00ff */
[----:B------:R-:W-:Y:S02]  /*32b0*/  IMAD.MOV.U32 R10, RZ, RZ, R4 ;  /* 0x000000ffff0a7224 */ /* 0x000fe400078e0004 */
[----:B------:R-:W-:Y:S01]  /*32c0*/  IMAD R33, R3, R0, R8 ;  /* 0x0000000003217224 */ /* 0x000fe200078e0208 */
[----:B------:R-:W-:Y:S01]  /*32d0*/  MOV R8, R7 ;  /* 0x0000000700087202 */ /* 0x000fe20000000f00 */
[----:B------:R-:W-:Y:S02]  /*32e0*/  IMAD.MOV R2, RZ, RZ, -R2 ;  /* 0x000000ffff027224 */ /* 0x000fe400078e0a02 */
[----:B------:R-:W-:-:S04]  /*32f0*/  IMAD.HI.U32 R4, R11, R10, RZ ;  /* 0x0000000a0b047227 */ /* 0x000fc800078e00ff */
[----:B------:R-:W-:Y:S02]  /*3300*/  IMAD R32, R3, R2, R32 ;  /* 0x0000000203207224 */ /* 0x000fe400078e0220 */
[----:B------:R-:W-:Y:S02]  /*3310*/  IMAD.MOV R4, RZ, RZ, -R4 ;  /* 0x000000ffff047224 */ /* 0x000fe400078e0a04 */
[----:B------:R-:W-:-:S04]  /*3320*/  IMAD.HI.U32 R2, R11, R8, RZ ;  /* 0x000000080b027227 */ /* 0x000fc800078e00ff */
[----:B------:R-:W-:Y:S01]  /*3330*/  IMAD R31, R3, R4, R10 ;  /* 0x00000004031f7224 */ /* 0x000fe200078e020a */
[----:B------:R-:W-:Y:S01]  /*3340*/  IABS R4, R165 ;  /* 0x000000a500047213 */ /* 0x000fe20000000000 */
[----:B------:R-:W-:Y:S01]  /*3350*/  IMAD.MOV R2, RZ, RZ, -R2 ;  /* 0x000000ffff027224 */ /* 0x000fe200078e0a02 */
[----:B------:R-:W-:Y:S01]  /*3360*/  IABS R10, R163 ;  /* 0x000000a3000a7213 */ /* 0x000fe20000000000 */
[----:B------:R-:W-:-:S04]  /*3370*/  IMAD.HI.U32 R0, R11, R30, RZ ;  /* 0x0000001e0b007227 */ /* 0x000fc800078e00ff */
[----:B------:R-:W-:Y:S01]  /*3380*/  IMAD R29, R3, R2, R8 ;  /* 0x00000002031d7224 */ /* 0x000fe200078e0208 */
[----:B------:R-:W-:Y:S01]  /*3390*/  MOV R8, R4 ;  /* 0x0000000400087202 */ /* 0x000fe20000000f00 */
[----:B------:R-:W-:Y:S02]  /*33a0*/  IMAD.MOV R0, RZ, RZ, -R0 ;  /* 0x000000ffff007224 */ /* 0x000fe400078e0a00 */
[----:B------:R-:W-:-:S04]  /*33b0*/  IMAD.HI.U32 R4, R11, R26, RZ ;  /* 0x0000001a0b047227 */ /* 0x000fc800078e00ff */
[----:B------:R-:W-:Y:S01]  /*33c0*/  IMAD.HI.U32 R2, R11, R8, RZ ;  /* 0x000000080b027227 */ /* 0x000fe200078e00ff */
[----:B------:R-:W-:-:S03]  /*33d0*/  IADD3 R4, -R4, RZ, RZ ;  /* 0x000000ff04047210 */ /* 0x000fc60007ffe1ff */
[----:B------:R-:W-:Y:S02]  /*33e0*/  IMAD.MOV R2, RZ, RZ, -R2 ;  /* 0x000000ffff027224 */ /* 0x000fe400078e0a02 */
[----:B------:R-:W-:Y:S02]  /*33f0*/  IMAD R30, R3, R0, R30 ;  /* 0x00000000031e7224 */ /* 0x000fe400078e021e */
[----:B------:R-:W-:-:S04]  /*3400*/  IMAD.HI.U32 R0, R11, R28, RZ ;  /* 0x0000001c0b007227 */ /* 0x000fc800078e00ff */
[----:B------:R-:W-:Y:S02]  /*3410*/  IMAD R27, R3, R2, R8 ;  /* 0x00000002031b7224 */ /* 0x000fe400078e0208 */
[----:B------:R-:W-:-:S04]  /*3420*/  IMAD.HI.U32 R2, R11, R24, RZ ;  /* 0x000000180b027227 */ /* 0x000fc800078e00ff */
[----:B------:R-:W-:Y:S02]  /*3430*/  IMAD.MOV R0, RZ, RZ, -R0 ;  /* 0x000000ffff007224 */ /* 0x000fe400078e0a00 */
[----:B------:R-:W-:Y:S02]  /*3440*/  IMAD.MOV R2, RZ, RZ, -R2 ;  /* 0x000000ffff027224 */ /* 0x000fe400078e0a02 */
[C---:B------:R-:W-:Y:S02]  /*3450*/  IMAD R28, R3.reuse, R0, R28 ;  /* 0x00000000031c7224 */ /* 0x040fe400078e021c */
[----:B------:R-:W-:Y:S01]  /*3460*/  IMAD R26, R3, R4, R26 ;  /* 0x00000004031a7224 */ /* 0x000fe200078e021a */
[----:B------:R-:W-:Y:S01]  /*3470*/  IABS R4, R161 ;  /* 0x000000a100047213 */ /* 0x000fe20000000000 */
[----:B------:R-:W-:-:S04]  /*3480*/  IMAD.HI.U32 R0, R11, R10, RZ ;  /* 0x0000000a0b007227 */ /* 0x000fc800078e00ff */
[----:B------:R-:W-:Y:S01]  /*3490*/  IMAD R24, R3, R2, R24 ;  /* 0x0000000203187224 */ /* 0x000fe200078e0218 */
[----:B------:R-:W-:Y:S01]  /*34a0*/  IABS R2, R159 ;  /* 0x0000009f00027213 */ /* 0x000fe20000000000 */
[----:B------:R-:W-:Y:S01]  /*34b0*/  IMAD.MOV R25, RZ, RZ, -R0 ;  /* 0x000000ffff197224 */ /* 0x000fe200078e0a00 */
[----:B------:R-:W-:Y:S01]  /*34c0*/  MOV R0, R4 ;  /* 0x0000000400007202 */ /* 0x000fe20000000f00 */
[----:B------:R-:W-:-:S04]  /*34d0*/  IMAD.HI.U32 R7, R11, R22, RZ ;  /* 0x000000160b077227 */ /* 0x000fc800078e00ff */
[----:B------:R-:W-:-:S04]  /*34e0*/  IMAD.HI.U32 R8, R11, R2, RZ ;  /* 0x000000020b087227 */ /* 0x000fc800078e00ff */
[----:B------:R-:W-:Y:S01]  /*34f0*/  IMAD.HI.U32 R4, R11, R0, RZ ;  /* 0x000000000b047227 */ /* 0x000fe200078e00ff */
[----:B------:R-:W-:-:S03]  /*3500*/  IADD3 R8, -R8, RZ, RZ ;  /* 0x000000ff08087210 */ /* 0x000fc60007ffe1ff */
[----:B------:R-:W-:Y:S01]  /*3510*/  IMAD.MOV R23, RZ, RZ, -R4 ;  /* 0x000000ffff177224 */ /* 0x000fe200078e0a04 */
[----:B------:R-:W-:Y:S01]  /*3520*/  IABS R4, R157 ;  /* 0x0000009d00047213 */ /* 0x000fe20000000000 */
[C---:B------:R-:W-:Y:S01]  /*3530*/  IMAD R21, R3.reuse, R8, R2 ;  /* 0x0000000803157224 */ /* 0x040fe200078e0202 */
[----:B------:R-:W-:Y:S01]  /*3540*/  SHF.L.U32 R2, R6, 0x8, RZ ;  /* 0x0000000806027819 */ /* 0x000fe200000006ff */
[----:B------:R-:W-:Y:S01]  /*3550*/  IMAD R23, R3, R23, R0 ;  /* 0x0000001703177224 */ /* 0x000fe200078e0200 */
[----:B------:R-:W-:Y:S01]  /*3560*/  IABS R8, R152 ;  /* 0x0000009800087213 */ /* 0x000fe20000000000 */
[----:B------:R-:W-:Y:S01]  /*3570*/  IMAD.MOV.U32 R0, RZ, RZ, R4 ;  /* 0x000000ffff007224 */ /* 0x000fe200078e0004 */
[----:B------:R-:W-:Y:S01]  /*3580*/  LOP3.LUT R154, R2, 0x20, R139, 0xfe, !PT ;  /* 0x00000020029a7812 */ /* 0x000fe200078efe8b */
[----:B------:R-:W-:Y:S02]  /*3590*/  IMAD.MOV R7, RZ, RZ, -R7 ;  /* 0x000000ffff077224 */ /* 0x000fe400078e0a07 */
[C---:B------:R-:W-:Y:S01]  /*35a0*/  IMAD.HI.U32 R2, R11.reuse, R18, RZ ;  /* 0x000000120b027227 */ /* 0x040fe200078e00ff */
[----:B------:R-:W-:Y:S01]  /*35b0*/  IABS R9, R154 ;  /* 0x0000009a00097213 */ /* 0x000fe20000000000 */
[----:B------:R-:W-:Y:S02]  /*35c0*/  STL [R1+0x1938], R154 ;  /* 0x0019389a01007387 */ /* 0x000fe40000100800 */
[----:B------:R-:W-:-:S02]  /*35d0*/  IMAD.HI.U32 R19, R11, R0, RZ ;  /* 0x000000000b137227 */ /* 0x000fc400078e00ff */
[----:B------:R-:W-:Y:S02]  /*35e0*/  STL [R1+0x193c], R152 ;  /* 0x00193c9801007387 */ /* 0x000fe40000100800 */
[C---:B------:R-:W-:Y:S01]  /*35f0*/  IMAD R22, R3.reuse, R7, R22 ;  /* 0x0000000703167224 */ /* 0x040fe200078e0216 */
[----:B------:R-:W-:Y:S01]  /*3600*/  IABS R7, R150 ;  /* 0x0000009600077213 */ /* 0x000fe20000000000 */
[----:B------:R-:W-:Y:S01]  /*3610*/  IMAD.MOV R2, RZ, RZ, -R2 ;  /* 0x000000ffff027224 */ /* 0x000fe200078e0a02 */
[----:B------:R-:W-:Y:S01]  /*3620*/  STL [R1+0x2330], R150 ;  /* 0x0023309601007387 */ /* 0x000fe20000100800 */
[----:B------:R-:W-:Y:S02]  /*3630*/  IMAD.MOV R19, RZ, RZ, -R19 ;  /* 0x000000ffff137224 */ /* 0x000fe400078e0a13 */
[----:B------:R-:W-:Y:S01]  /*3640*/  IMAD R18, R3, R2, R18 ;  /* 0x0000000203127224 */ /* 0x000fe200078e0212 */
[----:B------:R-:W-:Y:S01]  /*3650*/  STL [R1+0x2338], R148 ;  /* 0x0023389401007387 */ /* 0x000fe20000100800 */
[----:B------:R-:W-:-:S03]  /*3660*/  IMAD.HI.U32 R2, R12, R7, RZ ;  /* 0x000000070c027227 */ /* 0x000fc600078e00ff */
[----:B------:R-:W-:Y:S01]  /*3670*/  STL [R1+0x233c], R147 ;  /* 0x00233c9301007387 */ /* 0x000fe20000100800 */
[----:B------:R-:W-:Y:S01]  /*3680*/  IMAD R19, R3, R19, R0 ;  /* 0x0000001303137224 */ /* 0x000fe200078e0200 */
[----:B------:R-:W-:Y:S01]  /*3690*/  IADD3 R2, -R2, RZ, RZ ;  /* 0x000000ff02027210 */ /* 0x000fe20007ffe1ff */
[----:B------:R-:W-:Y:S01]  /*36a0*/  IMAD.HI.U32 R0, R12, R9, RZ ;  /* 0x000000090c007227 */ /* 0x000fe200078e00ff */
[----:B------:R-:W-:Y:S03]  /*36b0*/  STL [R1+0x2344], R146 ;  /* 0x0023449201007387 */ /* 0x000fe60000100800 */
[----:B------:R-:W-:Y:S01]  /*36c0*/  IMAD.MOV R0, RZ, RZ, -R0 ;  /* 0x000000ffff007224 */ /* 0x000fe200078e0a00 */
[----:B------:R-:W-:Y:S01]  /*36d0*/  STL [R1+0x2340], R143 ;  /* 0x0023408f01007387 */ /* 0x000fe20000100800 */
[C---:B------:R-:W-:Y:S01]  /*36e0*/  IMAD R7, R5.reuse, R2, R7 ;  /* 0x0000000205077224 */ /* 0x040fe200078e0207 */
[----:B------:R-:W-:Y:S01]  /*36f0*/  IABS R2, R146 ;  /* 0x0000009200027213 */ /* 0x000fe20000000000 */
[----:B------:R-:W-:Y:S01]  /*3700*/  IMAD R9, R5, R0, R9 ;  /* 0x0000000005097224 */ /* 0x000fe200078e0209 */
[----:B------:R-:W-:Y:S01]  /*3710*/  IABS R0, R148 ;  /* 0x0000009400007213 */ /* 0x000fe20000000000 */
[----:B------:R-:W-:Y:S01]  /*3720*/  STL [R1+0x3920], R153 ;  /* 0x0039209901007387 */ /* 0x000fe20000100800 */
[----:B------:R-:W-:-:S04]  /*3730*/  IMAD.HI.U32 R4, R11, R20, RZ ;  /* 0x000000140b047227 */ /* 0x000fc800078e00ff */
[----:B------:R-:W-:-:S04]  /*3740*/  IMAD.HI.U32 R15, R12, R0, RZ ;  /* 0x000000000c0f7227 */ /* 0x000fc800078e00ff */
[----:B------:R-:W-:-:S04]  /*3750*/  IMAD.HI.U32 R13, R12, R2, RZ ;  /* 0x000000020c0d7227 */ /* 0x000fc800078e00ff */
[----:B------:R-:W-:Y:S01]  /*3760*/  IMAD.MOV R15, RZ, RZ, -R15 ;  /* 0x000000ffff0f7224 */ /* 0x000fe200078e0a0f */
[----:B------:R-:W-:Y:S01]  /*3770*/  IADD3 R13, -R13, RZ, RZ ;  /* 0x000000ff0d0d7210 */ /* 0x000fe20007ffe1ff */
[----:B------:R-:W-:Y:S02]  /*3780*/  IMAD.MOV R4, RZ, RZ, -R4 ;  /* 0x000000ffff047224 */ /* 0x000fe400078e0a04 */
[C---:B------:R-:W-:Y:S02]  /*3790*/  IMAD R0, R5.reuse, R15, R0 ;  /* 0x0000000f05007224 */ /* 0x040fe400078e0200 */
[----:B------:R-:W2:Y:S01]  /*37a0*/  LDL R15, [R1+0x3768] ;  /* 0x00376800010f7983 */ /* 0x000ea20000100800 */
[----:B------:R-:W-:Y:S02]  /*37b0*/  IMAD R2, R5, R13, R2 ;  /* 0x0000000d05027224 */ /* 0x000fe400078e0202 */
[C---:B------:R-:W-:Y:S01]  /*37c0*/  IMAD R25, R3.reuse, R25, R10 ;  /* 0x0000001903197224 */ /* 0x040fe200078e020a */
[----:B------:R-:W3:Y:S01]  /*37d0*/  LDL R13, [R1+0x38fc] ;  /* 0x0038fc00010d7983 */ /* 0x000ee20000100800 */
[----:B------:R-:W-:Y:S01]  /*37e0*/  IABS R10, R156 ;  /* 0x0000009c000a7213 */ /* 0x000fe20000000000 */
[----:B------:R-:W-:-:S02]  /*37f0*/  IMAD R20, R3, R4, R20 ;  /* 0x0000000403147224 */ /* 0x000fc400078e0214 */
[----:B------:R-:W-:-:S04]  /*3800*/  IMAD.HI.U32 R4, R12, R8, RZ ;  /* 0x000000080c047227 */ /* 0x000fc800078e00ff */
[----:B------:R-:W-:-:S04]  /*3810*/  IMAD.HI.U32 R6, R12, R10, RZ ;  /* 0x0000000a0c067227 */ /* 0x000fc800078e00ff */
[----:B------:R-:W-:Y:S01]  /*3820*/  IMAD.MOV R4, RZ, RZ, -R4 ;  /* 0x000000ffff047224 */ /* 0x000fe200078e0a04 */
[----:B------:R-:W-:-:S03]  /*3830*/  IADD3 R6, -R6, RZ, RZ ;  /* 0x000000ff06067210 */ /* 0x000fc60007ffe1ff */
[C---:B------:R-:W-:Y:S01]  /*3840*/  IMAD R8, R5.reuse, R4, R8 ;  /* 0x0000000405087224 */ /* 0x040fe200078e0208 */
[----:B------:R-:W-:Y:S01]  /*3850*/  IABS R4, R147 ;  /* 0x0000009300047213 */ /* 0x000fe20000000000 */
[C---:B------:R-:W-:Y:S01]  /*3860*/  IMAD R10, R5.reuse, R6, R10 ;  /* 0x00000006050a7224 */ /* 0x040fe200078e020a */
[----:B------:R-:W-:Y:S02]  /*3870*/  IABS R6, R143 ;  /* 0x0000008f00067213 */ /* 0x000fe40000000000 */
[C---:B------:R-:W-:Y:S01]  /*3880*/  ISETP.GT.U32.AND P0, PT, R5.reuse, R8, PT ;  /* 0x000000080500720c */ /* 0x040fe20003f04070 */
[C---:B------:R-:W-:Y:S01]  /*3890*/  IMAD.HI.U32 R14, R12.reuse, R4, RZ ;  /* 0x000000040c0e7227 */ /* 0x040fe200078e00ff */
[C---:B------:R-:W-:Y:S02]  /*38a0*/  ISETP.GT.U32.AND P3, PT, R5.reuse, R9, PT ;  /* 0x000000090500720c */ /* 0x040fe40003f64070 */
[C---:B------:R-:W-:Y:S01]  /*38b0*/  ISETP.GT.U32.AND P2, PT, R5.reuse, R0, PT ;  /* 0x000000000500720c */ /* 0x040fe20003f44070 */
[----:B------:R-:W-:Y:S01]  /*38c0*/  IMAD.HI.U32 R12, R12, R6, RZ ;  /* 0x000000060c0c7227 */ /* 0x000fe200078e00ff */
[----:B------:R-:W-:-:S03]  /*38d0*/  ISETP.GT.U32.AND P1, PT, R5, R10, PT ;  /* 0x0000000a0500720c */ /* 0x000fc60003f24070 */
[----:B------:R-:W-:Y:S02]  /*38e0*/  IMAD.MOV R14, RZ, RZ, -R14 ;  /* 0x000000ffff0e7224 */ /* 0x000fe400078e0a0e */
[----:B------:R-:W-:Y:S02]  /*38f0*/  IMAD.MOV R12, RZ, RZ, -R12 ;  /* 0x000000ffff0c7224 */ /* 0x000fe400078e0a0c */
[C---:B------:R-:W-:Y:S02]  /*3900*/  IMAD R4, R5.reuse, R14, R4 ;  /* 0x0000000e05047224 */ /* 0x040fe400078e0204 */
[----:B------:R-:W-:Y:S02]  /*3910*/  IMAD R6, R5, R12, R6 ;  /* 0x0000000c05067224 */ /* 0x000fe400078e0206 */
[--C-:B------:R-:W-:Y:S02]  /*3920*/  @!P0 IMAD.IADD R8, R8, 0x1, -R5.reuse ;  /* 0x0000000108088824 */ /* 0x100fe400078e0a05 */
[--C-:B------:R-:W-:Y:S01]  /*3930*/  @!P3 IMAD.IADD R9, R9, 0x1, -R5.reuse ;  /* 0x000000010909b824 */ /* 0x100fe200078e0a05 */
[----:B------:R-:W-:Y:S01]  /*3940*/  ISETP.GT.U32.AND P5, PT, R5, R4, PT ;  /* 0x000000040500720c */ /* 0x000fe20003fa4070 */
[----:B------:R-:W-:Y:S01]  /*3950*/  @!P2 IMAD.IADD R0, R0, 0x1, -R5 ;  /* 0x000000010000a824 */ /* 0x000fe200078e0a05 */
[----:B------:R-:W-:-:S02]  /*3960*/  @!P1 IADD3 R10, R10, -R5, RZ ;  /* 0x800000050a0a9210 */ /* 0x000fc40007ffe0ff */
[C---:B------:R-:W-:Y:S02]  /*3970*/  ISETP.GT.U32.AND P4, PT, R5.reuse, R6, PT ;  /* 0x000000060500720c */ /* 0x040fe40003f84070 */
[C---:B------:R-:W-:Y:S02]  /*3980*/  ISETP.GT.U32.AND P2, PT, R5.reuse, R8, PT ;  /* 0x000000080500720c */ /* 0x040fe40003f44070 */
[C---:B------:R-:W-:Y:S02]  /*3990*/  ISETP.GT.U32.AND P6, PT, R5.reuse, R7, PT ;  /* 0x000000070500720c */ /* 0x040fe40003fc4070 */
[C---:B------:R-:W-:Y:S02]  /*39a0*/  ISETP.GT.U32.AND P1, PT, R5.reuse, R2, PT ;  /* 0x000000020500720c */ /* 0x040fe40003f24070 */
[C---:B------:R-:W-:Y:S02]  /*39b0*/  ISETP.GT.U32.AND P0, PT, R5.reuse, R9, PT ;  /* 0x000000090500720c */ /* 0x040fe40003f04070 */
[----:B------:R-:W-:Y:S01]  /*39c0*/  ISETP.GT.U32.AND P3, PT, R5, R10, PT ;  /* 0x0000000a0500720c */ /* 0x000fe20003f64070 */
[----:B------:R-:W-:-:S02]  /*39d0*/  @!P5 IMAD.IADD R4, R4, 0x1, -R5 ;  /* 0x000000010404d824 */ /* 0x000fc400078e0a05 */
[--C-:B------:R-:W-:Y:S02]  /*39e0*/  @!P4 IMAD.IADD R6, R6, 0x1, -R5.reuse ;  /* 0x000000010606c824 */ /* 0x100fe400078e0a05 */
[--C-:B------:R-:W-:Y:S01]  /*39f0*/  @!P2 IMAD.IADD R8, R8, 0x1, -R5.reuse ;  /* 0x000000010808a824 */ /* 0x100fe200078e0a05 */
[----:B------:R-:W-:Y:S02]  /*3a00*/  ISETP.GT.U32.AND P2, PT, R3, R137, PT ;  /* 0x000000890300720c */ /* 0x000fe40003f44070 */
[-C--:B------:R-:W-:Y:S02]  /*3a10*/  @!P6 IADD3 R7, R7, -R5.reuse, RZ ;  /* 0x800000050707e210 */ /* 0x080fe40007ffe0ff */
[-C--:B------:R-:W-:Y:S02]  /*3a20*/  @!P1 IADD3 R2, R2, -R5.reuse, RZ ;  /* 0x8000000502029210 */ /* 0x080fe40007ffe0ff */
[----:B------:R-:W-:Y:S02]  /*3a30*/  @!P0 IADD3 R9, R9, -R5, RZ ;  /* 0x8000000509098210 */ /* 0x000fe40007ffe0ff */
[----:B------:R-:W-:Y:S01]  /*3a40*/  ISETP.GT.U32.AND P0, PT, R3, R138, PT ;  /* 0x0000008a0300720c */ /* 0x000fe20003f04070 */
[----:B------:R-:W-:Y:S01]  /*3a50*/  @!P3 IMAD.IADD R10, R10, 0x1, -R5 ;  /* 0x000000010a0ab824 */ /* 0x000fe200078e0a05 */
[----:B------:R-:W-:-:S02]  /*3a60*/  ISETP.GT.U32.AND P6, PT, R5, R7, PT ;  /* 0x000000070500720c */ /* 0x000fc40003fc4070 */
[C---:B------:R-:W-:Y:S02]  /*3a70*/  ISETP.GT.U32.AND P1, PT, R5.reuse, R0, PT ;  /* 0x000000000500720c */ /* 0x040fe40003f24070 */
[C---:B------:R-:W-:Y:S02]  /*3a80*/  ISETP.GT.U32.AND P5, PT, R5.reuse, R4, PT ;  /* 0x000000040500720c */ /* 0x040fe40003fa4070 */
[C---:B------:R-:W-:Y:S02]  /*3a90*/  ISETP.GT.U32.AND P3, PT, R5.reuse, R2, PT ;  /* 0x000000020500720c */ /* 0x040fe40003f64070 */
[----:B------:R-:W-:Y:S01]  /*3aa0*/  ISETP.GT.U32.AND P4, PT, R5, R6, PT ;  /* 0x000000060500720c */ /* 0x000fe20003f84070 */
[--C-:B------:R-:W-:Y:S01]  /*3ab0*/  @!P2 IMAD.IADD R137, R137, 0x1, -R3.reuse ;  /* 0x000000018989a824 */ /* 0x100fe200078e0a03 */
[----:B------:R-:W-:Y:S01]  /*3ac0*/  IABS R16, R151 ;  /* 0x0000009700107213 */ /* 0x000fe20000000000 */
[----:B------:R-:W-:Y:S01]  /*3ad0*/  @!P0 IMAD.IADD R138, R138, 0x1, -R3 ;  /* 0x000000018a8a8824 */ /* 0x000fe200078e0a03 */
[----:B------:R-:W-:-:S02]  /*3ae0*/  ISETP.GT.U32.AND P2, PT, R3, R131, PT ;  /* 0x000000830300720c */ /* 0x000fc40003f44070 */
[----:B------:R-:W-:Y:S01]  /*3af0*/  ISETP.GT.U32.AND P0, PT, R3, R132, PT ;  /* 0x000000840300720c */ /* 0x000fe20003f04070 */
[--C-:B------:R-:W-:Y:S01]  /*3b00*/  @!P6 IMAD.IADD R7, R7, 0x1, -R5.reuse ;  /* 0x000000010707e824 */ /* 0x100fe200078e0a05 */
[-C--:B------:R-:W-:Y:S01]  /*3b10*/  @!P1 IADD3 R0, R0, -R5.reuse, RZ ;  /* 0x8000000500009210 */ /* 0x080fe20007ffe0ff */
[--C-:B------:R-:W-:Y:S02]  /*3b20*/  @!P5 IMAD.IADD R4, R4, 0x1, -R5.reuse ;  /* 0x000000010404d824 */ /* 0x100fe400078e0a05 */
[----:B------:R-:W-:Y:S02]  /*3b30*/  @!P3 IMAD.IADD R2, R2, 0x1, -R5 ;  /* 0x000000010202b824 */ /* 0x000fe400078e0a05 */
[----:B------:R-:W-:Y:S01]  /*3b40*/  @!P4 IADD3 R6, R6, -R5, RZ ;  /* 0x800000050606c210 */ /* 0x000fe20007ffe0ff */
[----:B------:R-:W-:-:S04]  /*3b50*/  IMAD.HI.U32 R5, R11, R16, RZ ;  /* 0x000000100b057227 */ /* 0x000fc800078e00ff */
[----:B------:R-:W-:Y:S01]  /*3b60*/  IMAD.HI.U32 R14, R11, R17, RZ ;  /* 0x000000110b0e7227 */ /* 0x000fe200078e00ff */
[----:B------:R-:W-:-:S03]  /*3b70*/  IADD3 R5, -R5, RZ, RZ ;  /* 0x000000ff05057210 */ /* 0x000fc60007ffe1ff */
[----:B------:R-:W-:Y:S01]  /*3b80*/  IMAD.MOV R14, RZ, RZ, -R14 ;  /* 0x000000ffff0e7224 */ /* 0x000fe200078e0a0e */
[----:B------:R-:W-:Y:S01]  /*3b90*/  STL [R1+0x391c], R151 ;  /* 0x00391c9701007387 */ /* 0x000fe20000100800 */
[----:B------:R-:W-:Y:S02]  /*3ba0*/  @!P2 IMAD.IADD R131, R131, 0x1, -R3 ;  /* 0x000000018383a824 */ /* 0x000fe400078e0a03 */
[C---:B------:R-:W-:Y:S01]  /*3bb0*/  IMAD R17, R3.reuse, R14, R17 ;  /* 0x0000000e03117224 */ /* 0x040fe200078e0211 */
[----:B------:R-:W4:Y:S01]  /*3bc0*/  LDL R12, [R1+0x3774] ;  /* 0x00377400010c7983 */ /* 0x000f220000100800 */
[----:B------:R-:W-:Y:S02]  /*3bd0*/  @!P0 IMAD.IADD R132, R132, 0x1, -R3 ;  /* 0x0000000184848824 */ /* 0x000fe400078e0a03 */
[----:B------:R-:W-:Y:S01]  /*3be0*/  IMAD R16, R3, R5, R16 ;  /* 0x0000000503107224 */ /* 0x000fe200078e0210 */
[----:B------:R-:W4:Y:S04]  /*3bf0*/  LDL R14, [R1+0x3770] ;  /* 0x00377000010e7983 */ /* 0x000f280000100800 */
[----:B------:R-:W4:Y:S01]  /*3c00*/  LDL R5, [R1+0x376c] ;  /* 0x00376c0001057983 */ /* 0x000f220000100800 */
[----:B--2---:R-:W-:-:S03]  /*3c10*/  ISETP.GE.AND P2, PT, R15, RZ, PT ;  /* 0x000000ff0f00720c */ /* 0x004fc60003f46270 */
[----:B------:R-:W2:Y:S01]  /*3c20*/  LDL R15, [R1+0x377c] ;  /* 0x00377c00010f7983 */ /* 0x000ea20000100800 */
[----:B---3--:R-:W-:-:S03]  /*3c30*/  ISETP.GE.AND P0, PT, R13, RZ, PT ;  /* 0x000000ff0d00720c */ /* 0x008fc60003f06270 */
[----:B------:R-:W3:Y:S01]  /*3c40*/  LDL R13, [R1+0x3778] ;  /* 0x00377800010d7983 */ /* 0x000ee20000100800 */
[C---:B------:R-:W-:Y:S02]  /*3c50*/  ISETP.GT.U32.AND P6, PT, R3.reuse, R136, PT ;  /* 0x000000880300720c */ /* 0x040fe40003fc4070 */
[C---:B------:R-:W-:Y:S02]  /*3c60*/  ISETP.GT.U32.AND P3, PT, R3.reuse, R133, PT ;  /* 0x000000850300720c */ /* 0x040fe40003f64070 */
[C---:B------:R-:W-:Y:S02]  /*3c70*/  ISETP.GT.U32.AND P5, PT, R3.reuse, R134, PT ;  /* 0x000000860300720c */ /* 0x040fe40003fa4070 */
[C---:B------:R-:W-:Y:S02]  /*3c80*/  ISETP.GT.U32.AND P1, PT, R3.reuse, R135, PT ;  /* 0x000000870300720c */ /* 0x040fe40003f24070 */
[----:B------:R-:W-:-:S05]  /*3c90*/  ISETP.GT.U32.AND P4, PT, R3, R130, PT ;  /* 0x000000820300720c */ /* 0x000fca0003f84070 */
[-C--:B------:R-:W-:Y:S02]  /*3ca0*/  @!P6 IADD3 R136, R136, -R3.reuse, RZ ;  /* 0x800000038888e210 */ /* 0x080fe40007ffe0ff */
[----:B------:R-:W-:Y:S02]  /*3cb0*/  @!P3 IADD3 R133, R133, -R3, RZ ;  /* 0x800000038585b210 */ /* 0x000fe40007ffe0ff */
[--C-:B------:R-:W-:Y:S01]  /*3cc0*/  @!P5 IMAD.IADD R134, R134, 0x1, -R3.reuse ;  /* 0x000000018686d824 */ /* 0x100fe200078e0a03 */
[C---:B------:R-:W-:Y:S02]  /*3cd0*/  ISETP.GT.U32.AND P3, PT, R3.reuse, R136, PT ;  /* 0x000000880300720c */ /* 0x040fe40003f64070 */
[C---:B------:R-:W-:Y:S02]  /*3ce0*/  ISETP.GT.U32.AND P5, PT, R3.reuse, R137, PT ;  /* 0x000000890300720c */ /* 0x040fe40003fa4070 */
[----:B------:R-:W-:Y:S01]  /*3cf0*/  ISETP.GT.U32.AND P6, PT, R3, R138, PT ;  /* 0x0000008a0300720c */ /* 0x000fe20003fc4070 */
[--C-:B------:R-:W-:Y:S01]  /*3d00*/  @!P1 IMAD.IADD R135, R135, 0x1, -R3.reuse ;  /* 0x0000000187879824 */ /* 0x100fe200078e0a03 */
[----:B------:R-:W-:Y:S01]  /*3d10*/  ISETP.GE.AND P1, PT, R141, RZ, PT ;  /* 0x000000ff8d00720c */ /* 0x000fe20003f26270 */
[----:B------:R-:W-:-:S03]  /*3d20*/  @!P4 IMAD.IADD R130, R130, 0x1, -R3 ;  /* 0x000000018282c824 */ /* 0x000fc600078e0a03 */
[----:B------:R-:W-:-:S03]  /*3d30*/  ISETP.GT.U32.AND P4, PT, R3, R135, PT ;  /* 0x000000870300720c */ /* 0x000fc60003f84070 */
[--C-:B------:R-:W-:Y:S01]  /*3d40*/  @!P3 IMAD.IADD R136, R136, 0x1, -R3.reuse ;  /* 0x000000018888b824 */ /* 0x100fe200078e0a03 */
[----:B------:R-:W-:Y:S02]  /*3d50*/  ISETP.GT.U32.AND P3, PT, R3, R133, PT ;  /* 0x000000850300720c */ /* 0x000fe40003f64070 */
[----:B------:R-:W-:Y:S02]  /*3d60*/  @!P5 IADD3 R137, R137, -R3, RZ ;  /* 0x800000038989d210 */ /* 0x000fe40007ffe0ff */
[----:B------:R-:W-:Y:S01]  /*3d70*/  ISETP.GT.U32.AND P5, PT, R3, R134, PT ;  /* 0x000000860300720c */ /* 0x000fe20003fa4070 */
[--C-:B------:R-:W-:Y:S01]  /*3d80*/  @!P6 IMAD.IADD R138, R138, 0x1, -R3.reuse ;  /* 0x000000018a8ae824 */ /* 0x100fe200078e0a03 */
[----:B------:R-:W-:Y:S02]  /*3d90*/  @!P0 IADD3 R137, -R137, RZ, RZ ;  /* 0x000000ff89898210 */ /* 0x000fe40007ffe1ff */
[C---:B------:R-:W-:Y:S01]  /*3da0*/  ISETP.GT.U32.AND P0, PT, R3.reuse, R131, PT ;  /* 0x000000830300720c */ /* 0x040fe20003f04070 */
[----:B------:R-:W-:Y:S01]  /*3db0*/  @!P1 IMAD.MOV R138, RZ, RZ, -R138 ;  /* 0x000000ffff8a9224 */ /* 0x000fe200078e0a8a */
[C---:B------:R-:W-:Y:S01]  /*3dc0*/  ISETP.GT.U32.AND P1, PT, R3.reuse, R132, PT ;  /* 0x000000840300720c */ /* 0x040fe20003f24070 */
[----:B------:R-:W-:Y:S01]  /*3dd0*/  @!P2 IMAD.MOV R136, RZ, RZ, -R136 ;  /* 0x000000ffff88a224 */ /* 0x000fe200078e0a88 */
[----:B------:R-:W-:Y:S01]  /*3de0*/  ISETP.GT.U32.AND P6, PT, R3, R130, PT ;  /* 0x000000820300720c */ /* 0x000fe20003fc4070 */
[--C-:B------:R-:W-:Y:S01]  /*3df0*/  @!P4 IMAD.IADD R135, R135, 0x1, -R3.reuse ;  /* 0x000000018787c824 */ /* 0x100fe200078e0a03 */
[----:B------:R-:W-:Y:S01]  /*3e00*/  ISETP.GT.U32.AND P2, PT, R3, R129, PT ;  /* 0x000000810300720c */ /* 0x000fe20003f44070 */
[----:B------:R-:W-:Y:S01]  /*3e10*/  @!P3 IMAD.IADD R133, R133, 0x1, -R3 ;  /* 0x000000018585b824 */ /* 0x000fe200078e0a03 */
[----:B------:R-:W-:-:S02]  /*3e20*/  ISETP.GT.U32.AND P4, PT, R3, R128, PT ;  /* 0x000000800300720c */ /* 0x000fc40003f84070 */
[----:B------:R-:W-:Y:S02]  /*3e30*/  @!P5 IADD3 R134, R134, -R3, RZ ;  /* 0x800000038686d210 */ /* 0x000fe40007ffe0ff */
[C---:B------:R-:W-:Y:S02]  /*3e40*/  ISETP.GT.U32.AND P3, PT, R3.reuse, R126, PT ;  /* 0x0000007e0300720c */ /* 0x040fe40003f64070 */
[----:B------:R-:W-:Y:S01]  /*3e50*/  ISETP.GT.U32.AND P5, PT, R3, R127, PT ;  /* 0x0000007f0300720c */ /* 0x000fe20003fa4070 */
[--C-:B------:R-:W-:Y:S01]  /*3e60*/  @!P1 IMAD.IADD R132, R132, 0x1, -R3.reuse ;  /* 0x0000000184849824 */ /* 0x100fe200078e0a03 */
[----:B------:R-:W-:Y:S02]  /*3e70*/  @!P0 IADD3 R131, R131, -R3, RZ ;  /* 0x8000000383838210 */ /* 0x000fe40007ffe0ff */
[C---:B------:R-:W-:Y:S02]  /*3e80*/  ISETP.GT.U32.AND P1, PT, R3.reuse, R125, PT ;  /* 0x0000007d0300720c */ /* 0x040fe40003f24070 */
[----:B------:R-:W-:Y:S01]  /*3e90*/  ISETP.GT.U32.AND P0, PT, R3, R124, PT ;  /* 0x0000007c0300720c */ /* 0x000fe20003f04070 */
[--C-:B------:R-:W-:Y:S01]  /*3ea0*/  @!P6 IMAD.IADD R130, R130, 0x1, -R3.reuse ;  /* 0x000000018282e824 */ /* 0x100fe200078e0a03 */
[----:B------:R-:W-:Y:S01]  /*3eb0*/  @!P4 IADD3 R128, R128, -R3, RZ ;  /* 0x800000038080c210 */ /* 0x000fe20007ffe0ff */
[----:B------:R-:W-:-:S02]  /*3ec0*/  @!P2 IMAD.IADD R129, R129, 0x1, -R3 ;  /* 0x000000018181a824 */ /* 0x000fc400078e0a03 */
[--C-:B------:R-:W-:Y:S02]  /*3ed0*/  @!P3 IMAD.IADD R126, R126, 0x1, -R3.reuse ;  /* 0x000000017e7eb824 */ /* 0x100fe400078e0a03 */
[----:B------:R-:W-:-:S04]  /*3ee0*/  @!P5 IMAD.IADD R127, R127, 0x1, -R3 ;  /* 0x000000017f7fd824 */ /* 0x000fc800078e0a03 */
[----:B------:R-:W-:Y:S02]  /*3ef0*/  @!P1 IADD3 R125, R125, -R3, RZ ;  /* 0x800000037d7d9210 */ /* 0x000fe40007ffe0ff */
[----:B------:R-:W-:Y:S01]  /*3f00*/  @!P0 IMAD.IADD R124, R124, 0x1, -R3 ;  /* 0x000000017c7c8824 */ /* 0x000fe200078e0a03 */
[----:B------:R-:W-:Y:S02]  /*3f10*/  ISETP.GE.AND P1, PT, R149, RZ, PT ;  /* 0x000000ff9500720c */ /* 0x000fe40003f26270 */
[----:B------:R-:W-:Y:S02]  /*3f20*/  ISETP.GT.U32.AND P0, PT, R3, R129, PT ;  /* 0x000000810300720c */ /* 0x000fe40003f04070 */
[----:B------:R-:W-:Y:S02]  /*3f30*/  IADD3 R149, R141, 0x7a, RZ ;  /* 0x0000007a8d957810 */ /* 0x000fe40007ffe0ff */
[----:B----4-:R-:W-:Y:S02]  /*3f40*/  ISETP.GE.AND P4, PT, R12, RZ, PT ;  /* 0x000000ff0c00720c */ /* 0x010fe40003f86270 */
[----:B------:R-:W-:Y:S01]  /*3f50*/  ISETP.GE.AND P2, PT, R14, RZ, PT ;  /* 0x000000ff0e00720c */ /* 0x000fe20003f46270 */
[----:B------:R-:W4:Y:S01]  /*3f60*/  LDL R12, [R1+0x3794] ;  /* 0x00379400010c7983 */ /* 0x000f220000100800 */
[----:B------:R-:W-:-:S03]  /*3f70*/  ISETP.GE.AND P6, PT, R5, RZ, PT ;  /* 0x000000ff0500720c */ /* 0x000fc60003fc6270 */
[----:B------:R-:W4:Y:S06]  /*3f80*/  LDL R14, [R1+0x3790] ;  /* 0x00379000010e7983 */ /* 0x000f2c0000100800 */
[----:B------:R-:W-:Y:S01]  /*3f90*/  @!P4 IMAD.MOV R133, RZ, RZ, -R133 ;  /* 0x000000ffff85c224 */ /* 0x000fe200078e0a85 */
[C---:B------:R-:W-:Y:S01]  /*3fa0*/  ISETP.GT.U32.AND P4, PT, R3.reuse, R127, PT ;  /* 0x0000007f0300720c */ /* 0x040fe20003f84070 */
[----:B------:R-:W4:Y:S01]  /*3fb0*/  LDL R5, [R1+0x3788] ;  /* 0x0037880001057983 */ /* 0x000f220000100800 */
[----:B------:R-:W-:Y:S02]  /*3fc0*/  @!P2 IADD3 R134, -R134, RZ, RZ ;  /* 0x000000ff8686a210 */ /* 0x000fe40007ffe1ff */
[C---:B------:R-:W-:Y:S01]  /*3fd0*/  ISETP.GT.U32.AND P2, PT, R3.reuse, R128, PT ;  /* 0x000000800300720c */ /* 0x040fe20003f44070 */
[----:B------:R-:W-:Y:S01]  /*3fe0*/  @!P6 IMAD.MOV R135, RZ, RZ, -R135 ;  /* 0x000000ffff87e224 */ /* 0x000fe200078e0a87 */
[C---:B------:R-:W-:Y:S01]  /*3ff0*/  ISETP.GT.U32.AND P6, PT, R3.reuse, R126, PT ;  /* 0x0000007e0300720c */ /* 0x040fe20003fc4070 */
[----:B------:R-:W-:Y:S01]  /*4000*/  @!P1 IMAD.MOV R130, RZ, RZ, -R130 ;  /* 0x000000ffff829224 */ /* 0x000fe200078e0a82 */
[----:B------:R-:W-:Y:S01]  /*4010*/  ISETP.GT.U32.AND P1, PT, R3, R123, PT ;  /* 0x0000007b0300720c */ /* 0x000fe20003f24070 */
[----:B------:R-:W-:Y:S01]  /*4020*/  @!P0 IMAD.IADD R129, R129, 0x1, -R3 ;  /* 0x0000000181818824 */ /* 0x000fe200078e0a03 */
[----:B------:R-:W-:-:S03]  /*4030*/  ISETP.GT.U32.AND P0, PT, R3, R122, PT ;  /* 0x0000007a0300720c */ /* 0x000fc60003f04070 */
[----:B------:R-:W-:Y:S01]  /*4040*/  @!P4 IMAD.IADD R127, R127, 0x1, -R3 ;  /* 0x000000017f7fc824 */ /* 0x000fe200078e0a03 */
[----:B------:R-:W-:-:S03]  /*4050*/  ISETP.GT.U32.AND P4, PT, R3, R120, PT ;  /* 0x000000780300720c */ /* 0x000fc60003f84070 */
[----:B------:R-:W-:Y:S02]  /*4060*/  @!P2 IADD3 R128, R128, -R3, RZ ;  /* 0x800000038080a210 */ /* 0x000fe40007ffe0ff */
[C---:B------:R-:W-:Y:S01]  /*4070*/  ISETP.GT.U32.AND P2, PT, R3.reuse, R121, PT ;  /* 0x000000790300720c */ /* 0x040fe20003f44070 */
[----:B------:R-:W-:Y:S01]  /*4080*/  @!P6 IMAD.IADD R126, R126, 0x1, -R3 ;  /* 0x000000017e7ee824 */ /* 0x000fe200078e0a03 */
[----:B------:R-:W-:Y:S02]  /*4090*/  ISETP.GT.U32.AND P6, PT, R3, R119, PT ;  /* 0x000000770300720c */ /* 0x000fe40003fc4070 */
[----:B--2---:R-:W-:Y:S02]  /*40a0*/  ISETP.GE.AND P3, PT, R15, RZ, PT ;  /* 0x000000ff0f00720c */ /* 0x004fe40003f66270 */
[----:B------:R-:W2:Y:S01]  /*40b0*/  LDL R15, [R1+0x378c] ;  /* 0x00378c00010f7983 */ /* 0x000ea20000100800 */
[----:B---3--:R-:W-:-:S03]  /*40c0*/  ISETP.GE.AND P5, PT, R13, RZ, PT ;  /* 0x000000ff0d00720c */ /* 0x008fc60003fa6270 */
[----:B------:R-:W3:Y:S07]  /*40d0*/  LDL R13, [R1+0x3798] ;  /* 0x00379800010d7983 */ /* 0x000eee0000100800 */
[----:B------:R-:W-:Y:S02]  /*40e0*/  @!P3 IADD3 R131, -R131, RZ, RZ ;  /* 0x000000ff8383b210 */ /* 0x000fe40007ffe1ff */
[C---:B------:R-:W-:Y:S01]  /*40f0*/  ISETP.GT.U32.AND P3, PT, R3.reuse, R125, PT ;  /* 0x0000007d0300720c */ /* 0x040fe20003f64070 */
[----:B------:R-:W-:Y:S01]  /*4100*/  @!P5 IMAD.MOV R132, RZ, RZ, -R132 ;  /* 0x000000ffff84d224 */ /* 0x000fe200078e0a84 */
[----:B------:R-:W-:Y:S01]  /*4110*/  ISETP.GT.U32.AND P5, PT, R3, R124, PT ;  /* 0x0000007c0300720c */ /* 0x000fe20003fa4070 */
[----:B------:R-:W-:Y:S10]  /*4120*/  STL [R1+0x3918], R149 ;  /* 0x0039189501007387 */ /* 0x000ff40000100800 */
[----:B------:R-:W-:-:S02]  /*4130*/  @!P3 IADD3 R125, R125, -R3, RZ ;  /* 0x800000037d7db210 */ /* 0x000fc40007ffe0ff */
[----:B------:R-:W-:Y:S01]  /*4140*/  ISETP.GT.U32.AND P3, PT, R3, R118, PT ;  /* 0x000000760300720c */ /* 0x000fe20003f64070 */
[----:B------:R-:W-:Y:S02]  /*4150*/  @!P5 IMAD.IADD R124, R124, 0x1, -R3 ;  /* 0x000000017c7cd824 */ /* 0x000fe400078e0a03 */
[----:B------:R-:W2:Y:S02]  /*4160*/  LDL R3, [R1+0x3784] ;  /* 0x0037840001037983 */ /* 0x000ea40000100800 */
[----:B--2---:R-:W-:Y:S02]  /*4170*/  ISETP.GE.AND P5, PT, R3, RZ, PT ;  /* 0x000000ff0300720c */ /* 0x004fe40003fa6270 */
[----:B------:R-:W-:-:S04]  /*4180*/  IABS R3, c[0x0][0x17c] ;  /* 0x00005f0000037a13 */ /* 0x000fc80000000000 */
[-C--:B------:R-:W-:Y:S02]  /*4190*/  @!P0 IADD3 R122, R122, -R3.reuse, RZ ;  /* 0x800000037a7a8210 */ /* 0x080fe40007ffe0ff */
[----:B------:R-:W-:Y:S02]  /*41a0*/  ISETP.GE.AND P0, PT, R15, RZ, PT ;  /* 0x000000ff0f00720c */ /* 0x000fe40003f06270 */
[----:B------:R-:W2:Y:S01]  /*41b0*/  LDL R15, [R1+0x379c] ;  /* 0x00379c00010f7983 */ /* 0x000ea20000100800 */
[----:B------:R-:W-:Y:S01]  /*41c0*/  @!P1 IMAD.IADD R123, R123, 0x1, -R3 ;  /* 0x000000017b7b9824 */ /* 0x000fe200078e0a03 */
[----:B----4-:R-:W-:Y:S02]  /*41d0*/  ISETP.GE.AND P1, PT, R5, RZ, PT ;  /* 0x000000ff0500720c */ /* 0x010fe40003f26270 */
[----:B------:R-:W4:Y:S01]  /*41e0*/  LDL R5, [R1+0x37a0] ;  /* 0x0037a00001057983 */ /* 0x000f220000100800 */
[----:B------:R-:W-:Y:S02]  /*41f0*/  @!P6 IADD3 R119, R119, -R3, RZ ;  /* 0x800000037777e210 */ /* 0x000fe40007ffe0ff */
[----:B---3--:R-:W-:-:S02]  /*4200*/  ISETP.GE.AND P6, PT, R13, RZ, PT ;  /* 0x000000ff0d00720c */ /* 0x008fc40003fc6270 */
[----:B------:R-:W3:Y:S01]  /*4210*/  LDL R13, [R1+0x37ac] ;  /* 0x0037ac00010d7983 */ /* 0x000ee20000100800 */
[--C-:B------:R-:W-:Y:S01]  /*4220*/  @!P2 IMAD.IADD R121, R121, 0x1, -R3.reuse ;  /* 0x000000017979a824 */ /* 0x100fe200078e0a03 */
[----:B------:R-:W-:Y:S02]  /*4230*/  ISETP.GE.AND P2, PT, R14, RZ, PT ;  /* 0x000000ff0e00720c */ /* 0x000fe40003f46270 */
[----:B------:R-:W3:Y:S01]  /*4240*/  LDL R14, [R1+0x37a4] ;  /* 0x0037a400010e7983 */ /* 0x000ee20000100800 */
[--C-:B------:R-:W-:Y:S01]  /*4250*/  @!P4 IMAD.IADD R120, R120, 0x1, -R3.reuse ;  /* 0x000000017878c824 */ /* 0x100fe200078e0a03 */
[----:B------:R-:W-:Y:S02]  /*4260*/  ISETP.GE.AND P4, PT, R12, RZ, PT ;  /* 0x000000ff0c00720c */ /* 0x000fe40003f86270 */
[----:B------:R-:W3:Y:S01]  /*4270*/  LDL R12, [R1+0x37a8] ;  /* 0x0037a800010c7983 */ /* 0x000ee20000100800 */
[----:B------:R-:W-:Y:S01]  /*4280*/  @!P3 IMAD.IADD R118, R118, 0x1, -R3 ;  /* 0x000000017676b824 */ /* 0x000fe200078e0a03 */
[----:B------:R-:W-:-:S05]  /*4290*/  ISETP.GT.U32.AND P3, PT, R3, R123, PT ;  /* 0x0000007b0300720c */ /* 0x000fca0003f64070 */
[----:B------:R-:W-:Y:S01]  /*42a0*/  @!P2 IMAD.MOV R126, RZ, RZ, -R126 ;  /* 0x000000ffff7ea224 */ /* 0x000fe200078e0a7e */
[----:B------:R-:W-:-:S03]  /*42b0*/  ISETP.GT.U32.AND P2, PT, R3, R120, PT ;  /* 0x000000780300720c */ /* 0x000fc60003f44070 */
[----:B------:R-:W-:Y:S02]  /*42c0*/  @!P4 IADD3 R125, -R125, RZ, RZ ;  /* 0x000000ff7d7dc210 */ /* 0x000fe40007ffe1ff */
[C---:B------:R-:W-:Y:S02]  /*42d0*/  ISETP.GT.U32.AND P4, PT, R3.reuse, R119, PT ;  /* 0x000000770300720c */ /* 0x040fe40003f84070 */
[----:B------:R-:W-:Y:S02]  /*42e0*/  @!P1 IADD3 R128, -R128, RZ, RZ ;  /* 0x000000ff80809210 */ /* 0x000fe40007ffe1ff */
[C---:B------:R-:W-:Y:S01]  /*42f0*/  ISETP.GT.U32.AND P1, PT, R3.reuse, R122, PT ;  /* 0x0000007a0300720c */ /* 0x040fe20003f24070 */
[----:B------:R-:W-:Y:S01]  /*4300*/  @!P0 IMAD.MOV R127, RZ, RZ, -R127 ;  /* 0x000000ffff7f8224 */ /* 0x000fe200078e0a7f */
[C---:B------:R-:W-:Y:S01]  /*4310*/  ISETP.GT.U32.AND P0, PT, R3.reuse, R121, PT ;  /* 0x000000790300720c */ /* 0x040fe20003f04070 */
[----:B------:R-:W-:Y:S01]  /*4320*/  @!P5 IMAD.MOV R129, RZ, RZ, -R129 ;  /* 0x000000ffff81d224 */ /* 0x000fe200078e0a81 */
[C---:B------:R-:W-:Y:S01]  /*4330*/  ISETP.GT.U32.AND P5, PT, R3.reuse, R118, PT ;  /* 0x000000760300720c */ /* 0x040fe20003fa4070 */
[----:B------:R-:W-:Y:S01]  /*4340*/  @!P6 IMAD.MOV R124, RZ, RZ, -R124 ;  /* 0x000000ffff7ce224 */ /* 0x000fe200078e0a7c */
[----:B------:R-:W-:Y:S01]  /*4350*/  ISETP.GT.U32.AND P6, PT, R3, R117, PT ;  /* 0x000000750300720c */ /* 0x000fe20003fc4070 */
[----:B------:R-:W-:-:S02]  /*4360*/  @!P2 IMAD.IADD R120, R120, 0x1, -R3 ;  /* 0x000000017878a824 */ /* 0x000fc400078e0a03 */
[----:B------:R-:W-:Y:S02]  /*4370*/  @!P4 IADD3 R119, R119, -R3, RZ ;  /* 0x800000037777c210 */ /* 0x000fe40007ffe0ff */
[----:B------:R-:W-:Y:S01]  /*4380*/  ISETP.GT.U32.AND P4, PT, R3, R113, PT ;  /* 0x000000710300720c */ /* 0x000fe20003f84070 */
[--C-:B------:R-:W-:Y:S01]  /*4390*/  @!P3 IMAD.IADD R123, R123, 0x1, -R3.reuse ;  /* 0x000000017b7bb824 */ /* 0x100fe200078e0a03 */
[C---:B------:R-:W-:Y:S02]  /*43a0*/  ISETP.GT.U32.AND P2, PT, R3.reuse, R114, PT ;  /* 0x000000720300720c */ /* 0x040fe40003f44070 */
[----:B------:R-:W-:Y:S02]  /*43b0*/  @!P1 IADD3 R122, R122, -R3, RZ ;  /* 0x800000037a7a9210 */ /* 0x000fe40007ffe0ff */
[----:B------:R-:W-:Y:S01]  /*43c0*/  ISETP.GT.U32.AND P1, PT, R3, R116, PT ;  /* 0x000000740300720c */ /* 0x000fe20003f24070 */
[--C-:B------:R-:W-:Y:S01]  /*43d0*/  @!P0 IMAD.IADD R121, R121, 0x1, -R3.reuse ;  /* 0x0000000179798824 */ /* 0x100fe200078e0a03 */
[----:B------:R-:W-:Y:S01]  /*43e0*/  ISETP.GT.U32.AND P0, PT, R3, R115, PT ;  /* 0x000000730300720c */ /* 0x000fe20003f04070 */
[----:B------:R-:W-:-:S02]  /*43f0*/  @!P5 IMAD.IADD R118, R118, 0x1, -R3 ;  /* 0x000000017676d824 */ /* 0x000fc400078e0a03 */
[--C-:B------:R-:W-:Y:S02]  /*4400*/  @!P6 IMAD.IADD R117, R117, 0x1, -R3.reuse ;  /* 0x000000017575e824 */ /* 0x100fe400078e0a03 */
[----:B------:R-:W-:Y:S02]  /*4410*/  @!P4 IADD3 R113, R113, -R3, RZ ;  /* 0x800000037171c210 */ /* 0x000fe40007ffe0ff */
[----:B------:R-:W-:Y:S01]  /*4420*/  ISETP.GE.AND P4, PT, R252, RZ, PT ;  /* 0x000000fffc00720c */ /* 0x000fe20003f86270 */
[----:B------:R-:W-:-:S03]  /*4430*/  @!P2 IMAD.IADD R114, R114, 0x1, -R3 ;  /* 0x000000017272a824 */ /* 0x000fc600078e0a03 */
[----:B------:R-:W-:Y:S02]  /*4440*/  @!P1 IADD3 R116, R116, -R3, RZ ;  /* 0x8000000374749210 */ /* 0x000fe40007ffe0ff */
[----:B------:R-:W-:Y:S01]  /*4450*/  ISETP.GT.U32.AND P6, PT, R3, R112, PT ;  /* 0x000000700300720c */ /* 0x000fe20003fc4070 */
[----:B------:R-:W-:-:S06]  /*4460*/  @!P0 IMAD.IADD R115, R115, 0x1, -R3 ;  /* 0x0000000173738824 */ /* 0x000fcc00078e0a03 */
[----:B------:R-:W-:Y:S01]  /*4470*/  @!P4 IMAD.MOV R118, RZ, RZ, -R118 ;  /* 0x000000ffff76c224 */ /* 0x000fe200078e0a76 */
[----:B------:R-:W-:-:S05]  /*4480*/  ISETP.GT.U32.AND P4, PT, R3, R111, PT ;  /* 0x0000006f0300720c */ /* 0x000fca0003f84070 */
[----:B------:R-:W-:-:S05]  /*4490*/  @!P6 IMAD.IADD R112, R112, 0x1, -R3 ;  /* 0x000000017070e824 */ /* 0x000fca00078e0a03 */
[----:B------:R-:W-:-:S03]  /*44a0*/  ISETP.GT.U32.AND P6, PT, R3, R112, PT ;  /* 0x000000700300720c */ /* 0x000fc60003fc4070 */
[----:B------:R-:W-:Y:S02]  /*44b0*/  @!P4 IADD3 R111, R111, -R3, RZ ;  /* 0x800000036f6fc210 */ /* 0x000fe40007ffe0ff */
[----:B------:R-:W-:-:S08]  /*44c0*/  ISETP.GE.AND P4, PT, R250, RZ, PT ;  /* 0x000000fffa00720c */ /* 0x000fd00003f86270 */
[----:B------:R-:W-:Y:S01]  /*44d0*/  @!P6 IMAD.IADD R112, R112, 0x1, -R3 ;  /* 0x000000017070e824 */ /* 0x000fe200078e0a03 */
[----:B------:R-:W-:Y:S02]  /*44e0*/  ISETP.GE.AND P6, PT, R251, RZ, PT ;  /* 0x000000fffb00720c */ /* 0x000fe40003fc6270 */
[----:B--2---:R-:W-:Y:S02]  /*44f0*/  ISETP.GE.AND P3, PT, R15, RZ, PT ;  /* 0x000000ff0f00720c */ /* 0x004fe40003f66270 */
[----:B----4-:R-:W-:Y:S02]  /*4500*/  ISETP.GE.AND P5, PT, R5, RZ, PT ;  /* 0x000000ff0500720c */ /* 0x010fe40003fa6270 */
[----:B---3--:R-:W-:-:S09]  /*4510*/  ISETP.GE.AND P2, PT, R13, RZ, PT ;  /* 0x000000ff0d00720c */ /* 0x008fd20003f46270 */
[----:B------:R-:W-:Y:S02]  /*4520*/  @!P3 IADD3 R123, -R123, RZ, RZ ;  /* 0x000000ff7b7bb210 */ /* 0x000fe40007ffe1ff */
[C---:B------:R-:W-:Y:S02]  /*4530*/  ISETP.GT.U32.AND P3, PT, R3.reuse, R117, PT ;  /* 0x000000750300720c */ /* 0x040fe40003f64070 */
[----:B------:R-:W-:Y:S02]  /*4540*/  ISETP.GE.AND P1, PT, R14, RZ, PT ;  /* 0x000000ff0e00720c */ /* 0x000fe40003f26270 */
[----:B------:R-:W-:Y:S01]  /*4550*/  ISETP.GE.AND P0, PT, R12, RZ, PT ;  /* 0x000000ff0c00720c */ /* 0x000fe20003f06270 */
[----:B------:R-:W-:Y:S01]  /*4560*/  @!P5 IMAD.MOV R122, RZ, RZ, -R122 ;  /* 0x000000ffff7ad224 */ /* 0x000fe200078e0a7a */
[C---:B------:R-:W-:Y:S01]  /*4570*/  ISETP.GT.U32.AND P5, PT, R3.reuse, R116, PT ;  /* 0x000000740300720c */ /* 0x040fe20003fa4070 */
[----:B------:R-:W-:Y:S01]  /*4580*/  @!P2 IMAD.MOV R119, RZ, RZ, -R119 ;  /* 0x000000ffff77a224 */ /* 0x000fe200078e0a77 */
[----:B------:R-:W-:-:S05]  /*4590*/  ISETP.GT.U32.AND P2, PT, R3, R113, PT ;  /* 0x000000710300720c */ /* 0x000fca0003f44070 */
[----:B------:R-:W-:Y:S02]  /*45a0*/  @!P3 IADD3 R117, R117, -R3, RZ ;  /* 0x800000037575b210 */ /* 0x000fe40007ffe0ff */
[C---:B------:R-:W-:Y:S01]  /*45b0*/  ISETP.GT.U32.AND P3, PT, R3.reuse, R110, PT ;  /* 0x0000006e0300720c */ /* 0x040fe20003f64070 */
[----:B------:R-:W-:Y:S01]  /*45c0*/  @!P1 IMAD.MOV R121, RZ, RZ, -R121 ;  /* 0x000000ffff799224 */ /* 0x000fe200078e0a79 */
[C---:B------:R-:W-:Y:S02]  /*45d0*/  ISETP.GT.U32.AND P1, PT, R3.reuse, R115, PT ;  /* 0x000000730300720c */ /* 0x040fe40003f24070 */
[----:B------:R-:W-:Y:S02]  /*45e0*/  @!P0 IADD3 R120, -R120, RZ, RZ ;  /* 0x000000ff78788210 */ /* 0x000fe40007ffe1ff */
[C---:B------:R-:W-:Y:S01]  /*45f0*/  ISETP.GT.U32.AND P0, PT, R3.reuse, R114, PT ;  /* 0x000000720300720c */ /* 0x040fe20003f04070 */
[--C-:B------:R-:W-:Y:S01]  /*4600*/  @!P5 IMAD.IADD R116, R116, 0x1, -R3.reuse ;  /* 0x000000017474d824 */ /* 0x100fe200078e0a03 */
[----:B------:R-:W-:Y:S01]  /*4610*/  ISETP.GT.U32.AND P5, PT, R3, R109, PT ;  /* 0x0000006d0300720c */ /* 0x000fe20003fa4070 */
[----:B------:R-:W-:Y:S01]  /*4620*/  @!P2 IMAD.IADD R113, R113, 0x1, -R3 ;  /* 0x000000017171a824 */ /* 0x000fe200078e0a03 */
[----:B------:R-:W-:-:S03]  /*4630*/  ISETP.GT.U32.AND P2, PT, R3, R106, PT ;  /* 0x0000006a0300720c */ /* 0x000fc60003f44070 */
[--C-:B------:R-:W-:Y:S01]  /*4640*/  @!P3 IMAD.IADD R110, R110, 0x1, -R3.reuse ;  /* 0x000000016e6eb824 */ /* 0x100fe200078e0a03 */
[----:B------:R-:W-:Y:S01]  /*4650*/  ISETP.GE.AND P3, PT, R249, RZ, PT ;  /* 0x000000fff900720c */ /* 0x000fe20003f66270 */
[----:B------:R-:W-:Y:S01]  /*4660*/  @!P1 IMAD.IADD R115, R115, 0x1, -R3 ;  /* 0x0000000173739824 */ /* 0x000fe200078e0a03 */
[----:B------:R-:W-:-:S03]  /*4670*/  ISETP.GT.U32.AND P1, PT, R3, R108, PT ;  /* 0x0000006c0300720c */ /* 0x000fc60003f24070 */
[----:B------:R-:W-:Y:S02]  /*4680*/  @!P0 IADD3 R114, R114, -R3, RZ ;  /* 0x8000000372728210 */ /* 0x000fe40007ffe0ff */
[----:B------:R-:W-:Y:S01]  /*4690*/  ISETP.GT.U32.AND P0, PT, R3, R107, PT ;  /* 0x0000006b0300720c */ /* 0x000fe20003f04070 */
[--C-:B------:R-:W-:Y:S02]  /*46a0*/  @!P5 IMAD.IADD R109, R109, 0x1, -R3.reuse ;  /* 0x000000016d6dd824 */ /* 0x100fe400078e0a03 */
[----:B------:R-:W-:Y:S01]  /*46b0*/  @!P4 IMAD.MOV R116, RZ, RZ, -R116 ;  /* 0x000000ffff74c224 */ /* 0x000fe200078e0a74 */
[C---:B------:R-:W-:Y:S01]  /*46c0*/  ISETP.GT.U32.AND P4, PT, R3.reuse, R110, PT ;  /* 0x0000006e0300720c */ /* 0x040fe20003f84070 */
[----:B------:R-:W-:Y:S01]  /*46d0*/  @!P2 IMAD.IADD R106, R106, 0x1, -R3 ;  /* 0x000000016a6aa824 */ /* 0x000fe200078e0a03 */
[C---:B------:R-:W-:Y:S01]  /*46e0*/  ISETP.GT.U32.AND P2, PT, R3.reuse, R111, PT ;  /* 0x0000006f0300720c */ /* 0x040fe20003f44070 */
[----:B------:R-:W-:Y:S01]  /*46f0*/  @!P3 IMAD.MOV R115, RZ, RZ, -R115 ;  /* 0x000000ffff73b224 */ /* 0x000fe200078e0a73 */
[----:B------:R-:W-:-:S02]  /*4700*/  ISETP.GT.U32.AND P3, PT, R3, R109, PT ;  /* 0x0000006d0300720c */ /* 0x000fc40003f64070 */
[----:B------:R-:W-:Y:S02]  /*4710*/  @!P1 IADD3 R108, R108, -R3, RZ ;  /* 0x800000036c6c9210 */ /* 0x000fe40007ffe0ff */
[----:B------:R-:W-:Y:S01]  /*4720*/  ISETP.GE.AND P1, PT, R247, RZ, PT ;  /* 0x000000fff700720c */ /* 0x000fe20003f26270 */
[--C-:B------:R-:W-:Y:S01]  /*4730*/  @!P0 IMAD.IADD R107, R107, 0x1, -R3.reuse ;  /* 0x000000016b6b8824 */ /* 0x100fe200078e0a03 */
[----:B------:R-:W-:Y:S02]  /*4740*/  ISETP.GE.AND P0, PT, R145, RZ, PT ;  /* 0x000000ff9100720c */ /* 0x000fe40003f06270 */
[----:B------:R-:W-:Y:S01]  /*4750*/  @!P6 IADD3 R117, -R117, RZ, RZ ;  /* 0x000000ff7575e210 */ /* 0x000fe20007ffe1ff */
[--C-:B------:R-:W-:Y:S01]  /*4760*/  @!P4 IMAD.IADD R110, R110, 0x1, -R3.reuse ;  /* 0x000000016e6ec824 */ /* 0x100fe200078e0a03 */
[C---:B------:R-:W-:Y:S02]  /*4770*/  ISETP.GT.U32.AND P6, PT, R3.reuse, R108, PT ;  /* 0x0000006c0300720c */ /* 0x040fe40003fc4070 */
[----:B------:R-:W-:Y:S01]  /*4780*/  ISETP.GT.U32.AND P4, PT, R3, R103, PT ;  /* 0x000000670300720c */ /* 0x000fe20003f84070 */
[----:B------:R-:W-:Y:S01]  /*4790*/  @!P3 IMAD.IADD R109, R109, 0x1, -R3 ;  /* 0x000000016d6db824 */ /* 0x000fe200078e0a03 */
[----:B------:R-:W-:-:S02]  /*47a0*/  @!P2 IADD3 R111, R111, -R3, RZ ;  /* 0x800000036f6fa210 */ /* 0x000fc40007ffe0ff */
[C---:B------:R-:W-:Y:S02]  /*47b0*/  ISETP.GT.U32.AND P2, PT, R3.reuse, R104, PT ;  /* 0x000000680300720c */ /* 0x040fe40003f44070 */
[----:B------:R-:W-:Y:S02]  /*47c0*/  ISETP.GE.AND P5, PT, R248, RZ, PT ;  /* 0x000000fff800720c */ /* 0x000fe40003fa6270 */
[C---:B------:R-:W-:Y:S01]  /*47d0*/  ISETP.GT.U32.AND P3, PT, R3.reuse, R102, PT ;  /* 0x000000660300720c */ /* 0x040fe20003f64070 */
[----:B------:R-:W-:Y:S01]  /*47e0*/  @!P1 IMAD.MOV R113, RZ, RZ, -R113 ;  /* 0x000000ffff719224 */ /* 0x000fe200078e0a71 */
[C---:B------:R-:W-:Y:S01]  /*47f0*/  ISETP.GT.U32.AND P1, PT, R3.reuse, R107, PT ;  /* 0x0000006b0300720c */ /* 0x040fe20003f24070 */
[----:B------:R-:W-:Y:S01]  /*4800*/  @!P0 IMAD.MOV R112, RZ, RZ, -R112 ;  /* 0x000000ffff708224 */ /* 0x000fe200078e0a70 */
[----:B------:R-:W-:Y:S01]  /*4810*/  ISETP.GT.U32.AND P0, PT, R3, R105, PT ;  /* 0x000000690300720c */ /* 0x000fe20003f04070 */
[----:B------:R-:W-:Y:S01]  /*4820*/  @!P4 IMAD.IADD R103, R103, 0x1, -R3 ;  /* 0x000000016767c824 */ /* 0x000fe200078e0a03 */
[----:B------:R-:W-:-:S02]  /*4830*/  @!P6 IADD3 R108, R108, -R3, RZ ;  /* 0x800000036c6ce210 */ /* 0x000fc40007ffe0ff */
[----:B------:R-:W-:Y:S01]  /*4840*/  ISETP.GT.U32.AND P6, PT, R3, R101, PT ;  /* 0x000000650300720c */ /* 0x000fe20003fc4070 */
[----:B------:R-:W-:Y:S01]  /*4850*/  @!P2 IMAD.IADD R104, R104, 0x1, -R3 ;  /* 0x000000016868a824 */ /* 0x000fe200078e0a03 */
[----:B------:R-:W-:Y:S02]  /*4860*/  ISETP.GE.AND P4, PT, R243, RZ, PT ;  /* 0x000000fff300720c */ /* 0x000fe40003f86270 */
[----:B------:R-:W-:Y:S02]  /*4870*/  @!P5 IADD3 R114, -R114, RZ, RZ ;  /* 0x000000ff7272d210 */ /* 0x000fe40007ffe1ff */
[----:B------:R-:W-:Y:S02]  /*4880*/  ISETP.GE.AND P2, PT, R244, RZ, PT ;  /* 0x000000fff400720c */ /* 0x000fe40003f46270 */
[----:B------:R-:W-:Y:S02]  /*4890*/  @!P3 IADD3 R102, R102, -R3, RZ ;  /* 0x800000036666b210 */ /* 0x000fe40007ffe0ff */
[----:B------:R-:W-:-:S02]  /*48a0*/  ISETP.GT.U32.AND P5, PT, R3, R106, PT ;  /* 0x0000006a0300720c */ /* 0x000fc40003fa4070 */
[----:B------:R-:W-:Y:S01]  /*48b0*/  ISETP.GE.AND P3, PT, R242, RZ, PT ;  /* 0x000000fff200720c */ /* 0x000fe20003f66270 */
[--C-:B------:R-:W-:Y:S01]  /*48c0*/  @!P1 IMAD.IADD R107, R107, 0x1, -R3.reuse ;  /* 0x000000016b6b9824 */ /* 0x100fe200078e0a03 */
[----:B------:R-:W-:Y:S02]  /*48d0*/  ISETP.GT.U32.AND P1, PT, R3, R100, PT ;  /* 0x000000640300720c */ /* 0x000fe40003f24070 */
[----:B------:R-:W-:Y:S02]  /*48e0*/  @!P0 IADD3 R105, R105, -R3, RZ ;  /* 0x8000000369698210 */ /* 0x000fe40007ffe0ff */
[----:B------:R-:W-:Y:S01]  /*48f0*/  ISETP.GE.AND P0, PT, R245, RZ, PT ;  /* 0x000000fff500720c */ /* 0x000fe20003f06270 */
[----:B------:R-:W-:Y:S01]  /*4900*/  @!P6 IMAD.IADD R101, R101, 0x1, -R3 ;  /* 0x000000016565e824 */ /* 0x000fe200078e0a03 */
[----:B------:R-:W-:Y:S01]  /*4910*/  @!P4 IADD3 R108, -R108, RZ, RZ ;  /* 0x000000ff6c6cc210 */ /* 0x000fe20007ffe1ff */
[----:B------:R-:W-:Y:S01]  /*4920*/  @!P2 IMAD.MOV R109, RZ, RZ, -R109 ;  /* 0x000000ffff6da224 */ /* 0x000fe200078e0a6d */
[C---:B------:R-:W-:Y:S01]  /*4930*/  ISETP.GT.U32.AND P4, PT, R3.reuse, R102, PT ;  /* 0x000000660300720c */ /* 0x040fe20003f84070 */
[----:B------:R-:W-:Y:S01]  /*4940*/  @!P5 IMAD.IADD R106, R106, 0x1, -R3 ;  /* 0x000000016a6ad824 */ /* 0x000fe200078e0a03 */
[----:B------:R-:W-:Y:S01]  /*4950*/  ISETP.GT.U32.AND P2, PT, R3, R103, PT ;  /* 0x000000670300720c */ /* 0x000fe20003f44070 */
[----:B------:R-:W-:Y:S01]  /*4960*/  @!P3 IMAD.MOV R107, RZ, RZ, -R107 ;  /* 0x000000ffff6bb224 */ /* 0x000fe200078e0a6b */
[----:B------:R-:W-:-:S02]  /*4970*/  ISETP.GE.AND P5, PT, R246, RZ, PT ;  /* 0x000000fff600720c */ /* 0x000fc40003fa6270 */
[----:B------:R-:W-:Y:S02]  /*4980*/  ISETP.GE.AND P6, PT, R241, RZ, PT ;  /* 0x000000fff100720c */ /* 0x000fe40003fc6270 */
[C---:B------:R-:W-:Y:S01]  /*4990*/  ISETP.GT.U32.AND P3, PT, R3.reuse, R101, PT ;  /* 0x000000650300720c */ /* 0x040fe20003f64070 */
[--C-:B------:R-:W-:Y:S01]  /*49a0*/  @!P1 IMAD.IADD R100, R100, 0x1, -R3.reuse ;  /* 0x0000000164649824 */ /* 0x100fe200078e0a03 */
[C---:B------:R-:W-:Y:S01]  /*49b0*/  ISETP.GT.U32.AND P1, PT, R3.reuse, R105, PT ;  /* 0x000000690300720c */ /* 0x040fe20003f24070 */
[----:B------:R-:W-:Y:S01]  /*49c0*/  @!P0 IMAD.MOV R110, RZ, RZ, -R110 ;  /* 0x000000ffff6e8224 */ /* 0x000fe200078e0a6e */
[----:B------:R-:W-:Y:S02]  /*49d0*/  ISETP.GT.U32.AND P0, PT, R3, R104, PT ;  /* 0x000000680300720c */ /* 0x000fe40003f04070 */
[----:B------:R-:W-:Y:S01]  /*49e0*/  @!P4 IADD3 R102, R102, -R3, RZ ;  /* 0x800000036666c210 */ /* 0x000fe20007ffe0ff */
[----:B------:R-:W-:Y:S01]  /*49f0*/  @!P2 IMAD.IADD R103, R103, 0x1, -R3 ;  /* 0x000000016767a824 */ /* 0x000fe200078e0a03 */
[----:B------:R-:W-:-:S02]  /*4a00*/  ISETP.GT.U32.AND P4, PT, R3, R96, PT ;  /* 0x000000600300720c */ /* 0x000fc40003f84070 */
[----:B------:R-:W-:Y:S01]  /*4a10*/  @!P5 IADD3 R111, -R111, RZ, RZ ;  /* 0x000000ff6f6fd210 */ /* 0x000fe20007ffe1ff */
[----:B------:R-:W-:Y:S01]  /*4a20*/  @!P6 IMAD.MOV R106, RZ, RZ, -R106 ;  /* 0x000000ffff6ae224 */ /* 0x000fe200078e0a6a */
[----:B------:R-:W-:Y:S01]  /*4a30*/  ISETP.GT.U32.AND P2, PT, R3, R97, PT ;  /* 0x000000610300720c */ /* 0x000fe20003f44070 */
[----:B------:R-:W-:Y:S01]  /*4a40*/  @!P3 IMAD.IADD R101, R101, 0x1, -R3 ;  /* 0x000000016565b824 */ /* 0x000fe200078e0a03 */
[C---:B------:R-:W-:Y:S02]  /*4a50*/  ISETP.GT.U32.AND P5, PT, R3.reuse, R100, PT ;  /* 0x000000640300720c */ /* 0x040fe40003fa4070 */
[C---:B------:R-:W-:Y:S02]  /*4a60*/  ISETP.GT.U32.AND P6, PT, R3.reuse, R99, PT ;  /* 0x000000630300720c */ /* 0x040fe40003fc4070 */
[----:B------:R-:W-:Y:S02]  /*4a70*/  ISETP.GT.U32.AND P3, PT, R3, R95, PT ;  /* 0x0000005f0300720c */ /* 0x000fe40003f64070 */
[----:B------:R-:W-:-:S02]  /*4a80*/  @!P1 IADD3 R105, R105, -R3, RZ ;  /* 0x8000000369699210 */ /* 0x000fc40007ffe0ff */
[----:B------:R-:W-:Y:S01]  /*4a90*/  ISETP.GE.AND P1, PT, R240, RZ, PT ;  /* 0x000000fff000720c */ /* 0x000fe20003f26270 */
[--C-:B------:R-:W-:Y:S01]  /*4aa0*/  @!P0 IMAD.IADD R104, R104, 0x1, -R3.reuse ;  /* 0x0000000168688824 */ /* 0x100fe200078e0a03 */
[----:B------:R-:W-:Y:S02]  /*4ab0*/  ISETP.GT.U32.AND P0, PT, R3, R98, PT ;  /* 0x000000620300720c */ /* 0x000fe40003f04070 */
[-C--:B------:R-:W-:Y:S01]  /*4ac0*/  @!P4 IADD3 R96, R96, -R3.reuse, RZ ;  /* 0x800000036060c210 */ /* 0x080fe20007ffe0ff */
[--C-:B------:R-:W-:Y:S01]  /*4ad0*/  @!P2 IMAD.IADD R97, R97, 0x1, -R3.reuse ;  /* 0x000000016161a824 */ /* 0x100fe200078e0a03 */
[----:B------:R-:W-:Y:S01]  /*4ae0*/  ISETP.GE.AND P4, PT, R236, RZ, PT ;  /* 0x000000ffec00720c */ /* 0x000fe20003f86270 */
[--C-:B------:R-:W-:Y:S01]  /*4af0*/  @!P5 IMAD.IADD R100, R100, 0x1, -R3.reuse ;  /* 0x000000016464d824 */ /* 0x100fe200078e0a03 */
[----:B------:R-:W-:Y:S01]  /*4b00*/  @!P6 IADD3 R99, R99, -R3, RZ ;  /* 0x800000036363e210 */ /* 0x000fe20007ffe0ff */
[----:B------:R-:W-:Y:S01]  /*4b10*/  @!P3 IMAD.IADD R95, R95, 0x1, -R3 ;  /* 0x000000015f5fb824 */ /* 0x000fe200078e0a03 */
[----:B------:R-:W-:-:S02]  /*4b20*/  ISETP.GE.AND P2, PT, R237, RZ, PT ;  /* 0x000000ffed00720c */ /* 0x000fc40003f46270 */
[----:B------:R-:W-:Y:S02]  /*4b30*/  ISETP.GE.AND P5, PT, R239, RZ, PT ;  /* 0x000000ffef00720c */ /* 0x000fe40003fa6270 */
[----:B------:R-:W-:Y:S01]  /*4b40*/  ISETP.GE.AND P3, PT, R235, RZ, PT ;  /* 0x000000ffeb00720c */ /* 0x000fe20003f66270 */
[----:B------:R-:W-:Y:S01]  /*4b50*/  @!P1 IMAD.MOV R105, RZ, RZ, -R105 ;  /* 0x000000ffff699224 */ /* 0x000fe200078e0a69 */
[C---:B------:R-:W-:Y:S01]  /*4b60*/  ISETP.GT.U32.AND P1, PT, R3.reuse, R99, PT ;  /* 0x000000630300720c */ /* 0x040fe20003f24070 */
[----:B------:R-:W-:Y:S01]  /*4b70*/  @!P0 IMAD.IADD R98, R98, 0x1, -R3 ;  /* 0x0000000162628824 */ /* 0x000fe200078e0a03 */
[----:B------:R-:W-:Y:S01]  /*4b80*/  ISETP.GE.AND P0, PT, R238, RZ, PT ;  /* 0x000000ffee00720c */ /* 0x000fe20003f06270 */
[----:B------:R-:W-:Y:S01]  /*4b90*/  @!P4 IMAD.MOV R101, RZ, RZ, -R101 ;  /* 0x000000ffff65c224 */ /* 0x000fe200078e0a65 */
[C---:B------:R-:W-:Y:S02]  /*4ba0*/  ISETP.GT.U32.AND P6, PT, R3.reuse, R94, PT ;  /* 0x0000005e0300720c */ /* 0x040fe40003fc4070 */
[C---:B------:R-:W-:Y:S01]  /*4bb0*/  ISETP.GT.U32.AND P4, PT, R3.reuse, R95, PT ;  /* 0x0000005f0300720c */ /* 0x040fe20003f84070 */
[----:B------:R-:W-:Y:S01]  /*4bc0*/  @!P2 IMAD.MOV R102, RZ, RZ, -R102 ;  /* 0x000000ffff66a224 */ /* 0x000fe200078e0a66 */
[C---:B------:R-:W-:Y:S01]  /*4bd0*/  ISETP.GT.U32.AND P2, PT, R3.reuse, R96, PT ;  /* 0x000000600300720c */ /* 0x040fe20003f44070 */
[----:B------:R-:W-:Y:S01]  /*4be0*/  @!P5 IMAD.MOV R104, RZ, RZ, -R104 ;  /* 0x000000ffff68d224 */ /* 0x000fe200078e0a68 */
[----:B------:R-:W-:-:S02]  /*4bf0*/  ISETP.GT.U32.AND P5, PT, R3, R98, PT ;  /* 0x000000620300720c */ /* 0x000fc40003fa4070 */
[----:B------:R-:W-:Y:S02]  /*4c00*/  @!P3 IADD3 R100, -R100, RZ, RZ ;  /* 0x000000ff6464b210 */ /* 0x000fe40007ffe1ff */
[----:B------:R-:W-:Y:S01]  /*4c10*/  ISETP.GT.U32.AND P3, PT, R3, R93, PT ;  /* 0x0000005d0300720c */ /* 0x000fe20003f64070 */
[--C-:B------:R-:W-:Y:S01]  /*4c20*/  @!P1 IMAD.IADD R99, R99, 0x1, -R3.reuse ;  /* 0x0000000163639824 */ /* 0x100fe200078e0a03 */
[----:B------:R-:W-:Y:S02]  /*4c30*/  ISETP.GT.U32.AND P1, PT, R3, R92, PT ;  /* 0x0000005c0300720c */ /* 0x000fe40003f24070 */
[----:B------:R-:W-:Y:S02]  /*4c40*/  @!P0 IADD3 R103, -R103, RZ, RZ ;  /* 0x000000ff67678210 */ /* 0x000fe40007ffe1ff */
[----:B------:R-:W-:Y:S01]  /*4c50*/  ISETP.GT.U32.AND P0, PT, R3, R97, PT ;  /* 0x000000610300720c */ /* 0x000fe20003f04070 */
[--C-:B------:R-:W-:Y:S01]  /*4c60*/  @!P4 IMAD.IADD R95, R95, 0x1, -R3.reuse ;  /* 0x000000015f5fc824 */ /* 0x100fe200078e0a03 */
[----:B------:R-:W-:Y:S01]  /*4c70*/  @!P6 IADD3 R94, R94, -R3, RZ ;  /* 0x800000035e5ee210 */ /* 0x000fe20007ffe0ff */
[--C-:B------:R-:W-:Y:S01]  /*4c80*/  @!P2 IMAD.IADD R96, R96, 0x1, -R3.reuse ;  /* 0x000000016060a824 */ /* 0x100fe200078e0a03 */
[C---:B------:R-:W-:Y:S01]  /*4c90*/  ISETP.GT.U32.AND P4, PT, R3.reuse, R88, PT ;  /* 0x000000580300720c */ /* 0x040fe20003f84070 */
[--C-:B------:R-:W-:Y:S01]  /*4ca0*/  @!P5 IMAD.IADD R98, R98, 0x1, -R3.reuse ;  /* 0x000000016262d824 */ /* 0x100fe200078e0a03 */
[----:B------:R-:W-:Y:S01]  /*4cb0*/  ISETP.GT.U32.AND P6, PT, R3, R94, PT ;  /* 0x0000005e0300720c */ /* 0x000fe20003fc4070 */
[----:B------:R-:W-:Y:S01]  /*4cc0*/  @!P3 IMAD.IADD R93, R93, 0x1, -R3 ;  /* 0x000000015d5db824 */ /* 0x000fe200078e0a03 */
[----:B------:R-:W-:-:S02]  /*4cd0*/  ISETP.GT.U32.AND P2, PT, R3, R89, PT ;  /* 0x000000590300720c */ /* 0x000fc40003f44070 */
[----:B------:R-:W-:Y:S02]  /*4ce0*/  ISETP.GT.U32.AND P5, PT, R3, R91, PT ;  /* 0x0000005b0300720c */ /* 0x000fe40003fa4070 */
[----:B------:R-:W-:Y:S01]  /*4cf0*/  ISETP.GE.AND P3, PT, R233, RZ, PT ;  /* 0x000000ffe900720c */ /* 0x000fe20003f66270 */
[--C-:B------:R-:W-:Y:S01]  /*4d00*/  @!P1 IMAD.IADD R92, R92, 0x1, -R3.reuse ;  /* 0x000000015c5c9824 */ /* 0x100fe200078e0a03 */
[----:B------:R-:W-:Y:S02]  /*4d10*/  ISETP.GE.AND P1, PT, R232, RZ, PT ;  /* 0x000000ffe800720c */ /* 0x000fe40003f26270 */
[-C--:B------:R-:W-:Y:S02]  /*4d20*/  @!P0 IADD3 R97, R97, -R3.reuse, RZ ;  /* 0x8000000361618210 */ /* 0x080fe40007ffe0ff */
[----:B------:R-:W-:Y:S02]  /*4d30*/  ISETP.GT.U32.AND P0, PT, R3, R90, PT ;  /* 0x0000005a0300720c */ /* 0x000fe40003f04070 */
[----:B------:R-:W-:Y:S01]  /*4d40*/  @!P4 IADD3 R88, R88, -R3, RZ ;  /* 0x800000035858c210 */ /* 0x000fe20007ffe0ff */
[----:B------:R-:W-:Y:S01]  /*4d50*/  @!P2 IMAD.IADD R89, R89, 0x1, -R3 ;  /* 0x000000015959a824 */ /* 0x000fe200078e0a03 */
[----:B------:R-:W-:-:S02]  /*4d60*/  ISETP.GT.U32.AND P4, PT, R3, R93, PT ;  /* 0x0000005d0300720c */ /* 0x000fc40003f84070 */
[-C--:B------:R-:W-:Y:S01]  /*4d70*/  @!P6 IADD3 R94, R94, -R3.reuse, RZ ;  /* 0x800000035e5ee210 */ /* 0x080fe20007ffe0ff */
[----:B------:R-:W-:Y:S01]  /*4d80*/  @!P3 IMAD.MOV R98, RZ, RZ, -R98 ;  /* 0x000000ffff62b224 */ /* 0x000fe200078e0a62 */
[----:B------:R-:W-:Y:S02]  /*4d90*/  ISETP.GE.AND P6, PT, R234, RZ, PT ;  /* 0x000000ffea00720c */ /* 0x000fe40003fc6270 */
[----:B------:R-:W-:Y:S02]  /*4da0*/  @!P5 IADD3 R91, R91, -R3, RZ ;  /* 0x800000035b5bd210 */ /* 0x000fe40007ffe0ff */
[----:B------:R-:W-:Y:S02]  /*4db0*/  ISETP.GE.AND P2, PT, R144, RZ, PT ;  /* 0x000000ff9000720c */ /* 0x000fe40003f46270 */
[----:B------:R-:W-:Y:S02]  /*4dc0*/  ISETP.GT.U32.AND P3, PT, R3, R92, PT ;  /* 0x0000005c0300720c */ /* 0x000fe40003f64070 */
[----:B------:R-:W-:-:S02]  /*4dd0*/  @!P1 IADD3 R97, -R97, RZ, RZ ;  /* 0x000000ff61619210 */ /* 0x000fc40007ffe1ff */
[----:B------:R-:W-:Y:S01]  /*4de0*/  ISETP.GT.U32.AND P1, PT, R3, R91, PT ;  /* 0x0000005b0300720c */ /* 0x000fe20003f24070 */
[--C-:B------:R-:W-:Y:S01]  /*4df0*/  @!P0 IMAD.IADD R90, R90, 0x1, -R3.reuse ;  /* 0x000000015a5a8824 */ /* 0x100fe200078e0a03 */
[----:B------:R-:W-:Y:S01]  /*4e00*/  ISETP.GE.AND P0, PT, R230, RZ, PT ;  /* 0x000000ffe600720c */ /* 0x000fe20003f06270 */
[----:B------:R-:W-:Y:S01]  /*4e10*/  @!P4 IMAD.IADD R93, R93, 0x1, -R3 ;  /* 0x000000015d5dc824 */ /* 0x000fe200078e0a03 */
[C---:B------:R-:W-:Y:S01]  /*4e20*/  ISETP.GT.U32.AND P4, PT, R3.reuse, R86, PT ;  /* 0x000000560300720c */ /* 0x040fe20003f84070 */
[----:B------:R-:W-:Y:S01]  /*4e30*/  @!P6 IMAD.MOV R99, RZ, RZ, -R99 ;  /* 0x000000ffff63e224 */ /* 0x000fe200078e0a63 */
[C---:B------:R-:W-:Y:S02]  /*4e40*/  ISETP.GT.U32.AND P6, PT, R3.reuse, R90, PT ;  /* 0x0000005a0300720c */ /* 0x040fe40003fc4070 */
[----:B------:R-:W-:Y:S01]  /*4e50*/  @!P2 IADD3 R94, -R94, RZ, RZ ;  /* 0x000000ff5e5ea210 */ /* 0x000fe20007ffe1ff */
[----:B------:R-:W-:Y:S01]  /*4e60*/  @!P3 IMAD.IADD R92, R92, 0x1, -R3 ;  /* 0x000000015c5cb824 */ /* 0x000fe200078e0a03 */
[----:B------:R-:W-:-:S02]  /*4e70*/  ISETP.GT.U32.AND P2, PT, R3, R87, PT ;  /* 0x000000570300720c */ /* 0x000fc40003f44070 */
[----:B------:R-:W-:Y:S02]  /*4e80*/  ISETP.GE.AND P5, PT, R231, RZ, PT ;  /* 0x000000ffe700720c */ /* 0x000fe40003fa6270 */
[----:B------:R-:W-:Y:S02]  /*4e90*/  ISETP.GT.U32.AND P3, PT, R3, R85, PT ;  /* 0x000000550300720c */ /* 0x000fe40003f64070 */
[----:B------:R-:W-:Y:S02]  /*4ea0*/  @!P1 IADD3 R91, R91, -R3, RZ ;  /* 0x800000035b5b9210 */ /* 0x000fe40007ffe0ff */
[C---:B------:R-:W-:Y:S01]  /*4eb0*/  ISETP.GT.U32.AND P1, PT, R3.reuse, R84, PT ;  /* 0x000000540300720c */ /* 0x040fe20003f24070 */
[----:B------:R-:W-:Y:S01]  /*4ec0*/  @!P0 IMAD.MOV R95, RZ, RZ, -R95 ;  /* 0x000000ffff5f8224 */ /* 0x000fe200078e0a5f */
[----:B------:R-:W-:Y:S01]  /*4ed0*/  ISETP.GT.U32.AND P0, PT, R3, R89, PT ;  /* 0x000000590300720c */ /* 0x000fe20003f04070 */
[--C-:B------:R-:W-:Y:S01]  /*4ee0*/  @!P4 IMAD.IADD R86, R86, 0x1, -R3.reuse ;  /* 0x000000015656c824 */ /* 0x100fe200078e0a03 */
[----:B------:R-:W-:Y:S01]  /*4ef0*/  ISETP.GE.AND P4, PT, R227, RZ, PT ;  /* 0x000000ffe300720c */ /* 0x000fe20003f86270 */
[--C-:B------:R-:W-:Y:S01]  /*4f00*/  @!P6 IMAD.IADD R90, R90, 0x1, -R3.reuse ;  /* 0x000000015a5ae824 */ /* 0x100fe200078e0a03 */
[----:B------:R-:W-:Y:S01]  /*4f10*/  ISETP.GT.U32.AND P6, PT, R3, R83, PT ;  /* 0x000000530300720c */ /* 0x000fe20003fc4070 */
[----:B------:R-:W-:Y:S01]  /*4f20*/  @!P2 IMAD.IADD R87, R87, 0x1, -R3 ;  /* 0x000000015757a824 */ /* 0x000fe200078e0a03 */
[----:B------:R-:W-:Y:S01]  /*4f30*/  ISETP.GE.AND P2, PT, R228, RZ, PT ;  /* 0x000000ffe400720c */ /* 0x000fe20003f46270 */
[----:B------:R-:W-:Y:S01]  /*4f40*/  @!P5 IMAD.MOV R96, RZ, RZ, -R96 ;  /* 0x000000ffff60d224 */ /* 0x000fe200078e0a60 */
[----:B------:R-:W-:-:S02]  /*4f50*/  @!P3 IADD3 R85, R85, -R3, RZ ;  /* 0x800000035555b210 */ /* 0x000fc40007ffe0ff */
[----:B------:R-:W-:Y:S02]  /*4f60*/  ISETP.GT.U32.AND P5, PT, R3, R88, PT ;  /* 0x000000580300720c */ /* 0x000fe40003fa4070 */
[----:B------:R-:W-:Y:S01]  /*4f70*/  ISETP.GE.AND P3, PT, R226, RZ, PT ;  /* 0x000000ffe200720c */ /* 0x000fe20003f66270 */
[--C-:B------:R-:W-:Y:S01]  /*4f80*/  @!P1 IMAD.IADD R84, R84, 0x1, -R3.reuse ;  /* 0x0000000154549824 */ /* 0x100fe200078e0a03 */
[----:B------:R-:W-:Y:S01]  /*4f90*/  ISETP.GE.AND P1, PT, R225, RZ, PT ;  /* 0x000000ffe100720c */ /* 0x000fe20003f26270 */
[--C-:B------:R-:W-:Y:S01]  /*4fa0*/  @!P0 IMAD.IADD R89, R89, 0x1, -R3.reuse ;  /* 0x0000000159598824 */ /* 0x100fe200078e0a03 */
[----:B------:R-:W-:Y:S02]  /*4fb0*/  ISETP.GT.U32.AND P0, PT, R3, R82, PT ;  /* 0x000000520300720c */ /* 0x000fe40003f04070 */
[----:B------:R-:W-:Y:S01]  /*4fc0*/  @!P4 IADD3 R91, -R91, RZ, RZ ;  /* 0x000000ff5b5bc210 */ /* 0x000fe20007ffe1ff */
[----:B------:R-:W-:Y:S01]  /*4fd0*/  @!P6 IMAD.IADD R83, R83, 0x1, -R3 ;  /* 0x000000015353e824 */ /* 0x000fe200078e0a03 */
[C---:B------:R-:W-:Y:S01]  /*4fe0*/  ISETP.GT.U32.AND P4, PT, R3.reuse, R85, PT ;  /* 0x000000550300720c */ /* 0x040fe20003f84070 */
[----:B------:R-:W-:Y:S01]  /*4ff0*/  @!P2 IMAD.MOV R92, RZ, RZ, -R92 ;  /* 0x000000ffff5ca224 */ /* 0x000fe200078e0a5c */
[----:B------:R-:W-:-:S02]  /*5000*/  ISETP.GT.U32.AND P2, PT, R3, R86, PT ;  /* 0x000000560300720c */ /* 0x000fc40003f44070 */
[----:B------:R-:W-:Y:S01]  /*5010*/  @!P5 IADD3 R88, R88, -R3, RZ ;  /* 0x800000035858d210 */ /* 0x000fe20007ffe0ff */
[----:B------:R-:W-:Y:S01]  /*5020*/  @!P3 IMAD.MOV R90, RZ, RZ, -R90 ;  /* 0x000000ffff5ab224 */ /* 0x000fe200078e0a5a */
[----:B------:R-:W-:Y:S02]  /*5030*/  ISETP.GE.AND P5, PT, R229, RZ, PT ;  /* 0x000000ffe500720c */ /* 0x000fe40003fa6270 */
[C---:B------:R-:W-:Y:S01]  /*5040*/  ISETP.GT.U32.AND P3, PT, R3.reuse, R84, PT ;  /* 0x000000540300720c */ /* 0x040fe20003f64070 */
[----:B------:R-:W-:Y:S01]  /*5050*/  @!P1 IMAD.MOV R89, RZ, RZ, -R89 ;  /* 0x000000ffff599224 */ /* 0x000fe200078e0a59 */
[----:B------:R-:W-:Y:S02]  /*5060*/  ISETP.GE.AND P6, PT, R224, RZ, PT ;  /* 0x000000ffe000720c */ /* 0x000fe40003fc6270 */
[----:B------:R-:W-:Y:S02]  /*5070*/  ISETP.GT.U32.AND P1, PT, R3, R83, PT ;  /* 0x000000530300720c */ /* 0x000fe40003f24070 */
[----:B------:R-:W-:-:S02]  /*5080*/  @!P0 IADD3 R82, R82, -R3, RZ ;  /* 0x8000000352528210 */ /* 0x000fc40007ffe0ff */
[----:B------:R-:W-:Y:S02]  /*5090*/  ISETP.GT.U32.AND P0, PT, R3, R87, PT ;  /* 0x000000570300720c */ /* 0x000fe40003f04070 */
[----:B------:R-:W-:Y:S01]  /*50a0*/  @!P4 IADD3 R85, R85, -R3, RZ ;  /* 0x800000035555c210 */ /* 0x000fe20007ffe0ff */
[----:B------:R-:W-:Y:S01]  /*50b0*/  @!P2 IMAD.IADD R86, R86, 0x1, -R3 ;  /* 0x000000015656a824 */ /* 0x000fe200078e0a03 */
[C---:B------:R-:W-:Y:S01]  /*50c0*/  ISETP.GT.U32.AND P4, PT, R3.reuse, R79, PT ;  /* 0x0000004f0300720c */ /* 0x040fe20003f84070 */
[----:B------:R-:W-:Y:S01]  /*50d0*/  @!P5 IMAD.MOV R93, RZ, RZ, -R93 ;  /* 0x000000ffff5dd224 */ /* 0x000fe200078e0a5d */
[C---:B------:R-:W-:Y:S01]  /*50e0*/  ISETP.GT.U32.AND P2, PT, R3.reuse, R80, PT ;  /* 0x000000500300720c */ /* 0x040fe20003f44070 */
[--C-:B------:R-:W-:Y:S01]  /*50f0*/  @!P3 IMAD.IADD R84, R84, 0x1, -R3.reuse ;  /* 0x000000015454b824 */ /* 0x100fe200078e0a03 */
[C---:B------:R-:W-:Y:S02]  /*5100*/  ISETP.GT.U32.AND P5, PT, R3.reuse, R82, PT ;  /* 0x000000520300720c */ /* 0x040fe40003fa4070 */
[----:B------:R-:W-:Y:S01]  /*5110*/  ISETP.GT.U32.AND P3, PT, R3, R78, PT ;  /* 0x0000004e0300720c */ /* 0x000fe20003f64070 */
[----:B------:R-:W-:Y:S01]  /*5120*/  @!P1 IMAD.IADD R83, R83, 0x1, -R3 ;  /* 0x0000000153539824 */ /* 0x000fe200078e0a03 */
[----:B------:R-:W-:-:S02]  /*5130*/  @!P6 IADD3 R88, -R88, RZ, RZ ;  /* 0x000000ff5858e210 */ /* 0x000fc40007ffe1ff */
[C---:B------:R-:W-:Y:S02]  /*5140*/  ISETP.GT.U32.AND P6, PT, R3.reuse, R81, PT ;  /* 0x000000510300720c */ /* 0x040fe40003fc4070 */
[----:B------:R-:W-:Y:S01]  /*5150*/  ISETP.GT.U32.AND P1, PT, R3, R77, PT ;  /* 0x0000004d0300720c */ /* 0x000fe20003f24070 */
[--C-:B------:R-:W-:Y:S01]  /*5160*/  @!P0 IMAD.IADD R87, R87, 0x1, -R3.reuse ;  /* 0x0000000157578824 */ /* 0x100fe200078e0a03 */
[----:B------:R-:W-:Y:S02]  /*5170*/  ISETP.GE.AND P0, PT, R223, RZ, PT ;  /* 0x000000ffdf00720c */ /* 0x000fe40003f06270 */
[-C--:B------:R-:W-:Y:S01]  /*5180*/  @!P4 IADD3 R79, R79, -R3.reuse, RZ ;  /* 0x800000034f4fc210 */ /* 0x080fe20007ffe0ff */
[--C-:B------:R-:W-:Y:S01]  /*5190*/  @!P2 IMAD.IADD R80, R80, 0x1, -R3.reuse ;  /* 0x000000015050a824 */ /* 0x100fe200078e0a03 */
[----:B------:R-:W-:Y:S01]  /*51a0*/  ISETP.GE.AND P4, PT, R220, RZ, PT ;  /* 0x000000ffdc00720c */ /* 0x000fe20003f86270 */
[----:B------:R-:W-:Y:S01]  /*51b0*/  @!P3 IMAD.IADD R78, R78, 0x1, -R3 ;  /* 0x000000014e4eb824 */ /* 0x000fe200078e0a03 */
[----:B------:R-:W-:-:S02]  /*51c0*/  @!P5 IADD3 R82, R82, -R3, RZ ;  /* 0x800000035252d210 */ /* 0x000fc40007ffe0ff */
[----:B------:R-:W-:Y:S02]  /*51d0*/  ISETP.GE.AND P2, PT, R221, RZ, PT ;  /* 0x000000ffdd00720c */ /* 0x000fe40003f46270 */
[----:B------:R-:W-:Y:S02]  /*51e0*/  ISETP.GE.AND P5, PT, R222, RZ, PT ;  /* 0x000000ffde00720c */ /* 0x000fe40003fa6270 */
[----:B------:R-:W-:Y:S01]  /*51f0*/  ISETP.GE.AND P3, PT, R219, RZ, PT ;  /* 0x000000ffdb00720c */ /* 0x000fe20003f66270 */
[--C-:B------:R-:W-:Y:S02]  /*5200*/  @!P6 IMAD.IADD R81, R81, 0x1, -R3.reuse ;  /* 0x000000015151e824 */ /* 0x100fe400078e0a03 */
[----:B------:R-:W-:Y:S01]  /*5210*/  @!P1 IMAD.IADD R77, R77, 0x1, -R3 ;  /* 0x000000014d4d9824 */ /* 0x000fe200078e0a03 */
[----:B------:R-:W-:Y:S01]  /*5220*/  ISETP.GE.AND P1, PT, R218, RZ, PT ;  /* 0x000000ffda00720c */ /* 0x000fe20003f26270 */
[----:B------:R-:W-:Y:S01]  /*5230*/  @!P0 IMAD.MOV R87, RZ, RZ, -R87 ;  /* 0x000000ffff578224 */ /* 0x000fe200078e0a57 */
[C---:B------:R-:W-:Y:S01]  /*5240*/  ISETP.GT.U32.AND P0, PT, R3.reuse, R81, PT ;  /* 0x000000510300720c */ /* 0x040fe20003f04070 */
[----:B------:R-:W-:Y:S01]  /*5250*/  @!P4 IMAD.MOV R84, RZ, RZ, -R84 ;  /* 0x000000ffff54c224 */ /* 0x000fe200078e0a54 */
[C---:B------:R-:W-:Y:S01]  /*5260*/  ISETP.GT.U32.AND P4, PT, R3.reuse, R78, PT ;  /* 0x0000004e0300720c */ /* 0x040fe20003f84070 */
[----:B------:R-:W-:Y:S01]  /*5270*/  @!P2 IMAD.MOV R85, RZ, RZ, -R85 ;  /* 0x000000ffff55a224 */ /* 0x000fe200078e0a55 */
[----:B------:R-:W-:-:S02]  /*5280*/  ISETP.GT.U32.AND P2, PT, R3, R79, PT ;  /* 0x0000004f0300720c */ /* 0x000fc40003f44070 */
[----:B------:R-:W-:Y:S02]  /*5290*/  @!P5 IADD3 R86, -R86, RZ, RZ ;  /* 0x000000ff5656d210 */ /* 0x000fe40007ffe1ff */
[----:B------:R-:W-:Y:S02]  /*52a0*/  @!P3 IADD3 R83, -R83, RZ, RZ ;  /* 0x000000ff5353b210 */ /* 0x000fe40007ffe1ff */
[C---:B------:R-:W-:Y:S02]  /*52b0*/  ISETP.GT.U32.AND P6, PT, R3.reuse, R76, PT ;  /* 0x0000004c0300720c */ /* 0x040fe40003fc4070 */
[C---:B------:R-:W-:Y:S02]  /*52c0*/  ISETP.GT.U32.AND P5, PT, R3.reuse, R80, PT ;  /* 0x000000500300720c */ /* 0x040fe40003fa4070 */
[C---:B------:R-:W-:Y:S01]  /*52d0*/  ISETP.GT.U32.AND P3, PT, R3.reuse, R77, PT ;  /* 0x0000004d0300720c */ /* 0x040fe20003f64070 */
[----:B------:R-:W-:Y:S01]  /*52e0*/  @!P1 IMAD.MOV R82, RZ, RZ, -R82 ;  /* 0x000000ffff529224 */ /* 0x000fe200078e0a52 */
[----:B------:R-:W-:Y:S01]  /*52f0*/  ISETP.GT.U32.AND P1, PT, R3, R75, PT ;  /* 0x0000004b0300720c */ /* 0x000fe20003f24070 */
[--C-:B------:R-:W-:Y:S01]  /*5300*/  @!P0 IMAD.IADD R81, R81, 0x1, -R3.reuse ;  /* 0x0000000151518824 */ /* 0x100fe200078e0a03 */
[C---:B------:R-:W-:Y:S01]  /*5310*/  ISETP.GT.U32.AND P0, PT, R3.reuse, R74, PT ;  /* 0x0000004a0300720c */ /* 0x040fe20003f04070 */
[--C-:B------:R-:W-:Y:S01]  /*5320*/  @!P4 IMAD.IADD R78, R78, 0x1, -R3.reuse ;  /* 0x000000014e4ec824 */ /* 0x100fe200078e0a03 */
[----:B------:R-:W-:Y:S01]  /*5330*/  ISETP.GT.U32.AND P4, PT, R3, R71, PT ;  /* 0x000000470300720c */ /* 0x000fe20003f84070 */
[--C-:B------:R-:W-:Y:S01]  /*5340*/  @!P2 IMAD.IADD R79, R79, 0x1, -R3.reuse ;  /* 0x000000014f4fa824 */ /* 0x100fe200078e0a03 */
[----:B------:R-:W-:Y:S01]  /*5350*/  ISETP.GT.U32.AND P2, PT, R3, R72, PT ;  /* 0x000000480300720c */ /* 0x000fe20003f44070 */
[----:B------:R-:W-:-:S02]  /*5360*/  @!P6 IMAD.IADD R76, R76, 0x1, -R3 ;  /* 0x000000014c4ce824 */ /* 0x000fc400078e0a03 */
[-C--:B------:R-:W-:Y:S02]  /*5370*/  @!P5 IADD3 R80, R80, -R3.reuse, RZ ;  /* 0x800000035050d210 */ /* 0x080fe40007ffe0ff */
[----:B------:R-:W-:Y:S02]  /*5380*/  @!P3 IADD3 R77, R77, -R3, RZ ;  /* 0x800000034d4db210 */ /* 0x000fe40007ffe0ff */
[C---:B------:R-:W-:Y:S02]  /*5390*/  ISETP.GT.U32.AND P5, PT, R3.reuse, R73, PT ;  /* 0x000000490300720c */ /* 0x040fe40003fa4070 */
[----:B------:R-:W-:Y:S01]  /*53a0*/  ISETP.GT.U32.AND P3, PT, R3, R70, PT ;  /* 0x000000460300720c */ /* 0x000fe20003f64070 */
[----:B------:R-:W-:Y:S01]  /*53b0*/  @!P1 IMAD.IADD R75, R75, 0x1, -R3 ;  /* 0x000000014b4b9824 */ /* 0x000fe200078e0a03 */
[----:B------:R-:W-:Y:S02]  /*53c0*/  ISETP.GE.AND P1, PT, R216, RZ, PT ;  /* 0x000000ffd800720c */ /* 0x000fe40003f26270 */
[----:B------:R-:W-:-:S02]  /*53d0*/  ISETP.GT.U32.AND P6, PT, R3, R76, PT ;  /* 0x0000004c0300720c */ /* 0x000fc40003fc4070 */
[-C--:B------:R-:W-:Y:S02]  /*53e0*/  @!P0 IADD3 R74, R74, -R3.reuse, RZ ;  /* 0x800000034a4a8210 */ /* 0x080fe40007ffe0ff */
[----:B------:R-:W-:Y:S02]  /*53f0*/  ISETP.GE.AND P0, PT, R215, RZ, PT ;  /* 0x000000ffd700720c */ /* 0x000fe40003f06270 */
[----:B------:R-:W-:Y:S01]  /*5400*/  @!P4 IADD3 R71, R71, -R3, RZ ;  /* 0x800000034747c210 */ /* 0x000fe20007ffe0ff */
[--C-:B------:R-:W-:Y:S01]  /*5410*/  @!P2 IMAD.IADD R72, R72, 0x1, -R3.reuse ;  /* 0x000000014848a824 */ /* 0x100fe200078e0a03 */
[----:B------:R-:W-:Y:S01]  /*5420*/  ISETP.GE.AND P4, PT, R142, RZ, PT ;  /* 0x000000ff8e00720c */ /* 0x000fe20003f86270 */
[--C-:B------:R-:W-:Y:S01]  /*5430*/  @!P5 IMAD.IADD R73, R73, 0x1, -R3.reuse ;  /* 0x000000014949d824 */ /* 0x100fe200078e0a03 */
[----:B------:R-:W-:Y:S01]  /*5440*/  ISETP.GE.AND P2, PT, R213, RZ, PT ;  /* 0x000000ffd500720c */ /* 0x000fe20003f46270 */
[----:B------:R-:W-:Y:S01]  /*5450*/  @!P3 IMAD.IADD R70, R70, 0x1, -R3 ;  /* 0x000000014646b824 */ /* 0x000fe200078e0a03 */
[----:B------:R-:W-:-:S02]  /*5460*/  ISETP.GE.AND P5, PT, R214, RZ, PT ;  /* 0x000000ffd600720c */ /* 0x000fc40003fa6270 */
[C---:B------:R-:W-:Y:S01]  /*5470*/  ISETP.GT.U32.AND P3, PT, R3.reuse, R75, PT ;  /* 0x0000004b0300720c */ /* 0x040fe20003f64070 */
[----:B------:R-:W-:Y:S01]  /*5480*/  @!P6 IMAD.IADD R76, R76, 0x1, -R3 ;  /* 0x000000014c4ce824 */ /* 0x000fe200078e0a03 */
[----:B------:R-:W-:Y:S02]  /*5490*/  @!P1 IADD3 R80, -R80, RZ, RZ ;  /* 0x000000ff50509210 */ /* 0x000fe40007ffe1ff */
[----:B------:R-:W-:Y:S02]  /*54a0*/  ISETP.GT.U32.AND P1, PT, R3, R74, PT ;  /* 0x0000004a0300720c */ /* 0x000fe40003f24070 */
[----:B------:R-:W-:Y:S01]  /*54b0*/  ISETP.GE.AND P6, PT, R217, RZ, PT ;  /* 0x000000ffd900720c */ /* 0x000fe20003fc6270 */
[----:B------:R-:W-:Y:S01]  /*54c0*/  @!P0 IMAD.MOV R79, RZ, RZ, -R79 ;  /* 0x000000ffff4f8224 */ /* 0x000fe200078e0a4f */
[C---:B------:R-:W-:Y:S01]  /*54d0*/  ISETP.GT.U32.AND P0, PT, R3.reuse, R73, PT ;  /* 0x000000490300720c */ /* 0x040fe20003f04070 */
[----:B------:R-:W-:Y:S01]  /*54e0*/  @!P4 IMAD.MOV R76, RZ, RZ, -R76 ;  /* 0x000000ffff4cc224 */ /* 0x000fe200078e0a4c */
[----:B------:R-:W-:Y:S01]  /*54f0*/  ISETP.GT.U32.AND P4, PT, R3, R69, PT ;  /* 0x000000450300720c */ /* 0x000fe20003f84070 */
[----:B------:R-:W-:Y:S01]  /*5500*/  @!P5 IMAD.MOV R78, RZ, RZ, -R78 ;  /* 0x000000ffff4ed224 */ /* 0x000fe200078e0a4e */
[----:B------:R-:W-:Y:S01]  /*5510*/  @!P2 IADD3 R77, -R77, RZ, RZ ;  /* 0x000000ff4d4da210 */ /* 0x000fe20007ffe1ff */
[----:B------:R-:W-:Y:S01]  /*5520*/  @!P3 IMAD.IADD R75, R75, 0x1, -R3 ;  /* 0x000000014b4bb824 */ /* 0x000fe200078e0a03 */
[----:B------:R-:W-:-:S02]  /*5530*/  ISETP.GT.U32.AND P2, PT, R3, R71, PT ;  /* 0x000000470300720c */ /* 0x000fc40003f44070 */
[C---:B------:R-:W-:Y:S02]  /*5540*/  ISETP.GT.U32.AND P5, PT, R3.reuse, R70, PT ;  /* 0x000000460300720c */ /* 0x040fe40003fa4070 */
[C---:B------:R-:W-:Y:S01]  /*5550*/  ISETP.GT.U32.AND P3, PT, R3.reuse, R68, PT ;  /* 0x000000440300720c */ /* 0x040fe20003f64070 */
[----:B------:R-:W-:Y:S01]  /*5560*/  @!P6 IMAD.MOV R81, RZ, RZ, -R81 ;  /* 0x000000ffff51e224 */ /* 0x000fe200078e0a51 */
[----:B------:R-:W-:Y:S02]  /*5570*/  @!P1 IADD3 R74, R74, -R3, RZ ;  /* 0x800000034a4a9210 */ /* 0x000fe40007ffe0ff */
[C---:B------:R-:W-:Y:S02]  /*5580*/  ISETP.GT.U32.AND P1, PT, R3.reuse, R67, PT ;  /* 0x000000430300720c */ /* 0x040fe40003f24070 */
[----:B------:R-:W-:Y:S01]  /*5590*/  ISETP.GT.U32.AND P6, PT, R3, R72, PT ;  /* 0x000000480300720c */ /* 0x000fe20003fc4070 */
[--C-:B------:R-:W-:Y:S01]  /*55a0*/  @!P0 IMAD.IADD R73, R73, 0x1, -R3.reuse ;  /* 0x0000000149498824 */ /* 0x100fe200078e0a03 */
[----:B------:R-:W-:Y:S01]  /*55b0*/  ISETP.GT.U32.AND P0, PT, R3, R66, PT ;  /* 0x000000420300720c */ /* 0x000fe20003f04070 */
[--C-:B------:R-:W-:Y:S01]  /*55c0*/  @!P4 IMAD.IADD R69, R69, 0x1, -R3.reuse ;  /* 0x000000014545c824 */ /* 0x100fe200078e0a03 */
[----:B------:R-:W-:Y:S01]  /*55d0*/  ISETP.GE.AND P4, PT, R211, RZ, PT ;  /* 0x000000ffd300720c */ /* 0x000fe20003f86270 */
[----:B------:R-:W-:Y:S01]  /*55e0*/  @!P5 IMAD.IADD R70, R70, 0x1, -R3 ;  /* 0x000000014646d824 */ /* 0x000fe200078e0a03 */
[----:B------:R-:W-:-:S02]  /*55f0*/  @!P2 IADD3 R71, R71, -R3, RZ ;  /* 0x800000034747a210 */ /* 0x000fc40007ffe0ff */
[----:B------:R-:W-:Y:S02]  /*5600*/  ISETP.GT.U32.AND P2, PT, R3, R64, PT ;  /* 0x000000400300720c */ /* 0x000fe40003f44070 */
[----:B------:R-:W-:Y:S02]  /*5610*/  @!P3 IADD3 R68, R68, -R3, RZ ;  /* 0x800000034444b210 */ /* 0x000fe40007ffe0ff */
[----:B------:R-:W-:Y:S02]  /*5620*/  ISETP.GE.AND P5, PT, R212, RZ, PT ;  /* 0x000000ffd400720c */ /* 0x000fe40003fa6270 */
[----:B------:R-:W-:Y:S01]  /*5630*/  ISETP.GE.AND P3, PT, R210, RZ, PT ;  /* 0x000000ffd200720c */ /* 0x000fe20003f66270 */
[--C-:B------:R-:W-:Y:S01]  /*5640*/  @!P1 IMAD.IADD R67, R67, 0x1, -R3.reuse ;  /* 0x0000000143439824 */ /* 0x100fe200078e0a03 */
[----:B------:R-:W-:Y:S01]  /*5650*/  ISETP.GE.AND P1, PT, R209, RZ, PT ;  /* 0x000000ffd100720c */ /* 0x000fe20003f26270 */
[--C-:B------:R-:W-:Y:S01]  /*5660*/  @!P6 IMAD.IADD R72, R72, 0x1, -R3.reuse ;  /* 0x000000014848e824 */ /* 0x100fe200078e0a03 */
[----:B------:R-:W-:Y:S01]  /*5670*/  ISETP.GT.U32.AND P6, PT, R3, R65, PT ;  /* 0x000000410300720c */ /* 0x000fe20003fc4070 */
[----:B------:R-:W-:Y:S01]  /*5680*/  @!P0 IMAD.IADD R66, R66, 0x1, -R3 ;  /* 0x0000000142428824 */ /* 0x000fe200078e0a03 */
[----:B------:R-:W-:-:S02]  /*5690*/  ISETP.GE.AND P0, PT, R208, RZ, PT ;  /* 0x000000ffd000720c */ /* 0x000fc40003f06270 */
[----:B------:R-:W-:Y:S01]  /*56a0*/  @!P4 IADD3 R74, -R74, RZ, RZ ;  /* 0x000000ff4a4ac210 */ /* 0x000fe20007ffe1ff */
[----:B------:R-:W-:Y:S01]  /*56b0*/  @!P2 IMAD.IADD R64, R64, 0x1, -R3 ;  /* 0x000000014040a824 */ /* 0x000fe200078e0a03 */
[C---:B------:R-:W-:Y:S01]  /*56c0*/  ISETP.GT.U32.AND P4, PT, R3.reuse, R67, PT ;  /* 0x000000430300720c */ /* 0x040fe20003f84070 */
[----:B------:R-:W-:Y:S01]  /*56d0*/  @!P5 IMAD.MOV R75, RZ, RZ, -R75 ;  /* 0x000000ffff4bd224 */ /* 0x000fe200078e0a4b */
[C---:B------:R-:W-:Y:S01]  /*56e0*/  ISETP.GT.U32.AND P5, PT, R3.reuse, R68, PT ;  /* 0x000000440300720c */ /* 0x040fe20003fa4070 */
[----:B------:R-:W-:Y:S01]  /*56f0*/  @!P3 IMAD.MOV R73, RZ, RZ, -R73 ;  /* 0x000000ffff49b224 */ /* 0x000fe200078e0a49 */
[C---:B------:R-:W-:Y:S01]  /*5700*/  ISETP.GT.U32.AND P3, PT, R3.reuse, R66, PT ;  /* 0x000000420300720c */ /* 0x040fe20003f64070 */
[----:B------:R-:W-:Y:S01]  /*5710*/  @!P1 IMAD.MOV R72, RZ, RZ, -R72 ;  /* 0x000000ffff489224 */ /* 0x000fe200078e0a48 */
[----:B------:R-:W-:Y:S02]  /*5720*/  ISETP.GT.U32.AND P1, PT, R3, R64, PT ;  /* 0x000000400300720c */ /* 0x000fe40003f24070 */
[----:B------:R-:W-:-:S02]  /*5730*/  @!P6 IADD3 R65, R65, -R3, RZ ;  /* 0x800000034141e210 */ /* 0x000fc40007ffe0ff */
[----:B------:R-:W-:Y:S02]  /*5740*/  @!P0 IADD3 R71, -R71, RZ, RZ ;  /* 0x000000ff47478210 */ /* 0x000fe40007ffe1ff */
[----:B------:R-:W-:Y:S01]  /*5750*/  ISETP.GT.U32.AND P0, PT, R3, R65, PT ;  /* 0x000000410300720c */ /* 0x000fe20003f04070 */
[--C-:B------:R-:W-:Y:S01]  /*5760*/  @!P4 IMAD.IADD R67, R67, 0x1, -R3.reuse ;  /* 0x000000014343c824 */ /* 0x100fe200078e0a03 */
[----:B------:R-:W-:Y:S02]  /*5770*/  ISETP.GE.AND P6, PT, R207, RZ, PT ;  /* 0x000000ffcf00720c */ /* 0x000fe40003fc6270 */
[C---:B------:R-:W-:Y:S01]  /*5780*/  ISETP.GT.U32.AND P4, PT, R3.reuse, R61, PT ;  /* 0x0000003d0300720c */ /* 0x040fe20003f84070 */
[----:B------:R-:W-:Y:S01]  /*5790*/  @!P3 IMAD.IADD R66, R66, 0x1, -R3 ;  /* 0x000000014242b824 */ /* 0x000fe200078e0a03 */
[----:B------:R-:W-:Y:S02]  /*57a0*/  ISETP.GT.U32.AND P2, PT, R3, R69, PT ;  /* 0x000000450300720c */ /* 0x000fe40003f44070 */
[----:B------:R-:W-:-:S02]  /*57b0*/  @!P5 IADD3 R68, R68, -R3, RZ ;  /* 0x800000034444d210 */ /* 0x000fc40007ffe0ff */
[C---:B------:R-:W-:Y:S02]  /*57c0*/  ISETP.GT.U32.AND P5, PT, R3.reuse, R62, PT ;  /* 0x0000003e0300720c */ /* 0x040fe40003fa4070 */
[----:B------:R-:W-:Y:S01]  /*57d0*/  ISETP.GT.U32.AND P3, PT, R3, R60, PT ;  /* 0x0000003c0300720c */ /* 0x000fe20003f64070 */
[--C-:B------:R-:W-:Y:S01]  /*57e0*/  @!P1 IMAD.IADD R64, R64, 0x1, -R3.reuse ;  /* 0x0000000140409824 */ /* 0x100fe200078e0a03 */
[----:B------:R-:W-:Y:S02]  /*57f0*/  ISETP.GE.AND P1, PT, R205, RZ, PT ;  /* 0x000000ffcd00720c */ /* 0x000fe40003f26270 */
[----:B------:R-:W-:Y:S01]  /*5800*/  @!P0 IADD3 R65, R65, -R3, RZ ;  /* 0x8000000341418210 */ /* 0x000fe20007ffe0ff */
[----:B------:R-:W-:Y:S01]  /*5810*/  @!P6 IMAD.MOV R70, RZ, RZ, -R70 ;  /* 0x000000ffff46e224 */ /* 0x000fe200078e0a46 */
[----:B------:R-:W-:Y:S01]  /*5820*/  ISETP.GT.U32.AND P0, PT, R3, R59, PT ;  /* 0x0000003b0300720c */ /* 0x000fe20003f04070 */
[--C-:B------:R-:W-:Y:S01]  /*5830*/  @!P4 IMAD.IADD R61, R61, 0x1, -R3.reuse ;  /* 0x000000013d3dc824 */ /* 0x100fe200078e0a03 */
[----:B------:R-:W-:Y:S01]  /*5840*/  ISETP.GT.U32.AND P6, PT, R3, R63, PT ;  /* 0x0000003f0300720c */ /* 0x000fe20003fc4070 */
[----:B------:R-:W-:Y:S01]  /*5850*/  @!P2 IMAD.IADD R69, R69, 0x1, -R3 ;  /* 0x000000014545a824 */ /* 0x000fe200078e0a03 */
[----:B------:R-:W-:-:S02]  /*5860*/  ISETP.GE.AND P4, PT, R203, RZ, PT ;  /* 0x000000ffcb00720c */ /* 0x000fc40003f86270 */
[----:B------:R-:W-:Y:S01]  /*5870*/  ISETP.GE.AND P2, PT, R206, RZ, PT ;  /* 0x000000ffce00720c */ /* 0x000fe20003f46270 */
[--C-:B------:R-:W-:Y:S01]  /*5880*/  @!P3 IMAD.IADD R60, R60, 0x1, -R3.reuse ;  /* 0x000000013c3cb824 */ /* 0x100fe200078e0a03 */
[-C--:B------:R-:W-:Y:S02]  /*5890*/  @!P5 IADD3 R62, R62, -R3.reuse, RZ ;  /* 0x800000033e3ed210 */ /* 0x080fe40007ffe0ff */
[----:B------:R-:W-:Y:S02]  /*58a0*/  ISETP.GE.AND P5, PT, R204, RZ, PT ;  /* 0x000000ffcc00720c */ /* 0x000fe40003fa6270 */
[----:B------:R-:W-:Y:S01]  /*58b0*/  ISETP.GE.AND P3, PT, R202, RZ, PT ;  /* 0x000000ffca00720c */ /* 0x000fe20003f66270 */
[----:B------:R-:W-:Y:S01]  /*58c0*/  @!P1 IMAD.MOV R68, RZ, RZ, -R68 ;  /* 0x000000ffff449224 */ /* 0x000fe200078e0a44 */
[----:B------:R-:W-:Y:S02]  /*58d0*/  ISETP.GT.U32.AND P1, PT, R3, R62, PT ;  /* 0x0000003e0300720c */ /* 0x000fe40003f24070 */
[----:B------:R-:W-:Y:S01]  /*58e0*/  @!P0 IADD3 R59, R59, -R3, RZ ;  /* 0x800000033b3b8210 */ /* 0x000fe20007ffe0ff */
[----:B------:R-:W-:Y:S01]  /*58f0*/  @!P6 IMAD.IADD R63, R63, 0x1, -R3 ;  /* 0x000000013f3fe824 */ /* 0x000fe200078e0a03 */
[----:B------:R-:W-:-:S02]  /*5900*/  ISETP.GE.AND P0, PT, R201, RZ, PT ;  /* 0x000000ffc900720c */ /* 0x000fc40003f06270 */
[----:B------:R-:W-:Y:S02]  /*5910*/  @!P4 IADD3 R66, -R66, RZ, RZ ;  /* 0x000000ff4242c210 */ /* 0x000fe40007ffe1ff */
[----:B------:R-:W-:Y:S01]  /*5920*/  ISETP.GT.U32.AND P4, PT, R3, R60, PT ;  /* 0x0000003c0300720c */ /* 0x000fe20003f84070 */
[----:B------:R-:W-:Y:S01]  /*5930*/  @!P5 IMAD.MOV R67, RZ, RZ, -R67 ;  /* 0x000000ffff43d224 */ /* 0x000fe200078e0a43 */
[----:B------:R-:W-:Y:S01]  /*5940*/  @!P2 IADD3 R69, -R69, RZ, RZ ;  /* 0x000000ff4545a210 */ /* 0x000fe20007ffe1ff */
[----:B------:R-:W-:Y:S01]  /*5950*/  @!P3 IMAD.MOV R65, RZ, RZ, -R65 ;  /* 0x000000ffff41b224 */ /* 0x000fe200078e0a41 */
[C---:B------:R-:W-:Y:S02]  /*5960*/  ISETP.GT.U32.AND P2, PT, R3.reuse, R63, PT ;  /* 0x0000003f0300720c */ /* 0x040fe40003f44070 */
[C---:B------:R-:W-:Y:S02]  /*5970*/  ISETP.GT.U32.AND P5, PT, R3.reuse, R61, PT ;  /* 0x0000003d0300720c */ /* 0x040fe40003fa4070 */
[C---:B------:R-:W-:Y:S01]  /*5980*/  ISETP.GT.U32.AND P3, PT, R3.reuse, R59, PT ;  /* 0x0000003b0300720c */ /* 0x040fe20003f64070 */
[----:B------:R-:W-:Y:S01]  /*5990*/  @!P1 IMAD.IADD R62, R62, 0x1, -R3 ;  /* 0x000000013e3e9824 */ /* 0x000fe200078e0a03 */
[----:B------:R-:W-:-:S02]  /*59a0*/  ISETP.GT.U32.AND P6, PT, R3, R58, PT ;  /* 0x0000003a0300720c */ /* 0x000fc40003fc4070 */
[C---:B------:R-:W-:Y:S01]  /*59b0*/  ISETP.GT.U32.AND P1, PT, R3.reuse, R55, PT ;  /* 0x000000370300720c */ /* 0x040fe20003f24070 */
[----:B------:R-:W-:Y:S01]  /*59c0*/  @!P0 IMAD.MOV R64, RZ, RZ, -R64 ;  /* 0x000000ffff408224 */ /* 0x000fe200078e0a40 */
[C---:B------:R-:W-:Y:S02]  /*59d0*/  ISETP.GT.U32.AND P0, PT, R3.reuse, R57, PT ;  /* 0x000000390300720c */ /* 0x040fe40003f04070 */
[----:B------:R-:W-:Y:S02]  /*59e0*/  @!P4 IADD3 R60, R60, -R3, RZ ;  /* 0x800000033c3cc210 */ /* 0x000fe40007ffe0ff */
[----:B------:R-:W-:Y:S01]  /*59f0*/  ISETP.GT.U32.AND P4, PT, R3, R53, PT ;  /* 0x000000350300720c */ /* 0x000fe20003f84070 */
[--C-:B------:R-:W-:Y:S01]  /*5a00*/  @!P5 IMAD.IADD R61, R61, 0x1, -R3.reuse ;  /* 0x000000013d3dd824 */ /* 0x100fe200078e0a03 */
[----:B------:R-:W-:Y:S01]  /*5a10*/  @!P2 IADD3 R63, R63, -R3, RZ ;  /* 0x800000033f3fa210 */ /* 0x000fe20007ffe0ff */
[----:B------:R-:W-:Y:S01]  /*5a20*/  @!P3 IMAD.IADD R59, R59, 0x1, -R3 ;  /* 0x000000013b3bb824 */ /* 0x000fe200078e0a03 */
[----:B------:R-:W-:-:S02]  /*5a30*/  ISETP.GT.U32.AND P2, PT, R3, R56, PT ;  /* 0x000000380300720c */ /* 0x000fc40003f44070 */
[C---:B------:R-:W-:Y:S02]  /*5a40*/  ISETP.GT.U32.AND P5, PT, R3.reuse, R54, PT ;  /* 0x000000360300720c */ /* 0x040fe40003fa4070 */
[----:B------:R-:W-:Y:S01]  /*5a50*/  ISETP.GT.U32.AND P3, PT, R3, R52, PT ;  /* 0x000000340300720c */ /* 0x000fe20003f64070 */
[--C-:B------:R-:W-:Y:S02]  /*5a60*/  @!P6 IMAD.IADD R58, R58, 0x1, -R3.reuse ;  /* 0x000000013a3ae824 */ /* 0x100fe400078e0a03 */
[----:B------:R-:W-:Y:S01]  /*5a70*/  @!P1 IMAD.IADD R55, R55, 0x1, -R3 ;  /* 0x0000000137379824 */ /* 0x000fe200078e0a03 */
[----:B------:R-:W-:Y:S02]  /*5a80*/  ISETP.GE.AND P1, PT, R197, RZ, PT ;  /* 0x000000ffc500720c */ /* 0x000fe40003f26270 */
[----:B------:R-:W-:Y:S02]  /*5a90*/  @!P0 IADD3 R57, R57, -R3, RZ ;  /* 0x8000000339398210 */ /* 0x000fe40007ffe0ff */
[----:B------:R-:W-:-:S02]  /*5aa0*/  ISETP.GT.U32.AND P6, PT, R3, R58, PT ;  /* 0x0000003a0300720c */ /* 0x000fc40003fc4070 */
[----:B------:R-:W-:Y:S01]  /*5ab0*/  ISETP.GE.AND P0, PT, R199, RZ, PT ;  /* 0x000000ffc700720c */ /* 0x000fe20003f06270 */
[--C-:B------:R-:W-:Y:S01]  /*5ac0*/  @!P4 IMAD.IADD R53, R53, 0x1, -R3.reuse ;  /* 0x000000013535c824 */ /* 0x100fe200078e0a03 */
[----:B------:R-:W-:Y:S01]  /*5ad0*/  ISETP.GE.AND P4, PT, R195, RZ, PT ;  /* 0x000000ffc300720c */ /* 0x000fe20003f86270 */
[--C-:B------:R-:W-:Y:S01]  /*5ae0*/  @!P2 IMAD.IADD R56, R56, 0x1, -R3.reuse ;  /* 0x000000013838a824 */ /* 0x100fe200078e0a03 */
[----:B------:R-:W-:Y:S01]  /*5af0*/  ISETP.GE.AND P2, PT, R198, RZ, PT ;  /* 0x000000ffc600720c */ /* 0x000fe20003f46270 */
[----:B------:R-:W-:Y:S01]  /*5b00*/  @!P3 IMAD.IADD R52, R52, 0x1, -R3 ;  /* 0x000000013434b824 */ /* 0x000fe200078e0a03 */
[----:B------:R-:W-:Y:S02]  /*5b10*/  @!P5 IADD3 R54, R54, -R3, RZ ;  /* 0x800000033636d210 */ /* 0x000fe40007ffe0ff */
[----:B------:R-:W-:Y:S02]  /*5b20*/  ISETP.GT.U32.AND P3, PT, R3, R57, PT ;  /* 0x000000390300720c */ /* 0x000fe40003f64070 */
[----:B------:R-:W-:-:S02]  /*5b30*/  @!P1 IADD3 R60, -R60, RZ, RZ ;  /* 0x000000ff3c3c9210 */ /* 0x000fc40007ffe1ff */
[C---:B------:R-:W-:Y:S01]  /*5b40*/  ISETP.GT.U32.AND P1, PT, R3.reuse, R54, PT ;  /* 0x000000360300720c */ /* 0x040fe20003f24070 */
[----:B------:R-:W-:Y:S02]  /*5b50*/  @!P6 IMAD.IADD R58, R58, 0x1, -R3 ;  /* 0x000000013a3ae824 */ /* 0x000fe400078e0a03 */
[----:B------:R-:W-:Y:S01]  /*5b60*/  @!P0 IMAD.MOV R62, RZ, RZ, -R62 ;  /* 0x000000ffff3e8224 */ /* 0x000fe200078e0a3e */
[C---:B------:R-:W-:Y:S01]  /*5b70*/  ISETP.GT.U32.AND P0, PT, R3.reuse, R56, PT ;  /* 0x000000380300720c */ /* 0x040fe20003f04070 */
[----:B------:R-:W-:Y:S01]  /*5b80*/  @!P4 IMAD.MOV R58, RZ, RZ, -R58 ;  /* 0x000000ffff3ac224 */ /* 0x000fe200078e0a3a */
[----:B------:R-:W-:Y:S01]  /*5b90*/  ISETP.GE.AND P5, PT, R196, RZ, PT ;  /* 0x000000ffc400720c */ /* 0x000fe20003fa6270 */
[----:B------:R-:W-:Y:S01]  /*5ba0*/  @!P2 IMAD.MOV R61, RZ, RZ, -R61 ;  /* 0x000000ffff3da224 */ /* 0x000fe200078e0a3d */
[----:B------:R-:W-:Y:S02]  /*5bb0*/  ISETP.GT.U32.AND P4, PT, R3, R51, PT ;  /* 0x000000330300720c */ /* 0x000fe40003f84070 */
[----:B------:R-:W-:-:S02]  /*5bc0*/  ISETP.GE.AND P6, PT, R200, RZ, PT ;  /* 0x000000ffc800720c */ /* 0x000fc40003fc6270 */
[----:B------:R-:W-:Y:S02]  /*5bd0*/  ISETP.GT.U32.AND P2, PT, R3, R55, PT ;  /* 0x000000370300720c */ /* 0x000fe40003f44070 */
[-C--:B------:R-:W-:Y:S02]  /*5be0*/  @!P3 IADD3 R57, R57, -R3.reuse, RZ ;  /* 0x800000033939b210 */ /* 0x080fe40007ffe0ff */
[C---:B------:R-:W-:Y:S02]  /*5bf0*/  ISETP.GT.U32.AND P3, PT, R3.reuse, R50, PT ;  /* 0x000000320300720c */ /* 0x040fe40003f64070 */
[----:B------:R-:W-:Y:S02]  /*5c00*/  @!P1 IADD3 R54, R54, -R3, RZ ;  /* 0x8000000336369210 */ /* 0x000fe40007ffe0ff */
[C---:B------:R-:W-:Y:S01]  /*5c10*/  ISETP.GT.U32.AND P1, PT, R3.reuse, R47, PT ;  /* 0x0000002f0300720c */ /* 0x040fe20003f24070 */
[----:B------:R-:W-:Y:S01]  /*5c20*/  @!P0 IMAD.IADD R56, R56, 0x1, -R3 ;  /* 0x0000000138388824 */ /* 0x000fe200078e0a03 */
[C---:B------:R-:W-:Y:S01]  /*5c30*/  ISETP.GT.U32.AND P0, PT, R3.reuse, R49, PT ;  /* 0x000000310300720c */ /* 0x040fe20003f04070 */
[----:B------:R-:W-:Y:S01]  /*5c40*/  @!P5 IMAD.MOV R59, RZ, RZ, -R59 ;  /* 0x000000ffff3bd224 */ /* 0x000fe200078e0a3b */
[----:B------:R-:W-:-:S02]  /*5c50*/  ISETP.GT.U32.AND P5, PT, R3, R53, PT ;  /* 0x000000350300720c */ /* 0x000fc40003fa4070 */
[----:B------:R-:W-:Y:S01]  /*5c60*/  @!P4 IADD3 R51, R51, -R3, RZ ;  /* 0x800000033333c210 */ /* 0x000fe20007ffe0ff */
[--C-:B------:R-:W-:Y:S01]  /*5c70*/  @!P2 IMAD.IADD R55, R55, 0x1, -R3.reuse ;  /* 0x000000013737a824 */ /* 0x100fe200078e0a03 */
[----:B------:R-:W-:Y:S01]  /*5c80*/  ISETP.GE.AND P4, PT, R193, RZ, PT ;  /* 0x000000ffc100720c */ /* 0x000fe20003f86270 */
[--C-:B------:R-:W-:Y:S01]  /*5c90*/  @!P3 IMAD.IADD R50, R50, 0x1, -R3.reuse ;  /* 0x000000013232b824 */ /* 0x100fe200078e0a03 */
[----:B------:R-:W-:Y:S02]  /*5ca0*/  @!P6 IADD3 R63, -R63, RZ, RZ ;  /* 0x000000ff3f3fe210 */ /* 0x000fe40007ffe1ff */
[C---:B------:R-:W-:Y:S02]  /*5cb0*/  ISETP.GT.U32.AND P6, PT, R3.reuse, R52, PT ;  /* 0x000000340300720c */ /* 0x040fe40003fc4070 */
[----:B------:R-:W-:Y:S02]  /*5cc0*/  ISETP.GT.U32.AND P2, PT, R3, R48, PT ;  /* 0x000000300300720c */ /* 0x000fe40003f44070 */
[----:B------:R-:W-:Y:S01]  /*5cd0*/  ISETP.GE.AND P3, PT, R192, RZ, PT ;  /* 0x000000ffc000720c */ /* 0x000fe20003f66270 */
[--C-:B------:R-:W-:Y:S01]  /*5ce0*/  @!P1 IMAD.IADD R47, R47, 0x1, -R3.reuse ;  /* 0x000000012f2f9824 */ /* 0x100fe200078e0a03 */
[----:B------:R-:W-:Y:S01]  /*5cf0*/  ISETP.GE.AND P1, PT, R189, RZ, PT ;  /* 0x000000ffbd00720c */ /* 0x000fe20003f26270 */
[--C-:B------:R-:W-:Y:S01]  /*5d00*/  @!P0 IMAD.IADD R49, R49, 0x1, -R3.reuse ;  /* 0x0000000131318824 */ /* 0x100fe200078e0a03 */
[----:B------:R-:W-:Y:S01]  /*5d10*/  ISETP.GE.AND P0, PT, R191, RZ, PT ;  /* 0x000000ffbf00720c */ /* 0x000fe20003f06270 */
[--C-:B------:R-:W-:Y:S01]  /*5d20*/  @!P5 IMAD.IADD R53, R53, 0x1, -R3.reuse ;  /* 0x000000013535d824 */ /* 0x100fe200078e0a03 */
[C---:B------:R-:W-:Y:S01]  /*5d30*/  ISETP.GT.U32.AND P5, PT, R3.reuse, R46, PT ;  /* 0x0000002e0300720c */ /* 0x040fe20003fa4070 */
[----:B------:R-:W-:Y:S01]  /*5d40*/  @!P4 IMAD.MOV R56, RZ, RZ, -R56 ;  /* 0x000000ffff38c224 */ /* 0x000fe200078e0a38 */
[----:B------:R-:W-:Y:S01]  /*5d50*/  ISETP.GT.U32.AND P4, PT, R3, R50, PT ;  /* 0x000000320300720c */ /* 0x000fe20003f84070 */
[----:B------:R-:W-:-:S02]  /*5d60*/  @!P6 IMAD.IADD R52, R52, 0x1, -R3 ;  /* 0x000000013434e824 */ /* 0x000fc400078e0a03 */
[----:B------:R-:W-:Y:S02]  /*5d70*/  @!P2 IADD3 R48, R48, -R3, RZ ;  /* 0x800000033030a210 */ /* 0x000fe40007ffe0ff */
[----:B------:R-:W-:Y:S01]  /*5d80*/  ISETP.GE.AND P2, PT, R190, RZ, PT ;  /* 0x000000ffbe00720c */ /* 0x000fe20003f46270 */
[----:B------:R-:W-:Y:S01]  /*5d90*/  @!P3 IMAD.MOV R55, RZ, RZ, -R55 ;  /* 0x000000ffff37b224 */ /* 0x000fe200078e0a37 */
[C---:B------:R-:W-:Y:S01]  /*5da0*/  ISETP.GT.U32.AND P3, PT, R3.reuse, R49, PT ;  /* 0x000000310300720c */ /* 0x040fe20003f64070 */
[----:B------:R-:W-:Y:S01]  /*5db0*/  @!P1 IMAD.MOV R52, RZ, RZ, -R52 ;  /* 0x000000ffff349224 */ /* 0x000fe200078e0a34 */
[----:B------:R-:W-:Y:S02]  /*5dc0*/  ISETP.GE.AND P6, PT, R194, RZ, PT ;  /* 0x000000ffc200720c */ /* 0x000fe40003fc6270 */
[C---:B------:R-:W-:Y:S02]  /*5dd0*/  ISETP.GT.U32.AND P1, PT, R3.reuse, R45, PT ;  /* 0x0000002d0300720c */ /* 0x040fe40003f24070 */
[----:B------:R-:W-:Y:S01]  /*5de0*/  @!P0 IADD3 R54, -R54, RZ, RZ ;  /* 0x000000ff36368210 */ /* 0x000fe20007ffe1ff */
[--C-:B------:R-:W-:Y:S01]  /*5df0*/  @!P5 IMAD.IADD R46, R46, 0x1, -R3.reuse ;  /* 0x000000012e2ed824 */ /* 0x100fe200078e0a03 */
[C---:B------:R-:W-:Y:S01]  /*5e00*/  ISETP.GT.U32.AND P0, PT, R3.reuse, R48, PT ;  /* 0x000000300300720c */ /* 0x040fe20003f04070 */
[----:B------:R-:W-:Y:S01]  /*5e10*/  @!P4 IMAD.IADD R50, R50, 0x1, -R3 ;  /* 0x000000013232c824 */ /* 0x000fe200078e0a03 */
[C---:B------:R-:W-:Y:S01]  /*5e20*/  ISETP.GT.U32.AND P4, PT, R3.reuse, R44, PT ;  /* 0x0000002c0300720c */ /* 0x040fe20003f84070 */
[----:B------:R-:W-:Y:S01]  /*5e30*/  @!P2 IMAD.MOV R53, RZ, RZ, -R53 ;  /* 0x000000ffff35a224 */ /* 0x000fe200078e0a35 */
[----:B------:R-:W-:Y:S01]  /*5e40*/  ISETP.GT.U32.AND P2, PT, R3, R46, PT ;  /* 0x0000002e0300720c */ /* 0x000fe20003f44070 */
[----:B------:R-:W-:Y:S01]  /*5e50*/  @!P3 IMAD.IADD R49, R49, 0x1, -R3 ;  /* 0x000000013131b824 */ /* 0x000fe200078e0a03 */
[----:B------:R-:W-:-:S02]  /*5e60*/  ISETP.GT.U32.AND P3, PT, R3, R43, PT ;  /* 0x0000002b0300720c */ /* 0x000fc40003f64070 */
[----:B------:R-:W-:Y:S02]  /*5e70*/  @!P6 IADD3 R57, -R57, RZ, RZ ;  /* 0x000000ff3939e210 */ /* 0x000fe40007ffe1ff */
[----:B------:R-:W-:Y:S02]  /*5e80*/  @!P1 IADD3 R45, R45, -R3, RZ ;  /* 0x800000032d2d9210 */ /* 0x000fe40007ffe0ff */
[C---:B------:R-:W-:Y:S02]  /*5e90*/  ISETP.GT.U32.AND P6, PT, R3.reuse, R47, PT ;  /* 0x0000002f0300720c */ /* 0x040fe40003fc4070 */
[C---:B------:R-:W-:Y:S02]  /*5ea0*/  ISETP.GT.U32.AND P1, PT, R3.reuse, R40, PT ;  /* 0x000000280300720c */ /* 0x040fe40003f24070 */
[----:B------:R-:W-:Y:S02]  /*5eb0*/  @!P0 IADD3 R48, R48, -R3, RZ ;  /* 0x8000000330308210 */ /* 0x000fe40007ffe0ff */
[----:B------:R-:W-:-:S02]  /*5ec0*/  ISETP.GT.U32.AND P0, PT, R3, R42, PT ;  /* 0x0000002a0300720c */ /* 0x000fc40003f04070 */
[----:B------:R-:W-:Y:S01]  /*5ed0*/  ISETP.GT.U32.AND P5, PT, R3, R51, PT ;  /* 0x000000330300720c */ /* 0x000fe20003fa4070 */
[--C-:B------:R-:W-:Y:S01]  /*5ee0*/  @!P4 IMAD.IADD R44, R44, 0x1, -R3.reuse ;  /* 0x000000012c2cc824 */ /* 0x100fe200078e0a03 */
[----:B------:R-:W-:Y:S01]  /*5ef0*/  ISETP.GE.AND P4, PT, R186, RZ, PT ;  /* 0x000000ffba00720c */ /* 0x000fe20003f86270 */
[--C-:B------:R-:W-:Y:S01]  /*5f00*/  @!P2 IMAD.IADD R46, R46, 0x1, -R3.reuse ;  /* 0x000000012e2ea824 */ /* 0x100fe200078e0a03 */
[----:B------:R-:W-:Y:S01]  /*5f10*/  ISETP.GE.AND P2, PT, R187, RZ, PT ;  /* 0x000000ffbb00720c */ /* 0x000fe20003f46270 */
[--C-:B------:R-:W-:Y:S01]  /*5f20*/  @!P3 IMAD.IADD R43, R43, 0x1, -R3.reuse ;  /* 0x000000012b2bb824 */ /* 0x100fe200078e0a03 */
[----:B------:R-:W-:Y:S01]  /*5f30*/  ISETP.GE.AND P3, PT, R185, RZ, PT ;  /* 0x000000ffb900720c */ /* 0x000fe20003f66270 */
[----:B------:R-:W-:Y:S01]  /*5f40*/  @!P6 IMAD.IADD R47, R47, 0x1, -R3 ;  /* 0x000000012f2fe824 */ /* 0x000fe200078e0a03 */
[----:B------:R-:W-:Y:S02]  /*5f50*/  @!P1 IADD3 R40, R40, -R3, RZ ;  /* 0x8000000328289210 */ /* 0x000fe40007ffe0ff */
[----:B------:R-:W-:-:S02]  /*5f60*/  ISETP.GT.U32.AND P6, PT, R3, R41, PT ;  /* 0x000000290300720c */ /* 0x000fc40003fc4070 */
[----:B------:R-:W-:Y:S02]  /*5f70*/  ISETP.GT.U32.AND P1, PT, R3, R45, PT ;  /* 0x0000002d0300720c */ /* 0x000fe40003f24070 */
[-C--:B------:R-:W-:Y:S02]  /*5f80*/  @!P0 IADD3 R42, R42, -R3.reuse, RZ ;  /* 0x800000032a2a8210 */ /* 0x080fe40007ffe0ff */
[----:B------:R-:W-:Y:S02]  /*5f90*/  @!P5 IADD3 R51, R51, -R3, RZ ;  /* 0x800000033333d210 */ /* 0x000fe40007ffe0ff */
[----:B------:R-:W-:Y:S02]  /*5fa0*/  ISETP.GE.AND P0, PT, R184, RZ, PT ;  /* 0x000000ffb800720c */ /* 0x000fe40003f06270 */
[----:B------:R-:W-:Y:S02]  /*5fb0*/  ISETP.GE.AND P5, PT, R188, RZ, PT ;  /* 0x000000ffbc00720c */ /* 0x000fe40003fa6270 */
[----:B------:R-:W-:Y:S01]  /*5fc0*/  @!P4 IADD3 R49, -R49, RZ, RZ ;  /* 0x000000ff3131c210 */ /* 0x000fe20007ffe1ff */
[----:B------:R-:W-:Y:S01]  /*5fd0*/  @!P2 IMAD.MOV R50, RZ, RZ, -R50 ;  /* 0x000000ffff32a224 */ /* 0x000fe200078e0a32 */
[C---:B------:R-:W-:Y:S01]  /*5fe0*/  ISETP.GT.U32.AND P4, PT, R3.reuse, R43, PT ;  /* 0x0000002b0300720c */ /* 0x040fe20003f84070 */
[----:B------:R-:W-:Y:S01]  /*5ff0*/  @!P3 IMAD.MOV R48, RZ, RZ, -R48 ;  /* 0x000000ffff30b224 */ /* 0x000fe200078e0a30 */
[----:B------:R-:W-:-:S02]  /*6000*/  ISETP.GT.U32.AND P2, PT, R3, R44, PT ;  /* 0x0000002c0300720c */ /* 0x000fc40003f44070 */
[----:B------:R-:W-:Y:S01]  /*6010*/  ISETP.GT.U32.AND P3, PT, R3, R42, PT ;  /* 0x0000002a0300720c */ /* 0x000fe20003f64070 */
[--C-:B------:R-:W-:Y:S01]  /*6020*/  @!P6 IMAD.IADD R41, R41, 0x1, -R3.reuse ;  /* 0x000000012929e824 */ /* 0x100fe200078e0a03 */
[----:B------:R-:W-:Y:S01]  /*6030*/  ISETP.GE.AND P6, PT, R183, RZ, PT ;  /* 0x000000ffb700720c */ /* 0x000fe20003fc6270 */
[----:B------:R-:W-:Y:S01]  /*6040*/  @!P1 IMAD.IADD R45, R45, 0x1, -R3 ;  /* 0x000000012d2d9824 */ /* 0x000fe200078e0a03 */
[C---:B------:R-:W-:Y:S01]  /*6050*/  ISETP.GT.U32.AND P1, PT, R3.reuse, R38, PT ;  /* 0x000000260300720c */ /* 0x040fe20003f24070 */
[----:B------:R-:W-:Y:S01]  /*6060*/  @!P0 IMAD.MOV R47, RZ, RZ, -R47 ;  /* 0x000000ffff2f8224 */ /* 0x000fe200078e0a2f */
[C---:B------:R-:W-:Y:S01]  /*6070*/  ISETP.GT.U32.AND P0, PT, R3.reuse, R40, PT ;  /* 0x000000280300720c */ /* 0x040fe20003f04070 */
[----:B------:R-:W-:Y:S01]  /*6080*/  @!P5 IMAD.MOV R51, RZ, RZ, -R51 ;  /* 0x000000ffff33d224 */ /* 0x000fe200078e0a33 */
[----:B------:R-:W-:Y:S02]  /*6090*/  ISETP.GT.U32.AND P5, PT, R3, R41, PT ;  /* 0x000000290300720c */ /* 0x000fe40003fa4070 */
[----:B------:R-:W-:Y:S01]  /*60a0*/  @!P4 IADD3 R43, R43, -R3, RZ ;  /* 0x800000032b2bc210 */ /* 0x000fe20007ffe0ff */
[--C-:B------:R-:W-:Y:S01]  /*60b0*/  @!P2 IMAD.IADD R44, R44, 0x1, -R3.reuse ;  /* 0x000000012c2ca824 */ /* 0x100fe200078e0a03 */
[C---:B------:R-:W-:Y:S01]  /*60c0*/  ISETP.GT.U32.AND P4, PT, R3.reuse, R36, PT ;  /* 0x000000240300720c */ /* 0x040fe20003f84070 */
[----:B------:R-:W-:Y:S01]  /*60d0*/  @!P3 IMAD.IADD R42, R42, 0x1, -R3 ;  /* 0x000000012a2ab824 */ /* 0x000fe200078e0a03 */
[----:B------:R-:W-:-:S02]  /*60e0*/  ISETP.GT.U32.AND P2, PT, R3, R37, PT ;  /* 0x000000250300720c */ /* 0x000fc40003f44070 */
[C---:B------:R-:W-:Y:S01]  /*60f0*/  ISETP.GT.U32.AND P3, PT, R3.reuse, R35, PT ;  /* 0x000000230300720c */ /* 0x040fe20003f64070 */
[--C-:B------:R-:W-:Y:S01]  /*6100*/  @!P1 IMAD.IADD R38, R38, 0x1, -R3.reuse ;  /* 0x0000000126269824 */ /* 0x100fe200078e0a03 */
[----:B------:R-:W-:Y:S02]  /*6110*/  @!P6 IADD3 R46, -R46, RZ, RZ ;  /* 0x000000ff2e2ee210 */ /* 0x000fe40007ffe1ff */
[----:B------:R-:W-:Y:S02]  /*6120*/  ISETP.GT.U32.AND P6, PT, R3, R39, PT ;  /* 0x000000270300720c */ /* 0x000fe40003fc4070 */
[----:B------:R-:W-:Y:S01]  /*6130*/  ISETP.GE.AND P1, PT, R180, RZ, PT ;  /* 0x000000ffb400720c */ /* 0x000fe20003f26270 */
[----:B------:R-:W-:Y:S01]  /*6140*/  @!P5 IMAD.IADD R41, R41, 0x1, -R3 ;  /* 0x000000012929d824 */ /* 0x000fe200078e0a03 */
[----:B------:R-:W-:Y:S02]  /*6150*/  @!P0 IADD3 R40, R40, -R3, RZ ;  /* 0x8000000328288210 */ /* 0x000fe40007ffe0ff */
[----:B------:R-:W-:-:S02]  /*6160*/  ISETP.GE.AND P0, PT, R182, RZ, PT ;  /* 0x000000ffb600720c */ /* 0x000fc40003f06270 */
[----:B------:R-:W-:Y:S01]  /*6170*/  ISETP.GT.U32.AND P5, PT, R3, R34, PT ;  /* 0x000000220300720c */ /* 0x000fe20003fa4070 */
[--C-:B------:R-:W-:Y:S01]  /*6180*/  @!P4 IMAD.IADD R36, R36, 0x1, -R3.reuse ;  /* 0x000000012424c824 */ /* 0x100fe200078e0a03 */
[----:B------:R-:W-:Y:S01]  /*6190*/  ISETP.GE.AND P4, PT, R178, RZ, PT ;  /* 0x000000ffb200720c */ /* 0x000fe20003f86270 */
[--C-:B------:R-:W-:Y:S01]  /*61a0*/  @!P3 IMAD.IADD R35, R35, 0x1, -R3.reuse ;  /* 0x000000012323b824 */ /* 0x100fe200078e0a03 */
[----:B------:R-:W-:Y:S02]  /*61b0*/  @!P2 IADD3 R37, R37, -R3, RZ ;  /* 0x800000032525a210 */ /* 0x000fe40007ffe0ff */
[----:B------:R-:W-:Y:S02]  /*61c0*/  ISETP.GE.AND P2, PT, R179, RZ, PT ;  /* 0x000000ffb300720c */ /* 0x000fe40003f46270 */
[----:B------:R-:W-:Y:S01]  /*61d0*/  ISETP.GE.AND P3, PT, R140, RZ, PT ;  /* 0x000000ff8c00720c */ /* 0x000fe20003f66270 */
[----:B------:R-:W-:Y:S01]  /*61e0*/  @!P6 IMAD.IADD R39, R39, 0x1, -R3 ;  /* 0x000000012727e824 */ /* 0x000fe200078e0a03 */
[----:B------:R-:W-:-:S02]  /*61f0*/  @!P1 IADD3 R43, -R43, RZ, RZ ;  /* 0x000000ff2b2b9210 */ /* 0x000fc40007ffe1ff */
[C---:B------:R-:W-:Y:S01]  /*6200*/  ISETP.GT.U32.AND P1, PT, R3.reuse, R37, PT ;  /* 0x000000250300720c */ /* 0x040fe20003f24070 */
[----:B------:R-:W-:Y:S01]  /*6210*/  @!P0 IMAD.MOV R45, RZ, RZ, -R45 ;  /* 0x000000ffff2d8224 */ /* 0x000fe200078e0a2d */
[----:B------:R-:W-:Y:S02]  /*6220*/  @!P5 IADD3 R34, R34, -R3, RZ ;  /* 0x800000032222d210 */ /* 0x000fe40007ffe0ff */
[C---:B------:R-:W-:Y:S01]  /*6230*/  ISETP.GT.U32.AND P0, PT, R3.reuse, R39, PT ;  /* 0x000000270300720c */ /* 0x040fe20003f04070 */
[----:B------:R-:W-:Y:S01]  /*6240*/  @!P4 IMAD.MOV R41, RZ, RZ, -R41 ;  /* 0x000000ffff29c224 */ /* 0x000fe200078e0a29 */
[----:B------:R-:W-:Y:S01]  /*6250*/  ISETP.GT.U32.AND P4, PT, R3, R34, PT ;  /* 0x000000220300720c */ /* 0x000fe20003f84070 */
[----:B------:R-:W-:Y:S01]  /*6260*/  @!P2 IMAD.MOV R42, RZ, RZ, -R42 ;  /* 0x000000ffff2aa224 */ /* 0x000fe200078e0a2a */
[----:B------:R-:W-:Y:S01]  /*6270*/  ISETP.GE.AND P6, PT, R181, RZ, PT ;  /* 0x000000ffb500720c */ /* 0x000fe20003fc6270 */
[----:B------:R-:W-:Y:S01]  /*6280*/  @!P3 IMAD.MOV R40, RZ, RZ, -R40 ;  /* 0x000000ffff28b224 */ /* 0x000fe200078e0a28 */
[----:B------:R-:W-:-:S02]  /*6290*/  ISETP.GT.U32.AND P2, PT, R3, R36, PT ;  /* 0x000000240300720c */ /* 0x000fc40003f44070 */
[----:B------:R-:W-:Y:S01]  /*62a0*/  ISETP.GT.U32.AND P3, PT, R3, R33, PT ;  /* 0x000000210300720c */ /* 0x000fe20003f64070 */
[--C-:B------:R-:W-:Y:S01]  /*62b0*/  @!P1 IMAD.IADD R37, R37, 0x1, -R3.reuse ;  /* 0x0000000125259824 */ /* 0x100fe200078e0a03 */
[C---:B------:R-:W-:Y:S02]  /*62c0*/  ISETP.GT.U32.AND P5, PT, R3.reuse, R38, PT ;  /* 0x000000260300720c */ /* 0x040fe40003fa4070 */
[----:B------:R-:W-:Y:S01]  /*62d0*/  ISETP.GT.U32.AND P1, PT, R3, R30, PT ;  /* 0x0000001e0300720c */ /* 0x000fe20003f24070 */
[--C-:B------:R-:W-:Y:S01]  /*62e0*/  @!P0 IMAD.IADD R39, R39, 0x1, -R3.reuse ;  /* 0x0000000127278824 */ /* 0x100fe200078e0a03 */
[----:B------:R-:W-:Y:S01]  /*62f0*/  ISETP.GT.U32.AND P0, PT, R3, R32, PT ;  /* 0x000000200300720c */ /* 0x000fe20003f04070 */
[--C-:B------:R-:W-:Y:S01]  /*6300*/  @!P4 IMAD.IADD R34, R34, 0x1, -R3.reuse ;  /* 0x000000012222c824 */ /* 0x100fe200078e0a03 */
[----:B------:R-:W-:Y:S01]  /*6310*/  ISETP.GE.AND P4, PT, R177, RZ, PT ;  /* 0x000000ffb100720c */ /* 0x000fe20003f86270 */
[----:B------:R-:W-:Y:S01]  /*6320*/  @!P6 IMAD.MOV R44, RZ, RZ, -R44 ;  /* 0x000000ffff2ce224 */ /* 0x000fe200078e0a2c */
[C---:B------:R-:W-:Y:S01]  /*6330*/  ISETP.GT.U32.AND P6, PT, R3.reuse, R35, PT ;  /* 0x000000230300720c */ /* 0x040fe20003fc4070 */
[--C-:B------:R-:W-:Y:S01]  /*6340*/  @!P2 IMAD.IADD R36, R36, 0x1, -R3.reuse ;  /* 0x000000012424a824 */ /* 0x100fe200078e0a03 */
[----:B------:R-:W-:Y:S01]  /*6350*/  ISETP.GT.U32.AND P2, PT, R3, R29, PT ;  /* 0x0000001d0300720c */ /* 0x000fe20003f44070 */
[----:B------:R-:W-:Y:S01]  /*6360*/  @!P3 IMAD.IADD R33, R33, 0x1, -R3 ;  /* 0x000000012121b824 */ /* 0x000fe200078e0a03 */
[----:B------:R-:W-:-:S02]  /*6370*/  ISETP.GE.AND P3, PT, R176, RZ, PT ;  /* 0x000000ffb000720c */ /* 0x000fc40003f66270 */
[----:B------:R-:W-:Y:S01]  /*6380*/  @!P5 IADD3 R38, R38, -R3, RZ ;  /* 0x800000032626d210 */ /* 0x000fe20007ffe0ff */
[----:B------:R-:W-:Y:S01]  /*6390*/  @!P1 IMAD.IADD R30, R30, 0x1, -R3 ;  /* 0x000000011e1e9824 */ /* 0x000fe200078e0a03 */
[----:B------:R-:W-:Y:S02]  /*63a0*/  ISETP.GT.U32.AND P5, PT, R3, R31, PT ;  /* 0x0000001f0300720c */ /* 0x000fe40003fa4070 */
[----:B------:R-:W-:Y:S02]  /*63b0*/  ISETP.GE.AND P1, PT, R173, RZ, PT ;  /* 0x000000ffad00720c */ /* 0x000fe40003f26270 */
[----:B------:R-:W-:Y:S02]  /*63c0*/  @!P0 IADD3 R32, R32, -R3, RZ ;  /* 0x8000000320208210 */ /* 0x000fe40007ffe0ff */
[----:B------:R-:W-:Y:S01]  /*63d0*/  ISETP.GE.AND P0, PT, R175, RZ, PT ;  /* 0x000000ffaf00720c */ /* 0x000fe20003f06270 */
[----:B------:R-:W-:Y:S01]  /*63e0*/  @!P4 IMAD.MOV R39, RZ, RZ, -R39 ;  /* 0x000000ffff27c224 */ /* 0x000fe200078e0a27 */
[----:B------:R-:W-:-:S02]  /*63f0*/  ISETP.GT.U32.AND P4, PT, R3, R33, PT ;  /* 0x000000210300720c */ /* 0x000fc40003f84070 */
[-C--:B------:R-:W-:Y:S02]  /*6400*/  @!P6 IADD3 R35, R35, -R3.reuse, RZ ;  /* 0x800000032323e210 */ /* 0x080fe40007ffe0ff */
[----:B------:R-:W-:Y:S02]  /*6410*/  @!P2 IADD3 R29, R29, -R3, RZ ;  /* 0x800000031d1da210 */ /* 0x000fe40007ffe0ff */
[----:B------:R-:W-:Y:S02]  /*6420*/  ISETP.GE.AND P2, PT, R172, RZ, PT ;  /* 0x000000ffac00720c */ /* 0x000fe40003f46270 */
[----:B------:R-:W-:Y:S02]  /*6430*/  @!P3 IADD3 R38, -R38, RZ, RZ ;  /* 0x000000ff2626b210 */ /* 0x000fe40007ffe1ff */
[----:B------:R-:W-:Y:S01]  /*6440*/  ISETP.GT.U32.AND P3, PT, R3, R32, PT ;  /* 0x000000200300720c */ /* 0x000fe20003f64070 */
[----:B------:R-:W-:Y:S01]  /*6450*/  @!P5 IMAD.IADD R31, R31, 0x1, -R3 ;  /* 0x000000011f1fd824 */ /* 0x000fe200078e0a03 */
[----:B------:R-:W-:-:S02]  /*6460*/  @!P1 IADD3 R35, -R35, RZ, RZ ;  /* 0x000000ff23239210 */ /* 0x000fc40007ffe1ff */
[C---:B------:R-:W-:Y:S01]  /*6470*/  ISETP.GT.U32.AND P1, PT, R3.reuse, R29, PT ;  /* 0x0000001d0300720c */ /* 0x040fe20003f24070 */
[----:B------:R-:W-:Y:S01]  /*6480*/  @!P0 IMAD.MOV R37, RZ, RZ, -R37 ;  /* 0x000000ffff258224 */ /* 0x000fe200078e0a25 */
[C---:B------:R-:W-:Y:S02]  /*6490*/  ISETP.GT.U32.AND P6, PT, R3.reuse, R28, PT ;  /* 0x0000001c0300720c */ /* 0x040fe40003fc4070 */
[----:B------:R-:W-:Y:S02]  /*64a0*/  ISETP.GE.AND P5, PT, R174, RZ, PT ;  /* 0x000000ffae00720c */ /* 0x000fe40003fa6270 */
[----:B------:R-:W-:Y:S01]  /*64b0*/  ISETP.GT.U32.AND P0, PT, R3, R31, PT ;  /* 0x0000001f0300720c */ /* 0x000fe20003f04070 */
[----:B------:R-:W-:Y:S01]  /*64c0*/  @!P4 IMAD.IADD R33, R33, 0x1, -R3 ;  /* 0x000000012121c824 */ /* 0x000fe200078e0a03 */
[C---:B------:R-:W-:Y:S01]  /*64d0*/  ISETP.GT.U32.AND P4, PT, R3.reuse, R26, PT ;  /* 0x0000001a0300720c */ /* 0x040fe20003f84070 */
[----:B------:R-:W-:Y:S01]  /*64e0*/  @!P2 IMAD.MOV R34, RZ, RZ, -R34 ;  /* 0x000000ffff22a224 */ /* 0x000fe200078e0a22 */
[----:B------:R-:W-:-:S02]  /*64f0*/  ISETP.GT.U32.AND P2, PT, R3, R27, PT ;  /* 0x0000001b0300720c */ /* 0x000fc40003f44070 */
[----:B------:R-:W-:Y:S02]  /*6500*/  @!P3 IADD3 R32, R32, -R3, RZ ;  /* 0x800000032020b210 */ /* 0x000fe40007ffe0ff */
[----:B------:R-:W-:Y:S02]  /*6510*/  ISETP.GT.U32.AND P3, PT, R3, R25, PT ;  /* 0x000000190300720c */ /* 0x000fe40003f64070 */
[----:B------:R-:W-:Y:S02]  /*6520*/  @!P1 IADD3 R29, R29, -R3, RZ ;  /* 0x800000031d1d9210 */ /* 0x000fe40007ffe0ff */
[----:B------:R-:W-:Y:S01]  /*6530*/  ISETP.GE.AND P1, PT, R171, RZ, PT ;  /* 0x000000ffab00720c */ /* 0x000fe20003f26270 */
[--C-:B------:R-:W-:Y:S02]  /*6540*/  @!P6 IMAD.IADD R28, R28, 0x1, -R3.reuse ;  /* 0x000000011c1ce824 */ /* 0x100fe400078e0a03 */
[----:B------:R-:W-:Y:S01]  /*6550*/  @!P5 IMAD.MOV R36, RZ, RZ, -R36 ;  /* 0x000000ffff24d224 */ /* 0x000fe200078e0a24 */
[----:B------:R-:W-:Y:S01]  /*6560*/  ISETP.GT.U32.AND P5, PT, R3, R30, PT ;  /* 0x0000001e0300720c */ /* 0x000fe20003fa4070 */
[----:B------:R-:W-:Y:S01]  /*6570*/  @!P0 IMAD.IADD R31, R31, 0x1, -R3 ;  /* 0x000000011f1f8824 */ /* 0x000fe200078e0a03 */
[----:B------:R-:W-:-:S02]  /*6580*/  ISETP.GT.U32.AND P0, PT, R3, R24, PT ;  /* 0x000000180300720c */ /* 0x000fc40003f04070 */
[----:B------:R-:W-:Y:S02]  /*6590*/  ISETP.GT.U32.AND P6, PT, R3, R28, PT ;  /* 0x0000001c0300720c */ /* 0x000fe40003fc4070 */
[----:B------:R-:W-:Y:S01]  /*65a0*/  @!P4 IADD3 R26, R26, -R3, RZ ;  /* 0x800000031a1ac210 */ /* 0x000fe20007ffe0ff */
[--C-:B------:R-:W-:Y:S01]  /*65b0*/  @!P2 IMAD.IADD R27, R27, 0x1, -R3.reuse ;  /* 0x000000011b1ba824 */ /* 0x100fe200078e0a03 */
[----:B------:R-:W-:Y:S01]  /*65c0*/  ISETP.GE.AND P4, PT, R168, RZ, PT ;  /* 0x000000ffa800720c */ /* 0x000fe20003f86270 */
[----:B------:R-:W-:Y:S01]  /*65d0*/  @!P3 IMAD.IADD R25, R25, 0x1, -R3 ;  /* 0x000000011919b824 */ /* 0x000fe200078e0a03 */
[----:B------:R-:W-:Y:S01]  /*65e0*/  ISETP.GE.AND P3, PT, R167, RZ, PT ;  /* 0x000000ffa700720c */ /* 0x000fe20003f66270 */
[----:B------:R-:W-:Y:S01]  /*65f0*/  @!P1 IMAD.MOV R33, RZ, RZ, -R33 ;  /* 0x000000ffff219224 */ /* 0x000fe200078e0a21 */
[----:B------:R-:W-:Y:S01]  /*6600*/  ISETP.GT.U32.AND P1, PT, R3, R27, PT ;  /* 0x0000001b0300720c */ /* 0x000fe20003f24070 */
[--C-:B------:R-:W-:Y:S01]  /*6610*/  @!P5 IMAD.IADD R30, R30, 0x1, -R3.reuse ;  /* 0x000000011e1ed824 */ /* 0x100fe200078e0a03 */
[----:B------:R-:W-:Y:S01]  /*6620*/  ISETP.GE.AND P2, PT, R169, RZ, PT ;  /* 0x000000ffa900720c */ /* 0x000fe20003f46270 */
[--C-:B------:R-:W-:Y:S01]  /*6630*/  @!P0 IMAD.IADD R24, R24, 0x1, -R3.reuse ;  /* 0x0000000118188824 */ /* 0x100fe200078e0a03 */
[----:B------:R-:W-:Y:S01]  /*6640*/  ISETP.GT.U32.AND P5, PT, R3, R23, PT ;  /* 0x000000170300720c */ /* 0x000fe20003fa4070 */
[----:B------:R-:W-:Y:S01]  /*6650*/  @!P6 IMAD.IADD R28, R28, 0x1, -R3 ;  /* 0x000000011c1ce824 */ /* 0x000fe200078e0a03 */
[----:B------:R-:W-:-:S03]  /*6660*/  ISETP.GE.AND P6, PT, R170, RZ, PT ;  /* 0x000000ffaa00720c */ /* 0x000fc60003fc6270 */
[----:B------:R-:W-:Y:S01]  /*6670*/  @!P4 IMAD.MOV R30, RZ, RZ, -R30 ;  /* 0x000000ffff1ec224 */ /* 0x000fe200078e0a1e */
[C---:B------:R-:W-:Y:S01]  /*6680*/  ISETP.GT.U32.AND P4, PT, R3.reuse, R24, PT ;  /* 0x000000180300720c */ /* 0x040fe20003f84070 */
[----:B------:R-:W-:Y:S01]  /*6690*/  @!P3 IMAD.MOV R29, RZ, RZ, -R29 ;  /* 0x000000ffff1db224 */ /* 0x000fe200078e0a1d */
[----:B------:R-:W-:Y:S02]  /*66a0*/  ISETP.GE.AND P0, PT, R166, RZ, PT ;  /* 0x000000ffa600720c */ /* 0x000fe40003f06270 */
[----:B------:R-:W-:Y:S01]  /*66b0*/  ISETP.GT.U32.AND P3, PT, R3, R22, PT ;  /* 0x000000160300720c */ /* 0x000fe20003f64070 */
[----:B------:R-:W-:Y:S01]  /*66c0*/  @!P1 IMAD.IADD R27, R27, 0x1, -R3 ;  /* 0x000000011b1b9824 */ /* 0x000fe200078e0a03 */
[----:B------:R-:W-:Y:S02]  /*66d0*/  ISETP.GE.AND P1, PT, R165, RZ, PT ;  /* 0x000000ffa500720c */ /* 0x000fe40003f26270 */
[----:B------:R-:W-:Y:S02]  /*66e0*/  @!P2 IADD3 R31, -R31, RZ, RZ ;  /* 0x000000ff1f1fa210 */ /* 0x000fe40007ffe1ff */
[----:B------:R-:W-:-:S02]  /*66f0*/  @!P5 IADD3 R23, R23, -R3, RZ ;  /* 0x800000031717d210 */ /* 0x000fc40007ffe0ff */
[C---:B------:R-:W-:Y:S01]  /*6700*/  ISETP.GT.U32.AND P2, PT, R3.reuse, R25, PT ;  /* 0x000000190300720c */ /* 0x040fe20003f44070 */
[----:B------:R-:W-:Y:S01]  /*6710*/  @!P6 IMAD.MOV R32, RZ, RZ, -R32 ;  /* 0x000000ffff20e224 */ /* 0x000fe200078e0a20 */
[C---:B------:R-:W-:Y:S01]  /*6720*/  ISETP.GT.U32.AND P6, PT, R3.reuse, R23, PT ;  /* 0x000000170300720c */ /* 0x040fe20003fc4070 */
[----:B------:R-:W-:Y:S01]  /*6730*/  @!P4 IMAD.IADD R24, R24, 0x1, -R3 ;  /* 0x000000011818c824 */ /* 0x000fe200078e0a03 */
[----:B------:R-:W-:Y:S02]  /*6740*/  ISETP.GT.U32.AND P5, PT, R3, R26, PT ;  /* 0x0000001a0300720c */ /* 0x000fe40003fa4070 */
[----:B------:R-:W-:Y:S02]  /*6750*/  @!P0 IADD3 R28, -R28, RZ, RZ ;  /* 0x000000ff1c1c8210 */ /* 0x000fe40007ffe1ff */
[----:B------:R-:W-:Y:S02]  /*6760*/  ISETP.GE.AND P4, PT, R163, RZ, PT ;  /* 0x000000ffa300720c */ /* 0x000fe40003f86270 */
[----:B------:R-:W-:-:S02]  /*6770*/  ISETP.GT.U32.AND P0, PT, R3, R21, PT ;  /* 0x000000150300720c */ /* 0x000fc40003f04070 */
[-C--:B------:R-:W-:Y:S01]  /*6780*/  @!P3 IADD3 R22, R22, -R3.reuse, RZ ;  /* 0x800000031616b210 */ /* 0x080fe20007ffe0ff */
[----:B------:R-:W-:Y:S01]  /*6790*/  @!P1 IMAD.MOV R27, RZ, RZ, -R27 ;  /* 0x000000ffff1b9224 */ /* 0x000fe200078e0a1b */
[----:B------:R-:W-:Y:S02]  /*67a0*/  @!P2 IADD3 R25, R25, -R3, RZ ;  /* 0x800000031919a210 */ /* 0x000fe40007ffe0ff */
[C---:B------:R-:W-:Y:S02]  /*67b0*/  ISETP.GT.U32.AND P1, PT, R3.reuse, R22, PT ;  /* 0x000000160300720c */ /* 0x040fe40003f24070 */
[----:B------:R-:W-:Y:S01]  /*67c0*/  ISETP.GT.U32.AND P2, PT, R3, R20, PT ;  /* 0x000000140300720c */ /* 0x000fe20003f44070 */
[--C-:B------:R-:W-:Y:S01]  /*67d0*/  @!P6 IMAD.IADD R23, R23, 0x1, -R3.reuse ;  /* 0x000000011717e824 */ /* 0x100fe200078e0a03 */
[----:B------:R-:W-:Y:S01]  /*67e0*/  ISETP.GE.AND P6, PT, R162, RZ, PT ;  /* 0x000000ffa200720c */ /* 0x000fe20003fc6270 */
[----:B------:R-:W-:Y:S01]  /*67f0*/  @!P5 IMAD.IADD R26, R26, 0x1, -R3 ;  /* 0x000000011a1ad824 */ /* 0x000fe200078e0a03 */
[----:B------:R-:W-:Y:S01]  /*6800*/  ISETP.GE.AND P5, PT, R164, RZ, PT ;  /* 0x000000ffa400720c */ /* 0x000fe20003fa6270 */
[----:B------:R-:W-:Y:S01]  /*6810*/  @!P4 IMAD.MOV R25, RZ, RZ, -R25 ;  /* 0x000000ffff19c224 */ /* 0x000fe200078e0a19 */
[----:B------:R-:W-:Y:S01]  /*6820*/  ISETP.GE.AND P4, PT, R160, RZ, PT ;  /* 0x000000ffa000720c */ /* 0x000fe20003f86270 */
[----:B------:R-:W-:Y:S01]  /*6830*/  @!P0 IMAD.IADD R21, R21, 0x1, -R3 ;  /* 0x0000000115158824 */ /* 0x000fe200078e0a03 */
[----:B------:R-:W-:-:S02]  /*6840*/  ISETP.GT.U32.AND P0, PT, R3, R19, PT ;  /* 0x000000130300720c */ /* 0x000fc40003f04070 */
[----:B------:R-:W-:Y:S01]  /*6850*/  ISETP.GE.AND P3, PT, R161, RZ, PT ;  /* 0x000000ffa100720c */ /* 0x000fe20003f66270 */
[----:B------:R-:W-:Y:S01]  /*6860*/  @!P1 IMAD.IADD R22, R22, 0x1, -R3 ;  /* 0x0000000116169824 */ /* 0x000fe200078e0a03 */
[C---:B------:R-:W-:Y:S02]  /*6870*/  ISETP.GT.U32.AND P1, PT, R3.reuse, R18, PT ;  /* 0x000000120300720c */ /* 0x040fe40003f24070 */
[----:B------:R-:W-:Y:S02]  /*6880*/  IABS R15, R149 ;  /* 0x00000095000f7213 */ /* 0x000fe40000000000 */
[----:B------:R-:W-:Y:S02]  /*6890*/  @!P2 IADD3 R20, R20, -R3, RZ ;  /* 0x800000031414a210 */ /* 0x000fe40007ffe0ff */
[----:B------:R-:W-:Y:S01]  /*68a0*/  ISETP.GT.U32.AND P2, PT, R3, R21, PT ;  /* 0x000000150300720c */ /* 0x000fe20003f44070 */
[----:B------:R-:W-:Y:S01]  /*68b0*/  IMAD.HI.U32 R5, R11, R15, RZ ;  /* 0x0000000f0b057227 */ /* 0x000fe200078e00ff */
[----:B------:R-:W-:-:S02]  /*68c0*/  @!P6 IADD3 R24, -R24, RZ, RZ ;  /* 0x000000ff1818e210 */ /* 0x000fc40007ffe1ff */
[----:B-1----:R-:W-:Y:S01]  /*68d0*/  IADD3 R145, R141, 0x7b, RZ ;  /* 0x0000007b8d917810 */ /* 0x002fe20007ffe0ff */
[----:B------:R-:W-:Y:S01]  /*68e0*/  @!P5 IMAD.MOV R26, RZ, RZ, -R26 ;  /* 0x000000ffff1ad224 */ /* 0x000fe200078e0a1a */
[----:B------:R-:W-:Y:S01]  /*68f0*/  ISETP.GT.U32.AND P6, PT, R3, R20, PT ;  /* 0x000000140300720c */ /* 0x000fe20003fc4070 */
[----:B------:R-:W-:Y:S01]  /*6900*/  @!P4 IMAD.MOV R22, RZ, RZ, -R22 ;  /* 0x000000ffff16c224 */ /* 0x000fe200078e0a16 */
[----:B------:R-:W-:Y:S01]  /*6910*/  ISETP.GE.AND P5, PT, R159, RZ, PT ;  /* 0x000000ff9f00720c */ /* 0x000fe20003fa6270 */
[----:B------:R-:W-:Y:S01]  /*6920*/  @!P0 IMAD.IADD R19, R19, 0x1, -R3 ;  /* 0x0000000113138824 */ /* 0x000fe200078e0a03 */
[----:B------:R-:W-:Y:S01]  /*6930*/  ISETP.GT.U32.AND P4, PT, R3, R17, PT ;  /* 0x000000110300720c */ /* 0x000fe20003f84070 */
[----:B------:R-:W-:Y:S01]  /*6940*/  IMAD.MOV R5, RZ, RZ, -R5 ;  /* 0x000000ffff057224 */ /* 0x000fe200078e0a05 */
[----:B------:R-:W-:Y:S02]  /*6950*/  IABS R14, R145 ;  /* 0x00000091000e7213 */ /* 0x000fe40000000000 */
[----:B------:R-:W-:Y:S01]  /*6960*/  ISETP.GE.AND P0, PT, R158, RZ, PT ;  /* 0x000000ff9e00720c */ /* 0x000fe20003f06270 */
[----:B------:R-:W-:Y:S01]  /*6970*/  @!P1 IMAD.IADD R18, R18, 0x1, -R3 ;  /* 0x0000000112129824 */ /* 0x000fe200078e0a03 */
[----:B------:R-:W-:-:S02]  /*6980*/  @!P3 IADD3 R23, -R23, RZ, RZ ;  /* 0x000000ff1717b210 */ /* 0x000fc40007ffe1ff */
[C---:B------:R-:W-:Y:S01]  /*6990*/  ISETP.GT.U32.AND P3, PT, R3.reuse, R19, PT ;  /* 0x000000130300720c */ /* 0x040fe20003f64070 */
[----:B------:R-:W-:Y:S01]  /*69a0*/  IMAD R15, R3, R5, R15 ;  /* 0x00000005030f7224 */ /* 0x000fe200078e020f */
[----:B------:R-:W-:Y:S01]  /*69b0*/  IADD3 R144, R141, 0x7c, RZ ;  /* 0x0000007c8d907810 */ /* 0x000fe20007ffe0ff */
[----:B------:R-:W-:Y:S01]  /*69c0*/  IMAD.HI.U32 R5, R11, R14, RZ ;  /* 0x0000000e0b057227 */ /* 0x000fe200078e00ff */
[----:B------:R-:W-:-:S03]  /*69d0*/  ISETP.GT.U32.AND P1, PT, R3, R18, PT ;  /* 0x000000120300720c */ /* 0x000fc60003f24070 */
[----:B------:R-:W-:Y:S01]  /*69e0*/  @!P2 IMAD.IADD R21, R21, 0x1, -R3 ;  /* 0x000000011515a824 */ /* 0x000fe200078e0a03 */
[----:B------:R-:W-:Y:S01]  /*69f0*/  ISETP.GE.AND P2, PT, R157, RZ, PT ;  /* 0x000000ff9d00720c */ /* 0x000fe20003f46270 */
[----:B------:R-:W-:Y:S01]  /*6a00*/  IMAD.MOV R5, RZ, RZ, -R5 ;  /* 0x000000ffff057224 */ /* 0x000fe200078e0a05 */
[----:B------:R-:W-:Y:S01]  /*6a10*/  IABS R13, R144 ;  /* 0x00000090000d7213 */ /* 0x000fe20000000000 */
[----:B------:R-:W-:Y:S01]  /*6a20*/  @!P5 IMAD.MOV R21, RZ, RZ, -R21 ;  /* 0x000000ffff15d224 */ /* 0x000fe200078e0a15 */
[----:B------:R-:W-:Y:S01]  /*6a30*/  @!P6 IADD3 R20, R20, -R3, RZ ;  /* 0x800000031414e210 */ /* 0x000fe20007ffe0ff */
[----:B------:R-:W-:Y:S01]  /*6a40*/  @!P4 IMAD.IADD R17, R17, 0x1, -R3 ;  /* 0x000000011111c824 */ /* 0x000fe200078e0a03 */
[----:B------:R-:W-:Y:S01]  /*6a50*/  ISETP.GE.AND P5, PT, R155, RZ, PT ;  /* 0x000000ff9b00720c */ /* 0x000fe20003fa6270 */
[----:B------:R-:W-:Y:S01]  /*6a60*/  IMAD R14, R3, R5, R14 ;  /* 0x00000005030e7224 */ /* 0x000fe200078e020e */
[----:B------:R-:W-:Y:S01]  /*6a70*/  @!P0 IADD3 R20, -R20, RZ, RZ ;  /* 0x000000ff14148210 */ /* 0x000fe20007ffe1ff */
[----:B------:R-:W-:Y:S01]  /*6a80*/  IMAD.HI.U32 R5, R11, R13, RZ ;  /* 0x0000000d0b057227 */ /* 0x000fe200078e00ff */
[----:B------:R-:W-:-:S02]  /*6a90*/  ISETP.GT.U32.AND P0, PT, R3, R16, PT ;  /* 0x000000100300720c */ /* 0x000fc40003f04070 */
[----:B------:R-:W-:Y:S01]  /*6aa0*/  ISETP.GE.AND P6, PT, R156, RZ, PT ;  /* 0x000000ff9c00720c */ /* 0x000fe20003fc6270 */
[----:B------:R-:W-:Y:S01]  /*6ab0*/  @!P3 IMAD.IADD R19, R19, 0x1, -R3 ;  /* 0x000000011313b824 */ /* 0x000fe200078e0a03 */
[----:B------:R-:W-:Y:S02]  /*6ac0*/  ISETP.GT.U32.AND P4, PT, R3, R17, PT ;  /* 0x000000110300720c */ /* 0x000fe40003f84070 */
[----:B------:R-:W-:Y:S01]  /*6ad0*/  IADD3 R142, R141, 0x7d, RZ ;  /* 0x0000007d8d8e7810 */ /* 0x000fe20007ffe0ff */
[----:B------:R-:W-:Y:S01]  /*6ae0*/  @!P2 IMAD.MOV R19, RZ, RZ, -R19 ;  /* 0x000000ffff13a224 */ /* 0x000fe200078e0a13 */
[----:B------:R-:W-:Y:S01]  /*6af0*/  IADD3 R5, -R5, RZ, RZ ;  /* 0x000000ff05057210 */ /* 0x000fe20007ffe1ff */
[----:B------:R-:W-:Y:S01]  /*6b00*/  @!P1 IMAD.IADD R18, R18, 0x1, -R3 ;  /* 0x0000000112129824 */ /* 0x000fe200078e0a03 */
[----:B------:R-:W-:Y:S02]  /*6b10*/  IABS R12, R142 ;  /* 0x0000008e000c7213 */ /* 0x000fe40000000000 */
[----:B------:R-:W-:-:S02]  /*6b20*/  ISETP.GT.U32.AND P2, PT, R3, R15, PT ;  /* 0x0000000f0300720c */ /* 0x000fc40003f44070 */
[----:B------:R-:W-:Y:S01]  /*6b30*/  ISETP.GE.AND P3, PT, R154, RZ, PT ;  /* 0x000000ff9a00720c */ /* 0x000fe20003f66270 */
[C---:B------:R-:W-:Y:S02]  /*6b40*/  IMAD R13, R3.reuse, R5, R13 ;  /* 0x00000005030d7224 */ /* 0x040fe400078e020d */
[----:B------:R-:W-:Y:S01]  /*6b50*/  @!P5 IMAD.MOV R18, RZ, RZ, -R18 ;  /* 0x000000ffff12d224 */ /* 0x000fe200078e0a12 */
[----:B------:R-:W-:Y:S01]  /*6b60*/  ISETP.GT.U32.AND P5, PT, R3, R14, PT ;  /* 0x0000000e0300720c */ /* 0x000fe20003fa4070 */
[----:B------:R-:W-:Y:S01]  /*6b70*/  IMAD.HI.U32 R5, R11, R12, RZ ;  /* 0x0000000c0b057227 */ /* 0x000fe200078e00ff */
[-C--:B------:R-:W-:Y:S02]  /*6b80*/  @!P0 IADD3 R16, R16, -R3.reuse, RZ ;  /* 0x8000000310108210 */ /* 0x080fe40007ffe0ff */
[----:B------:R-:W-:Y:S01]  /*6b90*/  @!P6 IADD3 R10, -R10, RZ, RZ ;  /* 0x000000ff0a0ae210 */ /* 0x000fe20007ffe1ff */
[----:B------:R-:W-:Y:S01]  /*6ba0*/  IMAD.MOV R5, RZ, RZ, -R5 ;  /* 0x000000ffff057224 */ /* 0x000fe200078e0a05 */
[----:B------:R-:W-:-:S02]  /*6bb0*/  @!P4 IADD3 R17, R17, -R3, RZ ;  /* 0x800000031111c210 */ /* 0x000fc40007ffe0ff */
[----:B------:R-:W-:Y:S02]  /*6bc0*/  ISETP.GE.AND P6, PT, R153, RZ, PT ;  /* 0x000000ff9900720c */ /* 0x000fe40003fc6270 */
[----:B------:R-:W-:Y:S02]  /*6bd0*/  ISETP.GE.AND P4, PT, R150, RZ, PT ;  /* 0x000000ff9600720c */ /* 0x000fe40003f86270 */
[----:B------:R-:W-:Y:S02]  /*6be0*/  IADD3 R141, R141, 0x7e, RZ ;  /* 0x0000007e8d8d7810 */ /* 0x000fe40007ffe0ff */
[C---:B------:R-:W-:Y:S01]  /*6bf0*/  ISETP.GT.U32.AND P0, PT, R3.reuse, R16, PT ;  /* 0x000000100300720c */ /* 0x040fe20003f04070 */
[----:B------:R-:W-:Y:S01]  /*6c00*/  IMAD R12, R3, R5, R12 ;  /* 0x00000005030c7224 */ /* 0x000fe200078e020c */
[----:B------:R-:W-:Y:S01]  /*6c10*/  IABS R5, R141 ;  /* 0x0000008d00057213 */ /* 0x000fe20000000000 */
[----:B------:R-:W-:Y:S02]  /*6c20*/  @!P2 IMAD.IADD R15, R15, 0x1, -R3 ;  /* 0x000000010f0fa824 */ /* 0x000fe400078e0a03 */
[----:B------:R-:W-:Y:S01]  /*6c30*/  @!P3 IMAD.MOV R9, RZ, RZ, -R9 ;  /* 0x000000ffff09b224 */ /* 0x000fe200078e0a09 */
[----:B------:R-:W-:Y:S01]  /*6c40*/  ISETP.GE.AND P3, PT, R151, RZ, PT ;  /* 0x000000ff9700720c */ /* 0x000fe20003f66270 */
[----:B------:R-:W-:Y:S01]  /*6c50*/  @!P5 IMAD.IADD R14, R14, 0x1, -R3 ;  /* 0x000000010e0ed824 */ /* 0x000fe200078e0a03 */
[----:B------:R-:W-:Y:S01]  /*6c60*/  ISETP.GT.U32.AND P2, PT, R3, R15, PT ;  /* 0x0000000f0300720c */ /* 0x000fe20003f44070 */
[----:B------:R-:W-:Y:S01]  /*6c70*/  IMAD.HI.U32 R11, R11, R5, RZ ;  /* 0x000000050b0b7227 */ /* 0x000fe200078e00ff */
[----:B------:R-:W-:-:S02]  /*6c80*/  @!P6 IADD3 R17, -R17, RZ, RZ ;  /* 0x000000ff1111e210 */ /* 0x000fc40007ffe1ff */
[----:B------:R-:W-:Y:S01]  /*6c90*/  @!P4 IADD3 R7, -R7, RZ, RZ ;  /* 0x000000ff0707c210 */ /* 0x000fe20007ffe1ff */
[----:B------:R-:W-:Y:S01]  /*6ca0*/  IMAD.MOV R11, RZ, RZ, -R11 ;  /* 0x000000ffff0b7224 */ /* 0x000fe200078e0a0b */
[C---:B------:R-:W-:Y:S01]  /*6cb0*/  ISETP.GT.U32.AND P6, PT, R3.reuse, R13, PT ;  /* 0x0000000d0300720c */ /* 0x040fe20003fc4070 */
[----:B------:R-:W-:Y:S01]  /*6cc0*/  @!P0 IMAD.IADD R16, R16, 0x1, -R3 ;  /* 0x0000000110108824 */ /* 0x000fe200078e0a03 */
[C---:B------:R-:W-:Y:S01]  /*6cd0*/  ISETP.GT.U32.AND P4, PT, R3.reuse, R14, PT ;  /* 0x0000000e0300720c */ /* 0x040fe20003f84070 */
[C---:B------:R-:W-:Y:S01]  /*6ce0*/  IMAD R5, R3.reuse, R11, R5 ;  /* 0x0000000b03057224 */ /* 0x040fe200078e0205 */
[----:B------:R-:W-:Y:S01]  /*6cf0*/  ISETP.GE.AND P0, PT, R148, RZ, PT ;  /* 0x000000ff9400720c */ /* 0x000fe20003f06270 */
[----:B------:R-:W-:Y:S01]  /*6d00*/  @!P3 IMAD.MOV R16, RZ, RZ, -R16 ;  /* 0x000000ffff10b224 */ /* 0x000fe200078e0a10 */
[----:B------:R-:W-:Y:S01]  /*6d10*/  ISETP.GT.U32.AND P3, PT, R3, R12, PT ;  /* 0x0000000c0300720c */ /* 0x000fe20003f64070 */
[----:B------:R-:W-:Y:S01]  /*6d20*/  @!P2 IMAD.IADD R15, R15, 0x1, -R3 ;  /* 0x000000010f0fa824 */ /* 0x000fe200078e0a03 */
[----:B------:R-:W-:-:S02]  /*6d30*/  ISETP.GT.U32.AND P2, PT, R3, R5, PT ;  /* 0x000000050300720c */ /* 0x000fc40003f44070 */
[----:B------:R-:W-:-:S03]  /*6d40*/  ISETP.GE.AND P5, PT, R147, RZ, PT ;  /* 0x000000ff9300720c */ /* 0x000fc60003fa6270 */
[-C--:B------:R-:W-:Y:S02]  /*6d50*/  @!P6 IADD3 R13, R13, -R3.reuse, RZ ;  /* 0x800000030d0de210 */ /* 0x080fe40007ffe0ff */
[----:B------:R-:W-:Y:S02]  /*6d60*/  @!P4 IADD3 R14, R14, -R3, RZ ;  /* 0x800000030e0ec210 */ /* 0x000fe40007ffe0ff */
[----:B------:R-:W-:Y:S01]  /*6d70*/  ISETP.GE.AND P4, PT, R145, RZ, PT ;  /* 0x000000ff9100720c */ /* 0x000fe20003f86270 */
[----:B------:R-:W-:Y:S01]  /*6d80*/  @!P0 IMAD.MOV R0, RZ, RZ, -R0 ;  /* 0x000000ffff008224 */ /* 0x000fe200078e0a00 */
[----:B------:R-:W-:Y:S01]  /*6d90*/  ISETP.GT.U32.AND P0, PT, R3, R13, PT ;  /* 0x0000000d0300720c */ /* 0x000fe20003f04070 */
[--C-:B------:R-:W-:Y:S01]  /*6da0*/  @!P3 IMAD.IADD R12, R12, 0x1, -R3.reuse ;  /* 0x000000010c0cb824 */ /* 0x100fe200078e0a03 */
[----:B------:R-:W-:Y:S01]  /*6db0*/  MOV R140, c[0x0][0x180] ;  /* 0x00006000008c7a02 */ /* 0x000fe20000000f00 */
[----:B------:R-:W-:Y:S01]  /*6dc0*/  @!P2 IMAD.IADD R5, R5, 0x1, -R3 ;  /* 0x000000010505a824 */ /* 0x000fe200078e0a03 */
[----:B------:R-:W-:-:S02]  /*6dd0*/  ISETP.GE.AND P3, PT, R144, RZ, PT ;  /* 0x000000ff9000720c */ /* 0x000fc40003f66270 */
[----:B------:R-:W-:Y:S02]  /*6de0*/  IADD3 R11, R140, -0x1, RZ ;  /* 0xffffffff8c0b7810 */ /* 0x000fe40007ffe0ff */
[----:B------:R-:W-:Y:S02]  /*6df0*/  @!P5 IADD3 R4, -R4, RZ, RZ ;  /* 0x000000ff0404d210 */ /* 0x000fe40007ffe1ff */
[----:B------:R-:W-:Y:S02]  /*6e00*/  ISETP.GT.U32.AND P5, PT, R3, R12, PT ;  /* 0x0000000c0300720c */ /* 0x000fe40003fa4070 */
[----:B------:R-:W-:Y:S02]  /*6e10*/  ISETP.GE.U32.AND P6, PT, R11, 0x7fffffc0, PT ;  /* 0x7fffffc00b00780c */ /* 0x000fe40003fc6070 */
[----:B------:R-:W-:Y:S02]  /*6e20*/  IADD3 R11, R140, -0x5, RZ ;  /* 0xfffffffb8c0b7810 */ /* 0x000fe40007ffe0ff */
[----:B------:R-:W-:-:S02]  /*6e30*/  ISETP.GT.U32.AND P2, PT, R3, R5, PT ;  /* 0x000000050300720c */ /* 0x000fc40003f44070 */
[----:B------:R-:W-:Y:S02]  /*6e40*/  @!P4 IADD3 R14, -R14, RZ, RZ ;  /* 0x000000ff0e0ec210 */ /* 0x000fe40007ffe1ff */
[----:B------:R-:W-:Y:S01]  /*6e50*/  ISETP.GE.AND P4, PT, R142, RZ, PT ;  /* 0x000000ff8e00720c */ /* 0x000fe20003f86270 */
[----:B------:R-:W-:Y:S01]  /*6e60*/  @!P0 IMAD.IADD R13, R13, 0x1, -R3 ;  /* 0x000000010d0d8824 */ /* 0x000fe200078e0a03 */
[----:B------:R-:W-:Y:S02]  /*6e70*/  ISETP.GE.U32.AND P0, PT, R11, 0x7fffffbc, PT ;  /* 0x7fffffbc0b00780c */ /* 0x000fe40003f06070 */
[----:B------:R-:W-:Y:S01]  /*6e80*/  IADD3 R11, R140, -0x9, RZ ;  /* 0xfffffff78c0b7810 */ /* 0x000fe20007ffe0ff */
[----:B------:R-:W-:Y:S02]  /*6e90*/  @!P3 IMAD.MOV R13, RZ, RZ, -R13 ;  /* 0x000000ffff0db224 */ /* 0x000fe400078e0a0d */
[----:B------:R-:W-:Y:S01]  /*6ea0*/  @!P5 IMAD.IADD R12, R12, 0x1, -R3 ;  /* 0x000000010c0cd824 */ /* 0x000fe200078e0a03 */
[----:B------:R-:W-:-:S02]  /*6eb0*/  ISETP.GE.U32.AND P3, PT, R11, 0x7fffffb8, PT ;  /* 0x7fffffb80b00780c */ /* 0x000fc40003f66070 */
[----:B------:R-:W-:Y:S02]  /*6ec0*/  IADD3 R11, R140, -0x11, RZ ;  /* 0xffffffef8c0b7810 */ /* 0x000fe40007ffe0ff */
[----:B------:R-:W-:Y:S01]  /*6ed0*/  @!P2 IADD3 R5, R5, -R3, RZ ;  /* 0x800000030505a210 */ /* 0x000fe20007ffe0ff */
[----:B------:R-:W-:Y:S01]  /*6ee0*/  @!P4 IMAD.MOV R12, RZ, RZ, -R12 ;  /* 0x000000ffff0cc224 */ /* 0x000fe200078e0a0c */
[----:B------:R-:W-:Y:S02]  /*6ef0*/  ISETP.GE.U32.AND P2, PT, R11, 0x7fffffb0, PT ;  /* 0x7fffffb00b00780c */ /* 0x000fe40003f46070 */
[----:B------:R-:W-:Y:S02]  /*6f00*/  ISETP.NE.AND P4, PT, RZ, c[0x0][0x17c], PT ;  /* 0x00005f00ff007a0c */ /* 0x000fe40003f85270 */
[----:B------:R-:W-:Y:S01]  /*6f10*/  LOP3.LUT R11, RZ, c[0x0][0x17c], RZ, 0x33, !PT ;  /* 0x00005f00ff0b7a12 */ /* 0x000fe200078e33ff */
[----:B------:R-:W-:Y:S03]  /*6f20*/  STL [R1+0x3910], R145 ;  /* 0x0039109101007387 */ /* 0x000fe60000100800 */
[C---:B------:R-:W-:Y:S01]  /*6f30*/  SEL R138, R11.reuse, R138, !P4 ;  /* 0x0000008a0b8a7207 */ /* 0x040fe20006000000 */
[----:B------:R-:W-:Y:S01]  /*6f40*/  STL [R1+0x390c], R144 ;  /* 0x00390c9001007387 */ /* 0x000fe20000100800 */
[----:B------:R-:W-:-:S02]  /*6f50*/  SEL R137, R11, R137, !P4 ;  /* 0x000000890b897207 */ /* 0x000fc40006000000 */
[C---:B------:R-:W-:Y:S01]  /*6f60*/  SEL R136, R11.reuse, R136, !P4 ;  /* 0x000000880b887207 */ /* 0x040fe20006000000 */
[----:B------:R-:W-:Y:S01]  /*6f70*/  STL [R1+0x3908], R142 ;  /* 0x0039088e01007387 */ /* 0x000fe20000100800 */
[C---:B------:R-:W-:Y:S02]  /*6f80*/  SEL R135, R11.reuse, R135, !P4 ;  /* 0x000000870b877207 */ /* 0x040fe40006000000 */
[C---:B------:R-:W-:Y:S01]  /*6f90*/  SEL R134, R11.reuse, R134, !P4 ;  /* 0x000000860b867207 */ /* 0x040fe20006000000 */
[----:B------:R-:W-:Y:S01]  /*6fa0*/  STL [R1+0x3904], R141 ;  /* 0x0039048d01007387 */ /* 0x000fe20000100800 */
[C---:B------:R-:W-:Y:S02]  /*6fb0*/  SEL R133, R11.reuse, R133, !P4 ;  /* 0x000000850b857207 */ /* 0x040fe40006000000 */
[C---:B------:R-:W-:Y:S01]  /*6fc0*/  SEL R132, R11.reuse, R132, !P4 ;  /* 0x000000840b847207 */ /* 0x040fe20006000000 */
[----:B------:R-:W-:Y:S01]  /*6fd0*/  STL [R1+0xe24], R138 ;  /* 0x000e248a01007387 */ /* 0x000fe20000100800 */
[----:B------:R-:W-:-:S03]  /*6fe0*/  SEL R131, R11, R131, !P4 ;  /* 0x000000830b837207 */ /* 0x000fc60006000000 */
        /* <DEDUP_REMOVED lines=85> */
[----:B------:R-:W-:Y:S02]  /*7540*/  ISETP.GE.AND P1, PT, R152, RZ, PT ;  /* 0x000000ff9800720c */ /* 0x000fe40003f26270 */
        /* <DEDUP_REMOVED lines=24> */
[C---:B------:R-:W-:Y:S01]  /*76d0*/  SEL R76, R11.reuse, R76, !P4 ;  /* 0x0000004c0b4c7207 */ /* 0x040fe20006000000 */
[----:B------:R-:W-:Y:S02]  /*76e0*/  @!P1 IMAD.MOV R8, RZ, RZ, -R8 ;  /* 0x000000ffff089224 */ /* 0x000fe400078e0a08 */
        /* <DEDUP_REMOVED lines=64> */
[----:B------:R-:W-:Y:S01]  /*7af0*/  SEL R46, R11, R46, !P4 ;  /* 0x0000002e0b2e7207 */ /* 0x000fe20006000000 */
        /* <DEDUP_REMOVED lines=20> */
[----:B------:R-:W-:Y:S02]  /*7c40*/  IADD3 R3, R140, -0xd, RZ ;  /* 0xfffffff38c037810 */ /* 0x000fe40007ffe0ff */
[C---:B------:R-:W-:Y:S01]  /*7c50*/  SEL R36, R11.reuse, R36, !P4 ;  /* 0x000000240b247207 */ /* 0x040fe20006000000 */
        /* <DEDUP_REMOVED lines=8> */
[----:B------:R-:W-:Y:S02]  /*7ce0*/  ISETP.GE.U32.AND P1, PT, R3, 0x7fffffb4, PT ;  /* 0x7fffffb40300780c */ /* 0x000fe40003f26070 */
[----:B------:R-:W-:Y:S01]  /*7cf0*/  @!P5 IADD3 R5, -R5, RZ, RZ ;  /* 0x000000ff0505d210 */ /* 0x000fe20007ffe1ff */
[----:B------:R-:W-:Y:S01]  /*7d00*/  STL [R1+0xb14], R38 ;  /* 0x000b142601007387 */ /* 0x000fe20000100800 */
[C---:B------:R-:W-:Y:S02]  /*7d10*/  SEL R32, R11.reuse, R32, !P4 ;  /* 0x000000200b207207 */ /* 0x040fe40006000000 */
[----:B------:R-:W-:Y:S01]  /*7d20*/  ISETP.NE.AND P5, PT, RZ, c[0x0][0x178], PT ;  /* 0x00005e00ff007a0c */ /* 0x000fe20003fa5270 */
[----:B------:R-:W-:Y:S01]  /*7d30*/  STL [R1+0xb10], R37 ;  /* 0x000b102501007387 */ /* 0x000fe20000100800 */
[----:B------:R-:W-:Y:S02]  /*7d40*/  LOP3.LUT R3, RZ, c[0x0][0x178], RZ, 0x33, !PT ;  /* 0x00005e00ff037a12 */ /* 0x000fe400078e33ff */
[C---:B------:R-:W-:Y:S01]  /*7d50*/  SEL R31, R11.reuse, R31, !P4 ;  /* 0x0000001f0b1f7207 */ /* 0x040fe20006000000 */
[----:B------:R-:W-:Y:S01]  /*7d60*/  STL [R1+0xb0c], R36 ;  /* 0x000b0c2401007387 */ /* 0x000fe20000100800 */
[----:B------:R-:W-:-:S02]  /*7d70*/  SEL R30, R11, R30, !P4 ;  /* 0x0000001e0b1e7207 */ /* 0x000fc40006000000 */
[C---:B------:R-:W-:Y:S01]  /*7d80*/  SEL R29, R11.reuse, R29, !P4 ;  /* 0x0000001d0b1d7207 */ /* 0x040fe20006000000 */
[----:B------:R-:W-:Y:S01]  /*7d90*/  STL [R1+0xb08], R35 ;  /* 0x000b082301007387 */ /* 0x000fe20000100800 */
[----:B------:R-:W-:-:S03]  /*7da0*/  SEL R28, R11, R28, !P4 ;  /* 0x0000001c0b1c7207 */ /* 0x000fc60006000000 */
[----:B------:R-:W-:Y:S01]  /*7db0*/  STL [R1+0xb04], R34 ;  /* 0x000b042201007387 */ /* 0x000fe20000100800 */
[----:B------:R-:W-:Y:S02]  /*7dc0*/  SEL R27, R11, R27, !P4 ;  /* 0x0000001b0b1b7207 */ /* 0x000fe40006000000 */
[C---:B------:R-:W-:Y:S01]  /*7dd0*/  SEL R10, R3.reuse, R10, !P5 ;  /* 0x0000000a030a7207 */ /* 0x040fe20006800000 */
[----:B------:R-:W-:Y:S01]  /*7de0*/  STL [R1+0xb00], R33 ;  /* 0x000b002101007387 */ /* 0x000fe20000100800 */
[----:B------:R-:W-:Y:S02]  /*7df0*/  SEL R9, R3, R9, !P5 ;  /* 0x0000000903097207 */ /* 0x000fe40006800000 */
[C---:B------:R-:W-:Y:S01]  /*7e00*/  SEL R26, R11.reuse, R26, !P4 ;  /* 0x0000001a0b1a7207 */ /* 0x040fe20006000000 */
[----:B------:R-:W-:Y:S01]  /*7e10*/  STL [R1+0xafc], R32 ;  /* 0x000afc2001007387 */ /* 0x000fe20000100800 */
[----:B------:R-:W-:-:S03]  /*7e20*/  SEL R25, R11, R25, !P4 ;  /* 0x000000190b197207 */ /* 0x000fc60006000000 */
[----:B------:R-:W-:Y:S01]  /*7e30*/  STL [R1+0xaf8], R31 ;  /* 0x000af81f01007387 */ /* 0x000fe20000100800 */
[----:B------:R-:W-:-:S03]  /*7e40*/  SEL R24, R11, R24, !P4 ;  /* 0x000000180b187207 */ /* 0x000fc60006000000 */
[----:B------:R-:W-:Y:S01]  /*7e50*/  STL [R1+0xaf4], R30 ;  /* 0x000af41e01007387 */ /* 0x000fe20000100800 */
[C---:B------:R-:W-:Y:S01]  /*7e60*/  SEL R23, R11.reuse, R23, !P4 ;  /* 0x000000170b177207 */ /* 0x040fe20006000000 */
[----:B------:R-:W-:Y:S02]  /*7e70*/  IMAD R10, R10, c[0x0][0x184], RZ ;  /* 0x000061000a0a7a24 */ /* 0x000fe400078e02ff */
[----:B------:R-:W-:Y:S01]  /*7e80*/  STL [R1+0xaf0], R29 ;  /* 0x000af01d01007387 */ /* 0x000fe20000100800 */
[----:B------:R-:W-:Y:S01]  /*7e90*/  SEL R22, R11, R22, !P4 ;  /* 0x000000160b167207 */ /* 0x000fe20006000000 */
[----:B------:R-:W-:Y:S01]  /*7ea0*/  IMAD R9, R9, c[0x0][0x184], RZ ;  /* 0x0000610009097a24 */ /* 0x000fe200078e02ff */
        /* <DEDUP_REMOVED lines=10> */
[----:B------:R-:W-:Y:S01]  /*7f50*/  IMAD R8, R8, c[0x0][0x184], RZ ;  /* 0x0000610008087a24 */ /* 0x000fe200078e02ff */
[C---:B------:R-:W-:Y:S01]  /*7f60*/  SEL R17, R11.reuse, R17, !P4 ;  /* 0x000000110b117207 */ /* 0x040fe20006000000 */
[----:B------:R-:W-:Y:S01]  /*7f70*/  STL [R1+0xadc], R24 ;  /* 0x000adc1801007387 */ /* 0x000fe20000100800 */
[----:B------:R-:W-:Y:S01]  /*7f80*/  SEL R16, R11, R16, !P4 ;  /* 0x000000100b107207 */ /* 0x000fe20006000000 */
[----:B------:R-:W-:Y:S01]  /*7f90*/  IMAD R7, R7, c[0x0][0x184], RZ ;  /* 0x0000610007077a24 */ /* 0x000fe200078e02ff */
[C---:B------:R-:W-:Y:S01]  /*7fa0*/  SEL R15, R11.reuse, R15, !P4 ;  /* 0x0000000f0b0f7207 */ /* 0x040fe20006000000 */
[----:B------:R-:W-:Y:S01]  /*7fb0*/  STL [R1+0xad8], R23 ;  /* 0x000ad81701007387 */ /* 0x000fe20000100800 */
[C---:B------:R-:W-:Y:S02]  /*7fc0*/  SEL R14, R11.reuse, R14, !P4 ;  /* 0x0000000e0b0e7207 */ /* 0x040fe40006000000 */
[C---:B------:R-:W-:Y:S01]  /*7fd0*/  SEL R13, R11.reuse, R13, !P4 ;  /* 0x0000000d0b0d7207 */ /* 0x040fe20006000000 */
[----:B------:R-:W-:Y:S01]  /*7fe0*/  STL [R1+0xad4], R22 ;  /* 0x000ad41601007387 */ /* 0x000fe20000100800 */
[----:B------:R-:W-:-:S02]  /*7ff0*/  SEL R12, R11, R12, !P4 ;  /* 0x0000000c0b0c7207 */ /* 0x000fc40006000000 */
[----:B------:R-:W-:Y:S02]  /*8000*/  SEL R5, R11, R5, !P4 ;  /* 0x000000050b057207 */ /* 0x000fe40006000000 */
[C---:B------:R-:W-:Y:S02]  /*8010*/  SEL R0, R3.reuse, R0, !P5 ;  /* 0x0000000003007207 */ /* 0x040fe40006800000 */
[C---:B------:R-:W-:Y:S02]  /*8020*/  SEL R4, R3.reuse, R4, !P5 ;  /* 0x0000000403047207 */ /* 0x040fe40006800000 */
[C---:B------:R-:W-:Y:S02]  /*8030*/  SEL R2, R3.reuse, R2, !P5 ;  /* 0x0000000203027207 */ /* 0x040fe40006800000 */
[----:B------:R-:W-:Y:S01]  /*8040*/  SEL R6, R3, R6, !P5 ;  /* 0x0000000603067207 */ /* 0x000fe20006800000 */
[----:B------:R-:W-:Y:S01]  /*8050*/  STL [R1+0xad0], R21 ;  /* 0x000ad01501007387 */ /* 0x000fe20000100800 */
[----:B------:R-:W-:-:S02]  /*8060*/  LEA R242, P4, R10, c[0x0][0x160], 0x2 ;  /* 0x000058000af27a11 */ /* 0x000fc400078810ff */
[C---:B------:R-:W-:Y:S01]  /*8070*/  LEA R236, P5, R9.reuse, c[0x0][0x160], 0x2 ;  /* 0x0000580009ec7a11 */ /* 0x040fe200078a10ff */
[----:B------:R-:W-:Y:S01]  /*8080*/  STL [R1+0xacc], R20 ;  /* 0x000acc1401007387 */ /* 0x000fe20000100800 */
[----:B------:R-:W-:Y:S01]  /*8090*/  LEA.HI.X.SX32 R243, R10, c[0x0][0x164], 0x2, P4 ;  /* 0x000059000af37a11 */ /* 0x000fe200020f16ff */
[----:B------:R-:W-:Y:S01]  /*80a0*/  IMAD R0, R0, c[0x0][0x184], RZ ;  /* 0x0000610000007a24 */ /* 0x000fe200078e02ff */
[----:B------:R-:W-:Y:S01]  /*80b0*/  LEA.HI.X.SX32 R237, R9, c[0x0][0x164], 0x2, P5 ;  /* 0x0000590009ed7a11 */ /* 0x000fe200028f16ff */
[----:B------:R-:W-:Y:S01]  /*80c0*/  STL [R1+0xac8], R19 ;  /* 0x000ac81301007387 */ /* 0x000fe20000100800 */
[----:B------:R-:W-:Y:S01]  /*80d0*/  IMAD R4, R4, c[0x0][0x184], RZ ;  /* 0x0000610004047a24 */ /* 0x000fe200078e02ff */
[----:B------:R-:W-:Y:S02]  /*80e0*/  LEA R248, P4, R8, c[0x0][0x160], 0x2 ;  /* 0x0000580008f87a11 */ /* 0x000fe400078810ff */
[----:B------:R-:W-:Y:S01]  /*80f0*/  STL [R1+0xac4], R18 ;  /* 0x000ac41201007387 */ /* 0x000fe20000100800 */
[----:B------:R-:W-:-:S03]  /*8100*/  LEA R244, P5, R7, c[0x0][0x160], 0x2 ;  /* 0x0000580007f47a11 */ /* 0x000fc600078a10ff */
[----:B------:R-:W-:Y:S01]  /*8110*/  STL [R1+0xac0], R17 ;  /* 0x000ac01101007387 */ /* 0x000fe20000100800 */
[----:B------:R-:W-:-:S03]  /*8120*/  LEA.HI.X.SX32 R249, R8, c[0x0][0x164], 0x2, P4 ;  /* 0x0000590008f97a11 */ /* 0x000fc600020f16ff */
[----:B------:R-:W-:Y:S01]  /*8130*/  STL [R1+0xabc], R16 ;  /* 0x000abc1001007387 */ /* 0x000fe20000100800 */
[----:B------:R-:W-:-:S03]  /*8140*/  LEA.HI.X.SX32 R245, R7, c[0x0][0x164], 0x2, P5 ;  /* 0x0000590007f57a11 */ /* 0x000fc600028f16ff */
[----:B------:R-:W-:Y:S01]  /*8150*/  STL [R1+0xab8], R15 ;  /* 0x000ab80f01007387 */ /* 0x000fe20000100800 */
[----:B------:R-:W-:Y:S01]  /*8160*/  LEA R234, P4, R0, c[0x0][0x160], 0x2 ;  /* 0x0000580000ea7a11 */ /* 0x000fe200078810ff */
[----:B------:R-:W-:Y:S02]  /*8170*/  IMAD R6, R6, c[0x0][0x184], RZ ;  /* 0x0000610006067a24 */ /* 0x000fe400078e02ff */
[----:B------:R-:W-:Y:S01]  /*8180*/  STL [R1+0xa9c], R14 ;  /* 0x000a9c0e01007387 */ /* 0x000fe20000100800 */
[----:B------:R-:W-:Y:S01]  /*8190*/  LEA R240, P5, R4, c[0x0][0x160], 0x2 ;  /* 0x0000580004f07a11 */ /* 0x000fe200078a10ff */
[----:B------:R-:W-:Y:S02]  /*81a0*/  IMAD R3, R139, c[0x0][0x18c], RZ ;  /* 0x000063008b037a24 */ /* 0x000fe400078e02ff */
[----:B------:R-:W-:Y:S04]  /*81b0*/  STL [R1+0xa98], R13 ;  /* 0x000a980d01007387 */ /* 0x000fe80000100800 */
[----:B------:R1:W-:Y:S01]  /*81c0*/  STL [R1+0xa94], R12 ;  /* 0x000a940c01007387 */ /* 0x0003e20000100800 */
[----:B------:R-:W-:-:S02]  /*81d0*/  LEA.HI.X.SX32 R235, R0, c[0x0][0x164], 0x2, P4 ;  /* 0x0000590000eb7a11 */ /* 0x000fc400020f16ff */
[----:B------:R-:W-:Y:S02]  /*81e0*/  LEA.HI.X.SX32 R241, R4, c[0x0][0x164], 0x2, P5 ;  /* 0x0000590004f17a11 */ /* 0x000fe400028f16ff */
[----:B------:R-:W-:Y:S01]  /*81f0*/  LEA R246, P5, R6, c[0x0][0x160], 0x2 ;  /* 0x0000580006f67a11 */ /* 0x000fe200078a10ff */
[----:B-1----:R-:W-:Y:S02]  /*8200*/  IMAD.MOV.U32 R12, RZ, RZ, c[0x0][0x18c] ;  /* 0x00006300ff0c7624 */ /* 0x002fe400078e00ff */
[----:B------:R-:W-:Y:S02]  /*8210*/  IMAD R2, R2, c[0x0][0x184], RZ ;  /* 0x0000610002027a24 */ /* 0x000fe400078e02ff */
[----:B------:R-:W-:Y:S01]  /*8220*/  IMAD R0, R12, 0x20, R3 ;  /* 0x000000200c007824 */ /* 0x000fe200078e0203 */
[----:B------:R-:W-:Y:S01]  /*8230*/  LEA.HI.X.SX32 R247, R6, c[0x0][0x164], 0x2, P5 ;  /* 0x0000590006f77a11 */ /* 0x000fe200028f16ff */
[----:B------:R-:W-:Y:S01]  /*8240*/  IMAD.SHL.U32 R7, R139, 0x4, RZ ;  /* 0x000000048b077824 */ /* 0x000fe200078e00ff */
[----:B------:R-:W-:-:S02]  /*8250*/  IADD3 R4, R140, -0x19, RZ ;  /* 0xffffffe78c047810 */ /* 0x000fc40007ffe0ff */
[----:B------:R-:W-:Y:S02]  /*8260*/  LEA R250, P5, R0, c[0x0][0x168], 0x2 ;  /* 0x00005a0000fa7a11 */ /* 0x000fe400078a10ff */
[----:B------:R-:W-:Y:S02]  /*8270*/  MOV R252, c[0x0][0x188] ;  /* 0x0000620000fc7a02 */ /* 0x000fe40000000f00 */
[----:B------:R-:W-:Y:S01]  /*8280*/  LEA R238, P4, R2, c[0x0][0x160], 0x2 ;  /* 0x0000580002ee7a11 */ /* 0x000fe200078810ff */
[----:B------:R-:W-:Y:S01]  /*8290*/  ULDC.64 UR4, c[0x0][0x118] ;  /* 0x0000460000047ab9 */ /* 0x000fe20000000a00 */
[----:B------:R-:W-:Y:S01]  /*82a0*/  LEA.HI.X.SX32 R251, R0, c[0x0][0x16c], 0x2, P5 ;  /* 0x00005b0000fb7a11 */ /* 0x000fe200028f16ff */
[----:B------:R1:W-:Y:S01]  /*82b0*/  STL [R1+0xa90], R5 ;  /* 0x000a900501007387 */ /* 0x0003e20000100800 */
[----:B------:R-:W-:Y:S01]  /*82c0*/  ISETP.GE.U32.AND P5, PT, R4, 0x7fffffa8, PT ;  /* 0x7fffffa80400780c */ /* 0x000fe20003fa6070 */
[----:B------:R-:W-:Y:S01]  /*82d0*/  IMAD.SHL.U32 R4, R252, 0x4, RZ ;  /* 0x00000004fc047824 */ /* 0x000fe200078e00ff */
[----:B------:R-:W-:Y:S01]  /*82e0*/  LEA.HI.X.SX32 R239, R2, c[0x0][0x164], 0x2, P4 ;  /* 0x0000590002ef7a11 */ /* 0x000fe200020f16ff */
[----:B------:R2:W-:Y:S01]  /*82f0*/  LDGSTS.E [R7], [R242.64], !P6 ;  /* 0x00000000f2077fae */ /* 0x0005e2000f121844 */
[----:B------:R-:W-:Y:S01]  /*8300*/  LEA R2, P4, R3, c[0x0][0x168], 0x2 ;  /* 0x00005a0003027a11 */ /* 0x000fe200078810ff */
[----:B------:R-:W-:-:S02]  /*8310*/  IMAD.WIDE R22, R4, 0x4, R242 ;  /* 0x0000000404167825 */ /* 0x000fc400078e02f2 */
[----:B------:R2:W-:Y:S01]  /*8320*/  LDGSTS.E [R7+0x80], [R236.64], !P6 ;  /* 0x00080000ec077fae */ /* 0x0005e2000f121844 */
[----:B-1----:R-:W-:-:S03]  /*8330*/  IADD3 R5, R140, -0x15, RZ ;  /* 0xffffffeb8c057810 */ /* 0x002fc60007ffe0ff */
[----:B------:R2:W-:Y:S01]  /*8340*/  LDGSTS.E [R7+0x100], [R248.64], !P6 ;  /* 0x00100000f8077fae */ /* 0x0005e2000f121844 */
[----:B------:R-:W-:Y:S01]  /*8350*/  LEA.HI.X.SX32 R3, R3, c[0x0][0x16c], 0x2, P4 ;  /* 0x00005b0003037a11 */ /* 0x000fe200020f16ff */
[C---:B------:R-:W-:Y:S02]  /*8360*/  IMAD.WIDE R20, R4.reuse, 0x4, R236 ;  /* 0x0000000404147825 */ /* 0x040fe400078e02ec */
[----:B------:R2:W-:Y:S01]  /*8370*/  LDGSTS.E [R7+0x180], [R244.64], !P6 ;  /* 0x00180000f4077fae */ /* 0x0005e2000f121844 */
[----:B------:R-:W-:Y:S01]  /*8380*/  ISETP.GE.U32.AND P4, PT, R5, 0x7fffffac, PT ;  /* 0x7fffffac0500780c */ /* 0x000fe20003f86070 */
[----:B------:R-:W-:Y:S02]  /*8390*/  IMAD.WIDE R18, R4, 0x4, R248 ;  /* 0x0000000404127825 */ /* 0x000fe400078e02f8 */
[----:B------:R2:W-:Y:S01]  /*83a0*/  LDGSTS.E [R7+0x200], [R234.64], !P6 ;  /* 0x00200000ea077fae */ /* 0x0005e2000f121844 */
[----:B------:R-:W-:Y:S01]  /*83b0*/  SHF.L.U32 R5, R252, 0x3, RZ ;  /* 0x00000003fc057819 */ /* 0x000fe200000006ff */
[----:B------:R-:W-:-:S02]  /*83c0*/  IMAD.WIDE R16, R4, 0x4, R244 ;  /* 0x0000000404107825 */ /* 0x000fc400078e02f4 */
[----:B------:R2:W-:Y:S01]  /*83d0*/  LDGSTS.E [R7+0x280], [R240.64], !P6 ;  /* 0x00280000f0077fae */ /* 0x0005e2000f121844 */
[----:B------:R-:W-:Y:S01]  /*83e0*/  IADD3 R0, R140, -0x1d, RZ ;  /* 0xffffffe38c007810 */ /* 0x000fe20007ffe0ff */
[C---:B------:R-:W-:Y:S02]  /*83f0*/  IMAD.WIDE R14, R4.reuse, 0x4, R234 ;  /* 0x00000004040e7825 */ /* 0x040fe400078e02ea */
[----:B------:R2:W-:Y:S02]  /*8400*/  LDGSTS.E [R7+0x300], [R238.64], !P6 ;  /* 0x00300000ee077fae */ /* 0x0005e4000f121844 */
[C---:B------:R-:W-:Y:S02]  /*8410*/  IMAD.WIDE R12, R4.reuse, 0x4, R240 ;  /* 0x00000004040c7825 */ /* 0x040fe400078e02f0 */
[----:B------:R2:W-:Y:S02]  /*8420*/  LDGSTS.E [R7+0x380], [R246.64], !P6 ;  /* 0x00380000f6077fae */ /* 0x0005e4000f121844 */
[----:B------:R-:W-:-:S02]  /*8430*/  IMAD.WIDE R10, R4, 0x4, R238 ;  /* 0x00000004040a7825 */ /* 0x000fc400078e02ee */
[----:B------:R1:W-:Y:S01]  /*8440*/  LDGSTS.E [R7+0x1000], [R22.64], !P0 ;  /* 0x0100000016077fae */ /* 0x0003e2000c121844 */
[----:B------:R-:W-:Y:S01]  /*8450*/  ISETP.GE.U32.AND P6, PT, R0, 0x7fffffa4, PT ;  /* 0x7fffffa40000780c */ /* 0x000fe20003fc6070 */
[----:B------:R-:W-:Y:S02]  /*8460*/  IMAD.WIDE R8, R4, 0x4, R246 ;  /* 0x0000000404087825 */ /* 0x000fe400078e02f6 */
[----:B------:R3:W-:Y:S01]  /*8470*/  LDGSTS.E [R7+0x1080], [R20.64], !P0 ;  /* 0x0108000014077fae */ /* 0x0007e2000c121844 */
[----:B------:R-:W-:-:S03]  /*8480*/  IADD3 R0, R140, -0x21, RZ ;  /* 0xffffffdf8c007810 */ /* 0x000fc60007ffe0ff */
[----:B------:R1:W-:Y:S04]  /*8490*/  STL.64 [R1+0x7d8], R22 ;  /* 0x0007d81601007387 */ /* 0x0003e80000100a00 */
[----:B------:R4:W-:Y:S04]  /*84a0*/  LDGSTS.E [R7+0x1100], [R18.64], !P0 ;  /* 0x0110000012077fae */ /* 0x0009e8000c121844 */
[----:B------:R3:W-:Y:S04]  /*84b0*/  STL.64 [R1+0x7d0], R20 ;  /* 0x0007d01401007387 */ /* 0x0007e80000100a00 */
[----:B------:R2:W-:Y:S01]  /*84c0*/  LDGSTS.E [R7+0x1180], [R16.64], !P0 ;  /* 0x0118000010077fae */ /* 0x0005e2000c121844 */
[----:B-1----:R-:W-:-:S03]  /*84d0*/  IMAD.WIDE R22, R5, 0x4, R242 ;  /* 0x0000000405167825 */ /* 0x002fc600078e02f2 */
[----:B------:R4:W-:Y:S04]  /*84e0*/  STL.64 [R1+0x7c8], R18 ;  /* 0x0007c81201007387 */ /* 0x0009e80000100a00 */
[----:B------:R1:W-:Y:S01]  /*84f0*/  LDGSTS.E [R7+0x1200], [R14.64], !P0 ;  /* 0x012000000e077fae */ /* 0x0003e2000c121844 */
[----:B---3--:R-:W-:-:S03]  /*8500*/  IMAD.WIDE R20, R5, 0x4, R236 ;  /* 0x0000000405147825 */ /* 0x008fc600078e02ec */
[----:B------:R2:W-:Y:S04]  /*8510*/  STL.64 [R1+0x7c0], R16 ;  /* 0x0007c01001007387 */ /* 0x0005e80000100a00 */
[----:B------:R3:W-:Y:S01]  /*8520*/  LDGSTS.E [R7+0x1280], [R12.64], !P0 ;  /* 0x012800000c077fae */ /* 0x0007e2000c121844 */
[----:B----4-:R-:W-:-:S03]  /*8530*/  IMAD.WIDE R18, R5, 0x4, R248 ;  /* 0x0000000405127825 */ /* 0x010fc600078e02f8 */
[----:B------:R1:W-:Y:S04]  /*8540*/  STL.64 [R1+0x7b8], R14 ;  /* 0x0007b80e01007387 */ /* 0x0003e80000100a00 */
[----:B------:R4:W-:Y:S01]  /*8550*/  LDGSTS.E [R7+0x1300], [R10.64], !P0 ;  /* 0x013000000a077fae */ /* 0x0009e2000c121844 */
[----:B--2---:R-:W-:-:S03]  /*8560*/  IMAD.WIDE R16, R5, 0x4, R244 ;  /* 0x0000000405107825 */ /* 0x004fc600078e02f4 */
[----:B------:R3:W-:Y:S04]  /*8570*/  STL.64 [R1+0x7b0], R12 ;  /* 0x0007b00c01007387 */ /* 0x0007e80000100a00 */
[----:B------:R2:W-:Y:S01]  /*8580*/  LDGSTS.E [R7+0x1380], [R8.64], !P0 ;  /* 0x0138000008077fae */ /* 0x0005e2000c121844 */
[C---:B-1----:R-:W-:Y:S01]  /*8590*/  IMAD.WIDE R14, R5.reuse, 0x4, R234 ;  /* 0x00000004050e7825 */ /* 0x042fe200078e02ea */
[----:B------:R-:W-:Y:S02]  /*85a0*/  ISETP.GE.U32.AND P0, PT, R0, 0x7fffffa0, PT ;  /* 0x7fffffa00000780c */ /* 0x000fe40003f06070 */
[----:B------:R4:W-:Y:S01]  /*85b0*/  STL.64 [R1+0x7a8], R10 ;  /* 0x0007a80a01007387 */ /* 0x0009e20000100a00 */
[----:B------:R-:W-:Y:S02]  /*85c0*/  IMAD R0, R252, 0xc, RZ ;  /* 0x0000000cfc007824 */ /* 0x000fe400078e02ff */
[----:B---3--:R-:W-:Y:S01]  /*85d0*/  IMAD.WIDE R12, R5, 0x4, R240 ;  /* 0x00000004050c7825 */ /* 0x008fe200078e02f0 */
[----:B------:R1:W-:Y:S01]  /*85e0*/  LDGSTS.E [R7+0x2000], [R22.64], !P3 ;  /* 0x0200000016077fae */ /* 0x0003e2000d921844 */
[----:B------:R-:W-:-:S03]  /*85f0*/  IADD3 R4, R140, -0x25, RZ ;  /* 0xffffffdb8c047810 */ /* 0x000fc60007ffe0ff */
[----:B------:R2:W-:Y:S01]  /*8600*/  STL.64 [R1+0x7a0], R8 ;  /* 0x0007a00801007387 */ /* 0x0005e20000100a00 */
[----:B----4-:R-:W-:-:S03]  /*8610*/  IMAD.WIDE R10, R5, 0x4, R238 ;  /* 0x00000004050a7825 */ /* 0x010fc600078e02ee */
[----:B------:R3:W-:Y:S04]  /*8620*/  LDGSTS.E [R7+0x2080], [R20.64], !P3 ;  /* 0x0208000014077fae */ /* 0x0007e8000d921844 */
[----:B------:R1:W-:Y:S01]  /*8630*/  STL.64 [R1+0x6e0], R22 ;  /* 0x0006e01601007387 */ /* 0x0003e20000100a00 */
[----:B--2---:R-:W-:-:S03]  /*8640*/  IMAD.WIDE R8, R5, 0x4, R246 ;  /* 0x0000000405087825 */ /* 0x004fc600078e02f6 */
        /* <DEDUP_REMOVED lines=9> */
[----:B--2---:R-:W-:-:S03]  /*86e0*/  IMAD.WIDE R18, R0, 0x4, R248 ;  /* 0x0000000400127825 */ /* 0x004fc600078e02f8 */
[----:B------:R1:W-:Y:S04]  /*86f0*/  STL.64 [R1+0x6c0], R14 ;  /* 0x0006c00e01007387 */ /* 0x0003e80000100a00 */
[----:B------:R2:W-:Y:S01]  /*8700*/  LDGSTS.E [R7+0x2300], [R10.64], !P3 ;  /* 0x023000000a077fae */ /* 0x0005e2000d921844 */
[----:B----4-:R-:W-:-:S03]  /*8710*/  IMAD.WIDE R16, R0, 0x4, R244 ;  /* 0x0000000400107825 */ /* 0x010fc600078e02f4 */
[----:B------:R3:W-:Y:S04]  /*8720*/  STL.64 [R1+0x6b8], R12 ;  /* 0x0006b80c01007387 */ /* 0x0007e80000100a00 */
[----:B------:R4:W-:Y:S01]  /*8730*/  LDGSTS.E [R7+0x2380], [R8.64], !P3 ;  /* 0x0238000008077fae */ /* 0x0009e2000d921844 */
[----:B------:R-:W-:Y:S01]  /*8740*/  ISETP.GE.U32.AND P3, PT, R4, 0x7fffff9c, PT ;  /* 0x7fffff9c0400780c */ /* 0x000fe20003f66070 */
[----:B------:R-:W-:Y:S02]  /*8750*/  IMAD.SHL.U32 R4, R252, 0x10, RZ ;  /* 0x00000010fc047824 */ /* 0x000fe400078e00ff */
[----:B------:R2:W-:Y:S01]  /*8760*/  STL.64 [R1+0x6b0], R10 ;  /* 0x0006b00a01007387 */ /* 0x0005e20000100a00 */
[----:B-1----:R-:W-:-:S03]  /*8770*/  IMAD.WIDE R14, R0, 0x4, R234 ;  /* 0x00000004000e7825 */ /* 0x002fc600078e02ea */
[----:B------:R4:W-:Y:S01]  /*8780*/  STL.64 [R1+0x6a8], R8 ;  /* 0x0006a80801007387 */ /* 0x0009e20000100a00 */
[----:B---3--:R-:W-:-:S03]  /*8790*/  IMAD.WIDE R12, R0, 0x4, R240 ;  /* 0x00000004000c7825 */ /* 0x008fc600078e02f0 */
[----:B------:R1:W-:Y:S04]  /*87a0*/  STL.64 [R1+0x620], R22 ;  /* 0x0006201601007387 */ /* 0x0003e80000100a00 */
[----:B------:R1:W-:Y:S01]  /*87b0*/  LDGSTS.E [R7+0x3000], [R22.64], !P1 ;  /* 0x0300000016077fae */ /* 0x0003e2000c921844 */
[----:B--2---:R-:W-:-:S03]  /*87c0*/  IMAD.WIDE R10, R0, 0x4, R238 ;  /* 0x00000004000a7825 */ /* 0x004fc600078e02ee */
[----:B------:R2:W-:Y:S01]  /*87d0*/  STL.64 [R1+0x618], R20 ;  /* 0x0006181401007387 */ /* 0x0005e20000100a00 */
[----:B----4-:R-:W-:-:S03]  /*87e0*/  IMAD.WIDE R8, R0, 0x4, R246 ;  /* 0x0000000400087825 */ /* 0x010fc600078e02f6 */
[----:B------:R2:W-:Y:S04]  /*87f0*/  LDGSTS.E [R7+0x3080], [R20.64], !P1 ;  /* 0x0308000014077fae */ /* 0x0005e8000c921844 */
[----:B------:R3:W-:Y:S01]  /*8800*/  STL.64 [R1+0x610], R18 ;  /* 0x0006101201007387 */ /* 0x0007e20000100a00 */
[----:B-1----:R-:W-:-:S03]  /*8810*/  IMAD.WIDE R22, R4, 0x4, R242 ;  /* 0x0000000404167825 */ /* 0x002fc600078e02f2 */
[----:B------:R3:W-:Y:S04]  /*8820*/  LDGSTS.E [R7+0x3100], [R18.64], !P1 ;  /* 0x0310000012077fae */ /* 0x0007e8000c921844 */
[----:B------:R1:W-:Y:S01]  /*8830*/  STL.64 [R1+0x608], R16 ;  /* 0x0006081001007387 */ /* 0x0003e20000100a00 */
[----:B--2---:R-:W-:-:S03]  /*8840*/  IMAD.WIDE R20, R4, 0x4, R236 ;  /* 0x0000000404147825 */ /* 0x004fc600078e02ec */
[----:B------:R1:W-:Y:S01]  /*8850*/  LDGSTS.E [R7+0x3180], [R16.64], !P1 ;  /* 0x0318000010077fae */ /* 0x0003e2000c921844 */
[----:B------:R-:W-:-:S03]  /*8860*/  IMAD R0, R252, 0x14, RZ ;  /* 0x00000014fc007824 */ /* 0x000fc600078e02ff */
[----:B------:R2:W-:Y:S01]  /*8870*/  STL.64 [R1+0x600], R14 ;  /* 0x0006000e01007387 */ /* 0x0005e20000100a00 */
[----:B---3--:R-:W-:-:S03]  /*8880*/  IMAD.WIDE R18, R4, 0x4, R248 ;  /* 0x0000000404127825 */ /* 0x008fc600078e02f8 */
[----:B------:R2:W-:Y:S04]  /*8890*/  LDGSTS.E [R7+0x3200], [R14.64], !P1 ;  /* 0x032000000e077fae */ /* 0x0005e8000c921844 */
[----:B------:R3:W-:Y:S01]  /*88a0*/  STL.64 [R1+0x5f8], R12 ;  /* 0x0005f80c01007387 */ /* 0x0007e20000100a00 */
[----:B-1----:R-:W-:-:S03]  /*88b0*/  IMAD.WIDE R16, R4, 0x4, R244 ;  /* 0x0000000404107825 */ /* 0x002fc600078e02f4 */
[----:B------:R3:W-:Y:S04]  /*88c0*/  LDGSTS.E [R7+0x3280], [R12.64], !P1 ;  /* 0x032800000c077fae */ /* 0x0007e8000c921844 */
[----:B------:R1:W-:Y:S01]  /*88d0*/  STL.64 [R1+0x5f0], R10 ;  /* 0x0005f00a01007387 */ /* 0x0003e20000100a00 */
[----:B--2---:R-:W-:-:S03]  /*88e0*/  IMAD.WIDE R14, R4, 0x4, R234 ;  /* 0x00000004040e7825 */ /* 0x004fc600078e02ea */
[----:B------:R1:W-:Y:S04]  /*88f0*/  LDGSTS.E [R7+0x3300], [R10.64], !P1 ;  /* 0x033000000a077fae */ /* 0x0003e8000c921844 */
        /* <DEDUP_REMOVED lines=14> */
[----:B------:R3:W-:Y:S01]  /*89e0*/  LDGSTS.E [R7+0x4180], [R16.64], !P2 ;  /* 0x0418000010077fae */ /* 0x0007e2000d121844 */
[----:B------:R-:W-:-:S03]  /*89f0*/  IMAD R4, R252, 0x18, RZ ;  /* 0x00000018fc047824 */ /* 0x000fc600078e02ff */
        /* <DEDUP_REMOVED lines=23> */
[----:B------:R2:W-:Y:S01]  /*8b70*/  LDGSTS.E [R7+0x5180], [R16.64], !P4 ;  /* 0x0518000010077fae */ /* 0x0005e2000e121844 */
[----:B------:R-:W-:-:S03]  /*8b80*/  IMAD R0, R252, 0x1c, RZ ;  /* 0x0000001cfc007824 */ /* 0x000fc600078e02ff */
        /* <DEDUP_REMOVED lines=21> */
[----:B------:R-:W-:-:S03]  /*8ce0*/  IADD3 R5, R140, -0x29, RZ ;  /* 0xffffffd78c057810 */ /* 0x000fc60007ffe0ff */
[----:B------:R1:W-:Y:S01]  /*8cf0*/  STL.64 [R1+0x3c8], R16 ;  /* 0x0003c81001007387 */ /* 0x0003e20000100a00 */
[----:B--2---:R-:W-:-:S03]  /*8d00*/  IMAD.WIDE R20, R0, 0x4, R236 ;  /* 0x0000000400147825 */ /* 0x004fc600078e02ec */
[----:B------:R1:W-:Y:S01]  /*8d10*/  LDGSTS.E [R7+0x6180], [R16.64], !P5 ;  /* 0x0618000010077fae */ /* 0x0003e2000e921844 */
[----:B------:R-:W-:-:S03]  /*8d20*/  IMAD.SHL.U32 R4, R252, 0x20, RZ ;  /* 0x00000020fc047824 */ /* 0x000fc600078e00ff */
        /* <DEDUP_REMOVED lines=8> */
[----:B------:R1:W-:Y:S01]  /*8db0*/  LDGSTS.E [R7+0x6300], [R10.64], !P5 ;  /* 0x063000000a077fae */ /* 0x0003e2000e921844 */
[----:B------:R-:W-:-:S03]  /*8dc0*/  ISETP.GE.U32.AND P1, PT, R5, 0x7fffff98, PT ;  /* 0x7fffff980500780c */ /* 0x000fc60003f26070 */
[----:B------:R2:W-:Y:S01]  /*8dd0*/  STL.64 [R1+0x3a8], R8 ;  /* 0x0003a80801007387 */ /* 0x0005e20000100a00 */
[----:B---3--:R-:W-:-:S03]  /*8de0*/  IMAD.WIDE R12, R0, 0x4, R240 ;  /* 0x00000004000c7825 */ /* 0x008fc600078e02f0 */
[----:B------:R2:W-:Y:S01]  /*8df0*/  LDGSTS.E [R7+0x6380], [R8.64], !P5 ;  /* 0x0638000008077fae */ /* 0x0005e2000e921844 */
[----:B------:R-:W-:-:S03]  /*8e00*/  IADD3 R5, R140, -0x2d, RZ ;  /* 0xffffffd38c057810 */ /* 0x000fc60007ffe0ff */
        /* <DEDUP_REMOVED lines=12> */
[----:B------:R-:W-:-:S03]  /*8ed0*/  ISETP.GE.U32.AND P2, PT, R5, 0x7fffff94, PT ;  /* 0x7fffff940500780c */ /* 0x000fc60003f46070 */
[----:B------:R1:W-:Y:S01]  /*8ee0*/  STL.64 [R1+0x300], R14 ;  /* 0x0003000e01007387 */ /* 0x0003e20000100a00 */
[----:B--2---:R-:W-:-:S03]  /*8ef0*/  IMAD.WIDE R18, R4, 0x4, R248 ;  /* 0x0000000404127825 */ /* 0x004fc600078e02f8 */
[----:B------:R1:W-:Y:S01]  /*8f00*/  LDGSTS.E [R7+0x7200], [R14.64], !P6 ;  /* 0x072000000e077fae */ /* 0x0003e2000f121844 */
[----:B------:R-:W-:-:S03]  /*8f10*/  IMAD R0, R252, 0x24, RZ ;  /* 0x00000024fc007824 */ /* 0x000fc600078e02ff */
        /* <DEDUP_REMOVED lines=13> */
[----:B------:R-:W-:-:S03]  /*8ff0*/  ISETP.GE.U32.AND P4, PT, R5, 0x7fffff90, PT ;  /* 0x7fffff900500780c */ /* 0x000fc60003f86070 */
[----:B------:R3:W-:Y:S01]  /*9000*/  STL.64 [R1+0x258], R20 ;  /* 0x0002581401007387 */ /* 0x0007e20000100a00 */
[----:B-1----:R-:W-:-:S03]  /*9010*/  IMAD.WIDE R8, R4, 0x4, R246 ;  /* 0x0000000404087825 */ /* 0x002fc600078e02f6 */
[----:B------:R3:W-:Y:S01]  /*9020*/  LDGSTS.E [R7+0x8080], [R20.64], !P0 ;  /* 0x0808000014077fae */ /* 0x0007e2000c121844 */
[----:B------:R-:W-:-:S03]  /*9030*/  IADD3 R5, R140, -0x35, RZ ;  /* 0xffffffcb8c057810 */ /* 0x000fc60007ffe0ff */
        /* <DEDUP_REMOVED lines=34> */
[----:B------:R-:W-:-:S03]  /*9260*/  IADD3 R5, R140, -0x3d, RZ ;  /* 0xffffffc38c057810 */ /* 0x000fc60007ffe0ff */
        /* <DEDUP_REMOVED lines=12> */
[----:B------:R2:W-:Y:S01]  /*9330*/  LDGSTS.E [R7+0x9380], [R8.64], !P3 ;  /* 0x0938000008077fae */ /* 0x0005e2000d921844 */
[----:B------:R-:W-:-:S03]  /*9340*/  ISETP.GE.U32.AND P0, PT, R5, 0x7fffff84, PT ;  /* 0x7fffff840500780c */ /* 0x000fc60003f06070 */
[----:B------:R-:W-:Y:S01]  /*9350*/  STL.64 [R1+0xe0], R22 ;  /* 0x0000e01601007387 */ /* 0x000fe20000100a00 */
[----:B-1----:R-:W-:-:S03]  /*9360*/  IMAD.WIDE R10, R4, 0x4, R238 ;  /* 0x00000004040a7825 */ /* 0x002fc600078e02ee */
[----:B------:R1:W-:Y:S01]  /*9370*/  LDGSTS.E [R7+0xa000], [R22.64], !P1 ;  /* 0x0a00000016077fae */ /* 0x0003e2000c921844 */
[----:B------:R-:W-:-:S03]  /*9380*/  IADD3 R5, R140, -0x2, RZ ;  /* 0xfffffffe8c057810 */ /* 0x000fc60007ffe0ff */
[----:B------:R-:W-:Y:S01]  /*9390*/  STL.64 [R1+0xd8], R20 ;  /* 0x0000d81401007387 */ /* 0x000fe20000100a00 */
[----:B--2---:R-:W-:-:S03]  /*93a0*/  IMAD.WIDE R8, R4, 0x4, R246 ;  /* 0x0000000404087825 */ /* 0x004fc600078e02f6 */
[----:B------:R2:W-:Y:S04]  /*93b0*/  LDGSTS.E [R7+0xa080], [R20.64], !P1 ;  /* 0x0a08000014077fae */ /* 0x0005e8000c921844 */
[----:B------:R-:W-:Y:S04]  /*93c0*/  STL.64 [R1+0xd0], R18 ;  /* 0x0000d01201007387 */ /* 0x000fe80000100a00 */
[----:B------:R3:W-:Y:S04]  /*93d0*/  LDGSTS.E [R7+0xa100], [R18.64], !P1 ;  /* 0x0a10000012077fae */ /* 0x0007e8000c921844 */
[----:B------:R-:W-:Y:S04]  /*93e0*/  STL.64 [R1+0xc8], R16 ;  /* 0x0000c81001007387 */ /* 0x000fe80000100a00 */
[----:B------:R4:W-:Y:S04]  /*93f0*/  LDGSTS.E [R7+0xa180], [R16.64], !P1 ;  /* 0x0a18000010077fae */ /* 0x0009e8000c921844 */
[----:B------:R1:W-:Y:S04]  /*9400*/  STL.64 [R1+0xc0], R14 ;  /* 0x0000c00e01007387 */ /* 0x0003e80000100a00 */
[----:B------:R1:W-:Y:S01]  /*9410*/  LDGSTS.E [R7+0xa200], [R14.64], !P1 ;  /* 0x0a2000000e077fae */ /* 0x0003e2000c921844 */
[----:B------:R-:W-:-:S03]  /*9420*/  ISETP.GE.U32.AND P3, PT, R5, 0x7fffffbf, PT ;  /* 0x7fffffbf0500780c */ /* 0x000fc60003f66070 */
[----:B------:R2:W-:Y:S04]  /*9430*/  STL.64 [R1+0xb8], R12 ;  /* 0x0000b80c01007387 */ /* 0x0005e80000100a00 */
[----:B------:R2:W-:Y:S01]  /*9440*/  LDGSTS.E [R7+0xa280], [R12.64], !P1 ;  /* 0x0a2800000c077fae */ /* 0x0005e2000c921844 */
[----:B-1----:R-:W-:-:S03]  /*9450*/  IMAD.WIDE R14, R228, 0x4, R242 ;  /* 0x00000004e40e7825 */ /* 0x002fc600078e02f2 */
[----:B------:R1:W-:Y:S04]  /*9460*/  STL.64 [R1+0xb0], R10 ;  /* 0x0000b00a01007387 */ /* 0x0003e80000100a00 */
[----:B------:R1:W-:Y:S01]  /*9470*/  LDGSTS.E [R7+0xa300], [R10.64], !P1 ;  /* 0x0a3000000a077fae */ /* 0x0003e2000c921844 */
[----:B--2---:R-:W-:-:S03]  /*9480*/  IMAD.WIDE R12, R228, 0x4, R236 ;  /* 0x00000004e40c7825 */ /* 0x004fc600078e02ec */
[----:B------:R2:W-:Y:S04]  /*9490*/  STL.64 [R1+0xa8], R8 ;  /* 0x0000a80801007387 */ /* 0x0005e80000100a00 */
[----:B------:R2:W-:Y:S01]  /*94a0*/  LDGSTS.E [R7+0xa380], [R8.64], !P1 ;  /* 0x0a38000008077fae */ /* 0x0005e2000c921844 */
[----:B------:R-:W-:-:S04]  /*94b0*/  IMAD.WIDE R4, R228, 0x4, R234 ;  /* 0x00000004e4047825 */ /* 0x000fc800078e02ea */
[C---:B-1----:R-:W-:Y:S01]  /*94c0*/  IMAD.WIDE R10, R228.reuse, 0x4, R248 ;  /* 0x00000004e40a7825 */ /* 0x042fe200078e02f8 */
[----:B------:R-:W-:Y:S03]  /*94d0*/  STL.64 [R1+0x20], R14 ;  /* 0x0000200e01007387 */ /* 0x000fe60000100a00 */
[C---:B------:R-:W-:Y:S01]  /*94e0*/  IMAD.WIDE R232, R228.reuse, 0x4, R240 ;  /* 0x00000004e4e87825 */ /* 0x040fe200078e02f0 */
[----:B------:R1:W-:Y:S03]  /*94f0*/  LDGSTS.E [R7+0xb000], [R14.64], !P2 ;  /* 0x0b0000000e077fae */ /* 0x0003e6000d121844 */
[----:B--2---:R-:W-:Y:S01]  /*9500*/  IMAD.WIDE R8, R228, 0x4, R244 ;  /* 0x00000004e4087825 */ /* 0x004fe200078e02f4 */
[----:B------:R-:W-:Y:S04]  /*9510*/  STL.64 [R1+0x18], R12 ;  /* 0x0000180c01007387 */ /* 0x000fe80000100a00 */
[----:B------:R2:W-:Y:S01]  /*9520*/  LDGSTS.E [R7+0xb080], [R12.64], !P2 ;  /* 0x0b0800000c077fae */ /* 0x0005e2000d121844 */
[----:B------:R-:W-:-:S03]  /*9530*/  IMAD R212, R252, 0x30, RZ ;  /* 0x00000030fcd47824 */ /* 0x000fc600078e02ff */
[----:B------:R-:W-:Y:S04]  /*9540*/  STL.64 [R1+0x10], R10 ;  /* 0x0000100a01007387 */ /* 0x000fe80000100a00 */
[----:B------:R1:W-:Y:S01]  /*9550*/  LDGSTS.E [R7+0xb100], [R10.64], !P2 ;  /* 0x0b1000000a077fae */ /* 0x0003e2000d121844 */
[----:B------:R-:W-:-:S03]  /*9560*/  IMAD.WIDE R230, R228, 0x4, R238 ;  /* 0x00000004e4e67825 */ /* 0x000fc600078e02ee */
[----:B------:R-:W-:Y:S04]  /*9570*/  STL.64 [R1+0x8], R8 ;  /* 0x0000080801007387 */ /* 0x000fe80000100a00 */
[----:B------:R1:W-:Y:S01]  /*9580*/  LDGSTS.E [R7+0xb180], [R8.64], !P2 ;  /* 0x0b18000008077fae */ /* 0x0003e2000d121844 */
[----:B------:R-:W-:-:S03]  /*9590*/  IMAD.WIDE R228, R228, 0x4, R246 ;  /* 0x00000004e4e47825 */ /* 0x000fc600078e02f6 */
[----:B------:R-:W-:Y:S04]  /*95a0*/  STL.64 [R1], R4 ;  /* 0x0000000401007387 */ /* 0x000fe80000100a00 */
[----:B------:R1:W-:Y:S01]  /*95b0*/  LDGSTS.E [R7+0xb200], [R4.64], !P2 ;  /* 0x0b20000004077fae */ /* 0x0003e2000d121844 */
[----:B------:R-:W-:-:S03]  /*95c0*/  IMAD.WIDE R226, R212, 0x4, R242 ;  /* 0x00000004d4e27825 */ /* 0x000fc600078e02f2 */
[----:B------:R1:W-:Y:S04]  /*95d0*/  LDGSTS.E [R7+0xb280], [R232.64], !P2 ;  /* 0x0b280000e8077fae */ /* 0x0003e8000d121844 */
[----:B------:R1:W-:Y:S01]  /*95e0*/  STL.64 [R1+0x3968], R232 ;  /* 0x003968e801007387 */ /* 0x0003e20000100a00 */
[----:B------:R-:W-:-:S04]  /*95f0*/  IMAD.WIDE R224, R212, 0x4, R236 ;  /* 0x00000004d4e07825 */ /* 0x000fc800078e02ec */
[----:B------:R-:W-:Y:S01]  /*9600*/  IMAD.WIDE R222, R212, 0x4, R248 ;  /* 0x00000004d4de7825 */ /* 0x000fe200078e02f8 */
[----:B-1----:R-:W-:-:S03]  /*9610*/  SHF.L.U32 R232, R139, 0x2, RZ ;  /* 0x000000028be87819 */ /* 0x002fc600000006ff */
[----:B------:R-:W-:Y:S01]  /*9620*/  IMAD.WIDE R220, R212, 0x4, R244 ;  /* 0x00000004d4dc7825 */ /* 0x000fe200078e02f4 */
[----:B------:R-:W-:Y:S03]  /*9630*/  STL.64 [R1+0x3970], R230 ;  /* 0x003970e601007387 */ /* 0x000fe60000100a00 */
[----:B------:R-:W-:Y:S01]  /*9640*/  IMAD R196, R252, 0x34, RZ ;  /* 0x00000034fcc47824 */ /* 0x000fe200078e02ff */
[----:B------:R1:W-:Y:S01]  /*9650*/  LDGSTS.E [R232+0xb300], [R230.64], !P2 ;  /* 0x0b300000e6e87fae */ /* 0x0003e2000d121844 */
[----:B------:R-:W-:-:S03]  /*9660*/  IMAD.WIDE R218, R212, 0x4, R234 ;  /* 0x00000004d4da7825 */ /* 0x000fc600078e02ea */
[----:B------:R1:W-:Y:S01]  /*9670*/  LDGSTS.E [R232+0xb380], [R228.64], !P2 ;  /* 0x0b380000e4e87fae */ /* 0x0003e2000d121844 */
[----:B------:R-:W-:-:S03]  /*9680*/  IMAD.WIDE R216, R212, 0x4, R240 ;  /* 0x00000004d4d87825 */ /* 0x000fc600078e02f0 */
[----:B------:R1:W-:Y:S01]  /*9690*/  LDGSTS.E [R232+0xc000], [R226.64], !P4 ;  /* 0x0c000000e2e87fae */ /* 0x0003e2000e121844 */
[----:B------:R-:W-:Y:S01]  /*96a0*/  IMAD.WIDE R214, R212, 0x4, R238 ;  /* 0x00000004d4d67825 */ /* 0x000fe200078e02ee */
[----:B------:R-:W-:Y:S02]  /*96b0*/  IADD3 R0, R140, -0x6, RZ ;  /* 0xfffffffa8c007810 */ /* 0x000fe40007ffe0ff */
[----:B------:R-:W-:Y:S01]  /*96c0*/  STL.64 [R1+0x3978], R228 ;  /* 0x003978e401007387 */ /* 0x000fe20000100a00 */
[----:B------:R-:W-:-:S03]  /*96d0*/  IMAD.WIDE R212, R212, 0x4, R246 ;  /* 0x00000004d4d47825 */ /* 0x000fc600078e02f6 */
[----:B------:R1:W-:Y:S01]  /*96e0*/  LDGSTS.E [R232+0xc080], [R224.64], !P4 ;  /* 0x0c080000e0e87fae */ /* 0x0003e2000e121844 */
[----:B------:R-:W-:-:S03]  /*96f0*/  IMAD.WIDE R210, R196, 0x4, R242 ;  /* 0x00000004c4d27825 */ /* 0x000fc600078e02f2 */
[----:B------:R-:W-:Y:S01]  /*9700*/  STL.64 [R1+0x3980], R226 ;  /* 0x003980e201007387 */ /* 0x000fe20000100a00 */
[----:B------:R-:W-:-:S03]  /*9710*/  IMAD.WIDE R208, R196, 0x4, R236 ;  /* 0x00000004c4d07825 */ /* 0x000fc600078e02ec */
[----:B------:R1:W-:Y:S01]  /*9720*/  LDGSTS.E [R232+0xc100], [R222.64], !P4 ;  /* 0x0c100000dee87fae */ /* 0x0003e2000e121844 */
[----:B------:R-:W-:-:S03]  /*9730*/  IMAD.WIDE R206, R196, 0x4, R248 ;  /* 0x00000004c4ce7825 */ /* 0x000fc600078e02f8 */
[----:B------:R-:W-:Y:S01]  /*9740*/  STL.64 [R1+0x3988], R224 ;  /* 0x003988e001007387 */ /* 0x000fe20000100a00 */
[----:B------:R-:W-:-:S03]  /*9750*/  IMAD.WIDE R204, R196, 0x4, R244 ;  /* 0x00000004c4cc7825 */ /* 0x000fc600078e02f4 */
[----:B------:R1:W-:Y:S01]  /*9760*/  LDGSTS.E [R232+0xc180], [R220.64], !P4 ;  /* 0x0c180000dce87fae */ /* 0x0003e2000e121844 */
[----:B------:R-:W-:-:S03]  /*9770*/  ISETP.GE.U32.AND P1, PT, R0, 0x7fffffbb, PT ;  /* 0x7fffffbb0000780c */ /* 0x000fc60003f26070 */
[----:B------:R-:W-:Y:S01]  /*9780*/  STL.64 [R1+0x3990], R222 ;  /* 0x003990de01007387 */ /* 0x000fe20000100a00 */
[----:B------:R-:W-:-:S03]  /*9790*/  IMAD R180, R252, 0x38, RZ ;  /* 0x00000038fcb47824 */ /* 0x000fc600078e02ff */
[----:B------:R1:W-:Y:S01]  /*97a0*/  LDGSTS.E [R232+0xc200], [R218.64], !P4 ;  /* 0x0c200000dae87fae */ /* 0x0003e2000e121844 */
[----:B------:R-:W-:-:S03]  /*97b0*/  IMAD.WIDE R202, R196, 0x4, R234 ;  /* 0x00000004c4ca7825 */ /* 0x000fc600078e02ea */
[----:B------:R-:W-:Y:S01]  /*97c0*/  STL.64 [R1+0x3998], R220 ;  /* 0x003998dc01007387 */ /* 0x000fe20000100a00 */
[----:B------:R-:W-:-:S03]  /*97d0*/  IADD3 R0, R140, -0xa, RZ ;  /* 0xfffffff68c007810 */ /* 0x000fc60007ffe0ff */
[----:B------:R1:W-:Y:S01]  /*97e0*/  LDGSTS.E [R232+0xc280], [R216.64], !P4 ;  /* 0x0c280000d8e87fae */ /* 0x0003e2000e121844 */
[----:B------:R-:W-:-:S03]  /*97f0*/  IMAD.MOV.U32 R233, RZ, RZ, c[0x0][0x180] ;  /* 0x00006000ffe97624 */ /* 0x000fc600078e00ff */
        /* <DEDUP_REMOVED lines=8> */
[----:B------:R-:W-:Y:S04]  /*9880*/  STL.64 [R1+0x39b0], R214 ;  /* 0x0039b0d601007387 */ /* 0x000fe80000100a00 */
[----:B------:R1:W-:Y:S01]  /*9890*/  LDGSTS.E [R232+0xd000], [R210.64], !P5 ;  /* 0x0d000000d2e87fae */ /* 0x0003e2000e921844 */
[----:B------:R-:W-:-:S03]  /*98a0*/  ISETP.GE.U32.AND P2, PT, R0, 0x7fffffb7, PT ;  /* 0x7fffffb70000780c */ /* 0x000fc60003f46070 */
[----:B------:R-:W-:Y:S01]  /*98b0*/  STL.64 [R1+0x39b8], R212 ;  /* 0x0039b8d401007387 */ /* 0x000fe20000100a00 */
[----:B------:R-:W-:-:S03]  /*98c0*/  IMAD.WIDE R192, R180, 0x4, R236 ;  /* 0x00000004b4c07825 */ /* 0x000fc600078e02ec */
[----:B------:R1:W-:Y:S01]  /*98d0*/  LDGSTS.E [R232+0xd080], [R208.64], !P5 ;  /* 0x0d080000d0e87fae */ /* 0x0003e2000e921844 */
[----:B------:R-:W-:-:S03]  /*98e0*/  IADD3 R0, R233, -0xe, RZ ;  /* 0xfffffff2e9007810 */ /* 0x000fc60007ffe0ff */
[----:B------:R-:W-:Y:S01]  /*98f0*/  STL.64 [R1+0x39c0], R210 ;  /* 0x0039c0d201007387 */ /* 0x000fe20000100a00 */
[----:B------:R-:W-:-:S03]  /*9900*/  IMAD.WIDE R190, R180, 0x4, R248 ;  /* 0x00000004b4be7825 */ /* 0x000fc600078e02f8 */
[----:B------:R1:W-:Y:S01]  /*9910*/  LDGSTS.E [R232+0xd100], [R206.64], !P5 ;  /* 0x0d100000cee87fae */ /* 0x0003e2000e921844 */
[----:B------:R-:W-:-:S03]  /*9920*/  IMAD.WIDE R188, R180, 0x4, R244 ;  /* 0x00000004b4bc7825 */ /* 0x000fc600078e02f4 */
[----:B------:R-:W-:Y:S04]  /*9930*/  STL.64 [R1+0x39c8], R208 ;  /* 0x0039c8d001007387 */ /* 0x000fe80000100a00 */
[----:B------:R1:W-:Y:S01]  /*9940*/  LDGSTS.E [R232+0xd180], [R204.64], !P5 ;  /* 0x0d180000cce87fae */ /* 0x0003e2000e921844 */
[----:B------:R-:W-:-:S03]  /*9950*/  IMAD R164, R252, 0x3c, RZ ;  /* 0x0000003cfca47824 */ /* 0x000fc600078e02ff */
        /* <DEDUP_REMOVED lines=17> */
[----:B------:R-:W-:-:S03]  /*9a70*/  IMAD.WIDE R176, R164, 0x4, R236 ;  /* 0x00000004a4b07825 */ /* 0x000fc600078e02ec */
[----:B------:R-:W-:Y:S04]  /*9a80*/  STL.64 [R1+0x39f8], R196 ;  /* 0x0039f8c401007387 */ /* 0x000fe80000100a00 */
        /* <DEDUP_REMOVED lines=23> */
[----:B------:R-:W-:-:S03]  /*9c00*/  LOP3.LUT R6, R232, 0x20, RZ, 0x3c, !PT ;  /* 0x00000020e8067812 */ /* 0x000fc600078e3cff */
[----:B------:R1:W-:Y:S01]  /*9c10*/  LDGSTS.E [R232+0xf000], [R178.64], !P0 ;  /* 0x0f000000b2e87fae */ /* 0x0003e2000c121844 */
[----:B------:R-:W-:-:S03]  /*9c20*/  IMAD.WIDE R22, R252, 0x4, R242 ;  /* 0x00000004fc167825 */ /* 0x000fc600078e02f2 */
[----:B------:R-:W-:Y:S01]  /*9c30*/  STL.64 [R1+0x3a38], R180 ;  /* 0x003a38b401007387 */ /* 0x000fe20000100a00 */
[----:B------:R-:W-:-:S03]  /*9c40*/  IADD3 R0, R233, -0x1a, RZ ;  /* 0xffffffe6e9007810 */ /* 0x000fc60007ffe0ff */
[----:B------:R1:W-:Y:S01]  /*9c50*/  LDGSTS.E [R232+0xf080], [R176.64], !P0 ;  /* 0x0f080000b0e87fae */ /* 0x0003e2000c121844 */
[----:B------:R-:W-:-:S03]  /*9c60*/  IMAD.WIDE R20, R252, 0x4, R236 ;  /* 0x00000004fc147825 */ /* 0x000fc600078e02ec */
[----:B------:R-:W-:Y:S01]  /*9c70*/  STL.64 [R1+0x3a40], R178 ;  /* 0x003a40b201007387 */ /* 0x000fe20000100a00 */
[----:B---3--:R-:W-:-:S03]  /*9c80*/  IMAD.WIDE R18, R252, 0x4, R248 ;  /* 0x00000004fc127825 */ /* 0x008fc600078e02f8 */
[----:B------:R3:W-:Y:S01]  /*9c90*/  LDGSTS.E [R232+0xf100], [R174.64], !P0 ;  /* 0x0f100000aee87fae */ /* 0x0007e2000c121844 */
[----:B----4-:R-:W-:-:S03]  /*9ca0*/  IMAD.WIDE R16, R252, 0x4, R244 ;  /* 0x00000004fc107825 */ /* 0x010fc600078e02f4 */
[----:B------:R-:W-:Y:S04]  /*9cb0*/  STL.64 [R1+0x3a48], R176 ;  /* 0x003a48b001007387 */ /* 0x000fe80000100a00 */
[----:B------:R3:W-:Y:S01]  /*9cc0*/  LDGSTS.E [R232+0xf180], [R172.64], !P0 ;  /* 0x0f180000ace87fae */ /* 0x0007e2000c121844 */
[----:B------:R-:W-:-:S03]  /*9cd0*/  IMAD.WIDE R14, R252, 0x4, R234 ;  /* 0x00000004fc0e7825 */ /* 0x000fc600078e02ea */
[----:B------:R-:W-:Y:S04]  /*9ce0*/  STL.64 [R1+0x3a50], R174 ;  /* 0x003a50ae01007387 */ /* 0x000fe80000100a00 */
[----:B------:R3:W-:Y:S01]  /*9cf0*/  LDGSTS.E [R232+0xf200], [R170.64], !P0 ;  /* 0x0f200000aae87fae */ /* 0x0007e2000c121844 */
[----:B--2---:R-:W-:-:S03]  /*9d00*/  IMAD.WIDE R12, R252, 0x4, R240 ;  /* 0x00000004fc0c7825 */ /* 0x004fc600078e02f0 */
        /* <DEDUP_REMOVED lines=8> */
[----:B------:R-:W-:Y:S01]  /*9d90*/  ISETP.GE.U32.AND P0, PT, R0, 0x7fffffa7, PT ;  /* 0x7fffffa70000780c */ /* 0x000fe20003f06070 */
[----:B------:R-:W-:Y:S02]  /*9da0*/  IMAD R0, R252, 0x5, RZ ;  /* 0x00000005fc007824 */ /* 0x000fe400078e02ff */
[----:B------:R-:W-:Y:S04]  /*9db0*/  STL.64 [R1+0x3a70], R166 ;  /* 0x003a70a601007387 */ /* 0x000fe80000100a00 */
[----:B------:R2:W-:Y:S01]  /*9dc0*/  LDGSTS.E [R6+0x400], [R22.64], !P3 ;  /* 0x0040000016067fae */ /* 0x0005e2000d921844 */
[----:B------:R-:W-:-:S03]  /*9dd0*/  IADD3 R4, R233, -0x1e, RZ ;  /* 0xffffffe2e9047810 */ /* 0x000fc60007ffe0ff */
[----:B------:R-:W-:Y:S04]  /*9de0*/  STL.64 [R1+0x3a78], R164 ;  /* 0x003a78a401007387 */ /* 0x000fe80000100a00 */
[----:B------:R4:W-:Y:S04]  /*9df0*/  LDGSTS.E [R6+0x480], [R20.64], !P3 ;  /* 0x0048000014067fae */ /* 0x0009e8000d921844 */
[----:B------:R2:W-:Y:S04]  /*9e00*/  STL.64 [R1+0x898], R22 ;  /* 0x0008981601007387 */ /* 0x0005e80000100a00 */
[----:B------:R1:W-:Y:S04]  /*9e10*/  LDGSTS.E [R6+0x500], [R18.64], !P3 ;  /* 0x0050000012067fae */ /* 0x0003e8000d921844 */
        /* <DEDUP_REMOVED lines=8> */
[----:B-1----:R-:W-:-:S03]  /*9ea0*/  IMAD.WIDE R18, R0, 0x4, R248 ;  /* 0x0000000400127825 */ /* 0x002fc600078e02f8 */
[----:B------:R2:W-:Y:S04]  /*9eb0*/  STL.64 [R1+0x878], R14 ;  /* 0x0008780e01007387 */ /* 0x0005e80000100a00 */
[----:B------:R1:W-:Y:S01]  /*9ec0*/  LDGSTS.E [R6+0x700], [R10.64], !P3 ;  /* 0x007000000a067fae */ /* 0x0003e2000d921844 */
[----:B----4-:R-:W-:-:S03]  /*9ed0*/  IMAD.WIDE R16, R0, 0x4, R244 ;  /* 0x0000000400107825 */ /* 0x010fc600078e02f4 */
[----:B------:R4:W-:Y:S04]  /*9ee0*/  STL.64 [R1+0x870], R12 ;  /* 0x0008700c01007387 */ /* 0x0009e80000100a00 */
[----:B------:R1:W-:Y:S01]  /*9ef0*/  LDGSTS.E [R6+0x780], [R8.64], !P3 ;  /* 0x0078000008067fae */ /* 0x0003e2000d921844 */
[----:B------:R-:W-:Y:S01]  /*9f00*/  ISETP.GE.U32.AND P3, PT, R4, 0x7fffffa3, PT ;  /* 0x7fffffa30400780c */ /* 0x000fe20003f66070 */
[----:B------:R-:W-:Y:S02]  /*9f10*/  IMAD R4, R252, 0x9, RZ ;  /* 0x00000009fc047824 */ /* 0x000fe400078e02ff */
[----:B------:R1:W-:Y:S01]  /*9f20*/  STL.64 [R1+0x868], R10 ;  /* 0x0008680a01007387 */ /* 0x0003e20000100a00 */
[----:B--2---:R-:W-:-:S03]  /*9f30*/  IMAD.WIDE R14, R0, 0x4, R234 ;  /* 0x00000004000e7825 */ /* 0x004fc600078e02ea */
[----:B------:R2:W-:Y:S01]  /*9f40*/  STL.64 [R1+0x860], R8 ;  /* 0x0008600801007387 */ /* 0x0005e20000100a00 */
[----:B----4-:R-:W-:-:S03]  /*9f50*/  IMAD.WIDE R12, R0, 0x4, R240 ;  /* 0x00000004000c7825 */ /* 0x010fc600078e02f0 */
[----:B------:R4:W-:Y:S04]  /*9f60*/  STL.64 [R1+0x798], R22 ;  /* 0x0007981601007387 */ /* 0x0009e80000100a00 */
[----:B------:R4:W-:Y:S01]  /*9f70*/  LDGSTS.E [R6+0x1400], [R22.64], !P1 ;  /* 0x0140000016067fae */ /* 0x0009e2000c921844 */
[----:B-1----:R-:W-:-:S03]  /*9f80*/  IMAD.WIDE R10, R0, 0x4, R238 ;  /* 0x00000004000a7825 */ /* 0x002fc600078e02ee */
[----:B------:R1:W-:Y:S01]  /*9f90*/  STL.64 [R1+0x790], R20 ;  /* 0x0007901401007387 */ /* 0x0003e20000100a00 */
[----:B--2---:R-:W-:-:S03]  /*9fa0*/  IMAD.WIDE R8, R0, 0x4, R246 ;  /* 0x0000000400087825 */ /* 0x004fc600078e02f6 */
[----:B------:R1:W-:Y:S04]  /*9fb0*/  LDGSTS.E [R6+0x1480], [R20.64], !P1 ;  /* 0x0148000014067fae */ /* 0x0003e8000c921844 */
[----:B------:R2:W-:Y:S01]  /*9fc0*/  STL.64 [R1+0x788], R18 ;  /* 0x0007881201007387 */ /* 0x0005e20000100a00 */
[----:B----4-:R-:W-:-:S03]  /*9fd0*/  IMAD.WIDE R22, R4, 0x4, R242 ;  /* 0x0000000404167825 */ /* 0x010fc600078e02f2 */
        /* <DEDUP_REMOVED lines=104> */
[----:B------:R-:W-:-:S03]  /*a660*/  IADD3 R5, R233, -0x22, RZ ;  /* 0xffffffdee9057810 */ /* 0x000fc60007ffe0ff */
        /* <DEDUP_REMOVED lines=13> */
[----:B------:R-:W-:-:S03]  /*a740*/  ISETP.GE.U32.AND P1, PT, R5, 0x7fffff9f, PT ;  /* 0x7fffff9f0500780c */ /* 0x000fc60003f26070 */
        /* <DEDUP_REMOVED lines=12> */
[----:B------:R-:W-:-:S03]  /*a810*/  IADD3 R5, R233, -0x26, RZ ;  /* 0xffffffdae9057810 */ /* 0x000fc60007ffe0ff */
        /* <DEDUP_REMOVED lines=13> */
[----:B------:R-:W-:-:S03]  /*a8f0*/  ISETP.GE.U32.AND P2, PT, R5, 0x7fffff9b, PT ;  /* 0x7fffff9b0500780c */ /* 0x000fc60003f46070 */
        /* <DEDUP_REMOVED lines=81> */
[----:B------:R-:W-:Y:S01]  /*ae10*/  STL.64 [R1+0xa0], R22 ;  /* 0x0000a01601007387 */ /* 0x000fe20000100a00 */
[----:B-1----:R-:W-:-:S03]  /*ae20*/  IMAD.WIDE R10, R4, 0x4, R238 ;  /* 0x00000004040a7825 */ /* 0x002fc600078e02ee */
[----:B------:R1:W-:Y:S01]  /*ae30*/  LDGSTS.E [R6+0xa400], [R22.64], !P4 ;  /* 0x0a40000016067fae */ /* 0x0003e2000e121844 */
[----:B------:R-:W-:-:S03]  /*ae40*/  IMAD.WIDE R162, R148, 0x4, R242 ;  /* 0x0000000494a27825 */ /* 0x000fc600078e02f2 */
[----:B------:R4:W-:Y:S01]  /*ae50*/  STL.64 [R1+0x98], R20 ;  /* 0x0000981401007387 */ /* 0x0009e20000100a00 */
[----:B--2---:R-:W-:-:S03]  /*ae60*/  IMAD.WIDE R8, R4, 0x4, R246 ;  /* 0x0000000404087825 */ /* 0x004fc600078e02f6 */
[----:B------:R4:W-:Y:S01]  /*ae70*/  LDGSTS.E [R6+0xa480], [R20.64], !P4 ;  /* 0x0a48000014067fae */ /* 0x0009e2000e121844 */
[----:B------:R-:W-:-:S03]  /*ae80*/  IMAD.WIDE R160, R148, 0x4, R236 ;  /* 0x0000000494a07825 */ /* 0x000fc600078e02ec */
[----:B------:R2:W-:Y:S01]  /*ae90*/  STL.64 [R1+0x90], R18 ;  /* 0x0000901201007387 */ /* 0x0005e20000100a00 */
[----:B------:R-:W-:-:S03]  /*aea0*/  IMAD.WIDE R158, R148, 0x4, R248 ;  /* 0x00000004949e7825 */ /* 0x000fc600078e02f8 */
[----:B------:R2:W-:Y:S01]  /*aeb0*/  LDGSTS.E [R6+0xa500], [R18.64], !P4 ;  /* 0x0a50000012067fae */ /* 0x0005e2000e121844 */
[----:B------:R-:W-:-:S03]  /*aec0*/  IMAD.WIDE R156, R148, 0x4, R244 ;  /* 0x00000004949c7825 */ /* 0x000fc600078e02f4 */
[----:B------:R1:W-:Y:S04]  /*aed0*/  STL.64 [R1+0x88], R16 ;  /* 0x0000881001007387 */ /* 0x0003e80000100a00 */
[----:B------:R1:W-:Y:S01]  /*aee0*/  LDGSTS.E [R6+0xa580], [R16.64], !P4 ;  /* 0x0a58000010067fae */ /* 0x0003e2000e121844 */
[----:B------:R-:W-:-:S03]  /*aef0*/  IADD3 R5, R233, -0x36, RZ ;  /* 0xffffffcae9057810 */ /* 0x000fc60007ffe0ff */
[----:B------:R1:W-:Y:S01]  /*af00*/  STL.64 [R1+0x80], R14 ;  /* 0x0000800e01007387 */ /* 0x0003e20000100a00 */
[----:B------:R-:W-:-:S03]  /*af10*/  IMAD R132, R252, 0x31, RZ ;  /* 0x00000031fc847824 */ /* 0x000fc600078e02ff */
[----:B------:R1:W-:Y:S01]  /*af20*/  LDGSTS.E [R6+0xa600], [R14.64], !P4 ;  /* 0x0a6000000e067fae */ /* 0x0003e2000e121844 */
[----:B------:R-:W-:-:S03]  /*af30*/  IMAD.WIDE R154, R148, 0x4, R234 ;  /* 0x00000004949a7825 */ /* 0x000fc600078e02ea */
[----:B------:R1:W-:Y:S01]  /*af40*/  STL.64 [R1+0x78], R12 ;  /* 0x0000780c01007387 */ /* 0x0003e20000100a00 */
        /* <DEDUP_REMOVED lines=9> */
[----:B------:R1:W-:Y:S01]  /*afe0*/  LDGSTS.E [R6+0xb400], [R162.64], !P5 ;  /* 0x0b400000a2067fae */ /* 0x0003e2000e921844 */
[----:B------:R-:W-:-:S03]  /*aff0*/  IMAD.WIDE R146, R132, 0x4, R242 ;  /* 0x0000000484927825 */ /* 0x000fc600078e02f2 */
[----:B------:R-:W-:Y:S01]  /*b000*/  STL.64 [R1+0x3a80], R162 ;  /* 0x003a80a201007387 */ /* 0x000fe20000100a00 */
[----:B------:R-:W-:-:S03]  /*b010*/  IMAD.WIDE R144, R132, 0x4, R236 ;  /* 0x0000000484907825 */ /* 0x000fc600078e02ec */
[----:B------:R1:W-:Y:S04]  /*b020*/  LDGSTS.E [R6+0xb480], [R160.64], !P5 ;  /* 0x0b480000a0067fae */ /* 0x0003e8000e921844 */
[----:B------:R-:W-:Y:S01]  /*b030*/  STL.64 [R1+0x3a88], R160 ;  /* 0x003a88a001007387 */ /* 0x000fe20000100a00 */
[----:B------:R-:W-:-:S03]  /*b040*/  IMAD.WIDE R142, R132, 0x4, R248 ;  /* 0x00000004848e7825 */ /* 0x000fc600078e02f8 */
[----:B------:R1:W-:Y:S04]  /*b050*/  LDGSTS.E [R6+0xb500], [R158.64], !P5 ;  /* 0x0b5000009e067fae */ /* 0x0003e8000e921844 */
[----:B------:R-:W-:Y:S01]  /*b060*/  STL.64 [R1+0x3a90], R158 ;  /* 0x003a909e01007387 */ /* 0x000fe20000100a00 */
[----:B------:R-:W-:-:S03]  /*b070*/  IMAD.WIDE R140, R132, 0x4, R244 ;  /* 0x00000004848c7825 */ /* 0x000fc600078e02f4 */
[----:B------:R1:W-:Y:S04]  /*b080*/  LDGSTS.E [R6+0xb580], [R156.64], !P5 ;  /* 0x0b5800009c067fae */ /* 0x0003e8000e921844 */
[----:B------:R-:W-:Y:S01]  /*b090*/  STL.64 [R1+0x3a98], R156 ;  /* 0x003a989c01007387 */ /* 0x000fe20000100a00 */
[----:B------:R-:W-:-:S03]  /*b0a0*/  IADD3 R5, R233, -0x3a, RZ ;  /* 0xffffffc6e9057810 */ /* 0x000fc60007ffe0ff */
[----:B------:R1:W-:Y:S01]  /*b0b0*/  LDGSTS.E [R6+0xb600], [R154.64], !P5 ;  /* 0x0b6000009a067fae */ /* 0x0003e2000e921844 */
[----:B------:R-:W-:-:S03]  /*b0c0*/  IMAD R116, R252, 0x35, RZ ;  /* 0x00000035fc747824 */ /* 0x000fc600078e02ff */
[----:B------:R-:W-:Y:S01]  /*b0d0*/  STL.64 [R1+0x3aa0], R154 ;  /* 0x003aa09a01007387 */ /* 0x000fe20000100a00 */
[----:B------:R-:W-:-:S03]  /*b0e0*/  IMAD.WIDE R138, R132, 0x4, R234 ;  /* 0x00000004848a7825 */ /* 0x000fc600078e02ea */
[----:B------:R1:W-:Y:S01]  /*b0f0*/  LDGSTS.E [R6+0xb680], [R152.64], !P5 ;  /* 0x0b68000098067fae */ /* 0x0003e2000e921844 */
[----:B------:R-:W-:-:S03]  /*b100*/  IMAD.WIDE R136, R132, 0x4, R240 ;  /* 0x0000000484887825 */ /* 0x000fc600078e02f0 */
[----:B------:R-:W-:Y:S01]  /*b110*/  STL.64 [R1+0x3aa8], R152 ;  /* 0x003aa89801007387 */ /* 0x000fe20000100a00 */
[----:B------:R-:W-:-:S03]  /*b120*/  IMAD.WIDE R134, R132, 0x4, R238 ;  /* 0x0000000484867825 */ /* 0x000fc600078e02ee */
[----:B------:R1:W-:Y:S04]  /*b130*/  LDGSTS.E [R6+0xb700], [R150.64], !P5 ;  /* 0x0b70000096067fae */ /* 0x0003e8000e921844 */
[----:B------:R-:W-:Y:S01]  /*b140*/  STL.64 [R1+0x3ab0], R150 ;  /* 0x003ab09601007387 */ /* 0x000fe20000100a00 */
[----:B------:R-:W-:-:S03]  /*b150*/  IADD3 R0, R233, -0x7, RZ ;  /* 0xfffffff9e9007810 */ /* 0x000fc60007ffe0ff */
[----:B------:R1:W-:Y:S01]  /*b160*/  LDGSTS.E [R6+0xb780], [R148.64], !P5 ;  /* 0x0b78000094067fae */ /* 0x0003e2000e921844 */
[----:B------:R-:W-:-:S03]  /*b170*/  IMAD.WIDE R132, R132, 0x4, R246 ;  /* 0x0000000484847825 */ /* 0x000fc600078e02f6 */
[----:B------:R-:W-:Y:S01]  /*b180*/  STL.64 [R1+0x3ab8], R148 ;  /* 0x003ab89401007387 */ /* 0x000fe20000100a00 */
        /* <DEDUP_REMOVED lines=10> */
[----:B------:R-:W-:-:S03]  /*b230*/  ISETP.GE.U32.AND P4, PT, R0, 0x7fffffba, PT ;  /* 0x7fffffba0000780c */ /* 0x000fc60003f86070 */
[----:B------:R1:W-:Y:S01]  /*b240*/  LDGSTS.E [R6+0xc580], [R140.64], !P6 ;  /* 0x0c5800008c067fae */ /* 0x0003e2000f121844 */
[----:B------:R-:W-:-:S03]  /*b250*/  IMAD.WIDE R124, R116, 0x4, R244 ;  /* 0x00000004747c7825 */ /* 0x000fc600078e02f4 */
[----:B------:R-:W-:Y:S01]  /*b260*/  STL.64 [R1+0x3ad8], R140 ;  /* 0x003ad88c01007387 */ /* 0x000fe20000100a00 */
[----:B------:R-:W-:-:S03]  /*b270*/  IADD3 R5, R233, -0x3e, RZ ;  /* 0xffffffc2e9057810 */ /* 0x000fc60007ffe0ff */
[----:B------:R1:W-:Y:S01]  /*b280*/  LDGSTS.E [R6+0xc600], [R138.64], !P6 ;  /* 0x0c6000008a067fae */ /* 0x0003e2000f121844 */
[----:B------:R-:W-:-:S03]  /*b290*/  IADD3 R0, R233, -0xb, RZ ;  /* 0xfffffff5e9007810 */ /* 0x000fc60007ffe0ff */
[----:B------:R-:W-:Y:S01]  /*b2a0*/  STL.64 [R1+0x3ae0], R138 ;  /* 0x003ae08a01007387 */ /* 0x000fe20000100a00 */
[----:B------:R-:W-:-:S03]  /*b2b0*/  IMAD R100, R252, 0x39, RZ ;  /* 0x00000039fc647824 */ /* 0x000fc600078e02ff */
        /* <DEDUP_REMOVED lines=10> */
[----:B------:R-:W-:-:S03]  /*b360*/  ISETP.GE.U32.AND P1, PT, R5, 0x7fffff83, PT ;  /* 0x7fffff830500780c */ /* 0x000fc60003f26070 */
        /* <DEDUP_REMOVED lines=14> */
[----:B------:R-:W-:-:S03]  /*b450*/  IMAD R84, R252, 0x3d, RZ ;  /* 0x0000003dfc547824 */ /* 0x000fc600078e02ff */
[----:B------:R1:W-:Y:S01]  /*b460*/  LDGSTS.E [R6+0xd600], [R122.64], !P0 ;  /* 0x0d6000007a067fae */ /* 0x0003e2000c121844 */
[----:B------:R-:W-:-:S03]  /*b470*/  IMAD.WIDE R106, R100, 0x4, R234 ;  /* 0x00000004646a7825 */ /* 0x000fc600078e02ea */
[----:B------:R-:W-:Y:S01]  /*b480*/  STL.64 [R1+0x3b20], R122 ;  /* 0x003b207a01007387 */ /* 0x000fe20000100a00 */
[----:B------:R-:W-:-:S03]  /*b490*/  ISETP.GE.U32.AND P6, PT, R0, 0x7fffffb2, PT ;  /* 0x7fffffb20000780c */ /* 0x000fc60003fc6070 */
[----:B------:R1:W-:Y:S01]  /*b4a0*/  LDGSTS.E [R6+0xd680], [R120.64], !P0 ;  /* 0x0d68000078067fae */ /* 0x0003e2000c121844 */
[----:B------:R-:W-:-:S03]  /*b4b0*/  IMAD.WIDE R104, R100, 0x4, R240 ;  /* 0x0000000464687825 */ /* 0x000fc600078e02f0 */
[----:B------:R-:W-:Y:S01]  /*b4c0*/  STL.64 [R1+0x3b28], R120 ;  /* 0x003b287801007387 */ /* 0x000fe20000100a00 */
[----:B------:R-:W-:-:S03]  /*b4d0*/  IADD3 R0, R233, -0x13, RZ ;  /* 0xffffffede9007810 */ /* 0x000fc60007ffe0ff */
        /* <DEDUP_REMOVED lines=30> */
[----:B------:R-:W-:Y:S04]  /*b6c0*/  STL.64 [R1+0x3b70], R102 ;  /* 0x003b706601007387 */ /* 0x000fe80000100a00 */
[----:B------:R1:W-:Y:S01]  /*b6d0*/  LDGSTS.E [R6+0xe780], [R100.64], !P3 ;  /* 0x0e78000064067fae */ /* 0x0003e2000d921844 */
[----:B------:R-:W-:-:S03]  /*b6e0*/  ISETP.GE.U32.AND P3, PT, R0, 0x7fffffaa, PT ;  /* 0x7fffffaa0000780c */ /* 0x000fc60003f66070 */
[----:B------:R-:W-:Y:S01]  /*b6f0*/  STL.64 [R1+0x3b78], R100 ;  /* 0x003b786401007387 */ /* 0x000fe20000100a00 */
[----:B------:R-:W-:-:S03]  /*b700*/  IMAD.SHL.U32 R0, R252, 0x2, RZ ;  /* 0x00000002fc007824 */ /* 0x000fc600078e00ff */
[----:B------:R1:W-:Y:S04]  /*b710*/  LDGSTS.E [R6+0xf400], [R98.64], !P1 ;  /* 0x0f40000062067fae */ /* 0x0003e8000c921844 */
[----:B------:R-:W-:Y:S01]  /*b720*/  STL.64 [R1+0x3b80], R98 ;  /* 0x003b806201007387 */ /* 0x000fe20000100a00 */
[----:B------:R-:W-:-:S03]  /*b730*/  IMAD.WIDE R84, R84, 0x4, R246 ;  /* 0x0000000454547825 */ /* 0x000fc600078e02f6 */
[----:B------:R1:W-:Y:S04]  /*b740*/  LDGSTS.E [R6+0xf480], [R96.64], !P1 ;  /* 0x0f48000060067fae */ /* 0x0003e8000c921844 */
[----:B------:R-:W-:Y:S04]  /*b750*/  STL.64 [R1+0x3b88], R96 ;  /* 0x003b886001007387 */ /* 0x000fe80000100a00 */
[----:B------:R1:W-:Y:S04]  /*b760*/  LDGSTS.E [R6+0xf500], [R94.64], !P1 ;  /* 0x0f5000005e067fae */ /* 0x0003e8000c921844 */
[----:B------:R-:W-:Y:S01]  /*b770*/  STL.64 [R1+0x3b90], R94 ;  /* 0x003b905e01007387 */ /* 0x000fe20000100a00 */
[----:B------:R-:W-:-:S03]  /*b780*/  IADD3 R4, R233, -0x1b, RZ ;  /* 0xffffffe5e9047810 */ /* 0x000fc60007ffe0ff */
[----:B------:R1:W-:Y:S04]  /*b790*/  LDGSTS.E [R6+0xf580], [R92.64], !P1 ;  /* 0x0f5800005c067fae */ /* 0x0003e8000c921844 */
[----:B------:R-:W-:Y:S01]  /*b7a0*/  STL.64 [R1+0x3b98], R92 ;  /* 0x003b985c01007387 */ /* 0x000fe20000100a00 */
[----:B----4-:R-:W-:-:S03]  /*b7b0*/  IMAD.WIDE R20, R0, 0x4, R242 ;  /* 0x0000000400147825 */ /* 0x010fc600078e02f2 */
[----:B------:R4:W-:Y:S04]  /*b7c0*/  LDGSTS.E [R6+0xf600], [R90.64], !P1 ;  /* 0x0f6000005a067fae */ /* 0x0009e8000c921844 */
[----:B------:R-:W-:Y:S01]  /*b7d0*/  STL.64 [R1+0x3ba0], R90 ;  /* 0x003ba05a01007387 */ /* 0x000fe20000100a00 */
[----:B--2---:R-:W-:-:S03]  /*b7e0*/  IMAD.WIDE R18, R0, 0x4, R236 ;  /* 0x0000000400127825 */ /* 0x004fc600078e02ec */
[----:B------:R4:W-:Y:S04]  /*b7f0*/  LDGSTS.E [R6+0xf680], [R88.64], !P1 ;  /* 0x0f68000058067fae */ /* 0x0009e8000c921844 */
[----:B------:R-:W-:Y:S01]  /*b800*/  STL.64 [R1+0x3ba8], R88 ;  /* 0x003ba85801007387 */ /* 0x000fe20000100a00 */
[----:B-1----:R-:W-:-:S03]  /*b810*/  IMAD.WIDE R16, R0, 0x4, R248 ;  /* 0x0000000400107825 */ /* 0x002fc600078e02f8 */
[----:B------:R1:W-:Y:S04]  /*b820*/  LDGSTS.E [R6+0xf700], [R86.64], !P1 ;  /* 0x0f70000056067fae */ /* 0x0003e8000c921844 */
[----:B------:R1:W-:Y:S01]  /*b830*/  STL.64 [R1+0x3bb0], R86 ;  /* 0x003bb05601007387 */ /* 0x0003e20000100a00 */
[----:B------:R-:W-:-:S03]  /*b840*/  IMAD.WIDE R14, R0, 0x4, R244 ;  /* 0x00000004000e7825 */ /* 0x000fc600078e02f4 */
[----:B------:R4:W-:Y:S01]  /*b850*/  LDGSTS.E [R6+0xf780], [R84.64], !P1 ;  /* 0x0f78000054067fae */ /* 0x0009e2000c921844 */
[----:B------:R-:W-:Y:S01]  /*b860*/  ISETP.GE.U32.AND P1, PT, R4, 0x7fffffa6, PT ;  /* 0x7fffffa60400780c */ /* 0x000fe20003f26070 */
[----:B------:R-:W-:Y:S02]  /*b870*/  IMAD R4, R252, 0x6, RZ ;  /* 0x00000006fc047824 */ /* 0x000fe400078e02ff */
[----:B------:R-:W-:Y:S01]  /*b880*/  IMAD.WIDE R12, R0, 0x4, R234 ;  /* 0x00000004000c7825 */ /* 0x000fe200078e02ea */
[----:B-1----:R-:W-:-:S03]  /*b890*/  LOP3.LUT R86, R232, 0x40, RZ, 0x3c, !PT ;  /* 0x00000040e8567812 */ /* 0x002fc600078e3cff */
[C---:B------:R-:W-:Y:S01]  /*b8a0*/  IMAD.WIDE R10, R0.reuse, 0x4, R240 ;  /* 0x00000004000a7825 */ /* 0x040fe200078e02f0 */
[----:B------:R-:W-:Y:S03]  /*b8b0*/  STL.64 [R1+0x3bb8], R84 ;  /* 0x003bb85401007387 */ /* 0x000fe60000100a00 */
[C---:B------:R-:W-:Y:S01]  /*b8c0*/  IMAD.WIDE R8, R0.reuse, 0x4, R238 ;  /* 0x0000000400087825 */ /* 0x040fe200078e02ee */
[----:B------:R1:W-:Y:S03]  /*b8d0*/  LDGSTS.E [R86+0x800], [R20.64], !P2 ;  /* 0x0080000014567fae */ /* 0x0003e6000d121844 */
[----:B----4-:R-:W-:Y:S01]  /*b8e0*/  IMAD.WIDE R6, R0, 0x4, R246 ;  /* 0x0000000400067825 */ /* 0x010fe200078e02f6 */
[----:B------:R2:W-:Y:S04]  /*b8f0*/  LDGSTS.E [R86+0x880], [R18.64], !P2 ;  /* 0x0088000012567fae */ /* 0x0005e8000d121844 */
[----:B------:R1:W-:Y:S04]  /*b900*/  STL.64 [R1+0x858], R20 ;  /* 0x0008581401007387 */ /* 0x0003e80000100a00 */
[----:B------:R4:W-:Y:S04]  /*b910*/  LDGSTS.E [R86+0x900], [R16.64], !P2 ;  /* 0x0090000010567fae */ /* 0x0009e8000d121844 */
[----:B------:R2:W-:Y:S04]  /*b920*/  STL.64 [R1+0x850], R18 ;  /* 0x0008501201007387 */ /* 0x0005e80000100a00 */
[----:B------:R3:W-:Y:S01]  /*b930*/  LDGSTS.E [R86+0x980], [R14.64], !P2 ;  /* 0x009800000e567fae */ /* 0x0007e2000d121844 */
[----:B-1----:R-:W-:-:S03]  /*b940*/  IMAD.WIDE R20, R4, 0x4, R242 ;  /* 0x0000000404147825 */ /* 0x002fc600078e02f2 */
[----:B------:R4:W-:Y:S01]  /*b950*/  STL.64 [R1+0x848], R16 ;  /* 0x0008481001007387 */ /* 0x0009e20000100a00 */
[----:B------:R-:W-:-:S03]  /*b960*/  IMAD R0, R252, 0xa, RZ ;  /* 0x0000000afc007824 */ /* 0x000fc600078e02ff */
[----:B------:R1:W-:Y:S01]  /*b970*/  LDGSTS.E [R86+0xa00], [R12.64], !P2 ;  /* 0x00a000000c567fae */ /* 0x0003e2000d121844 */
[----:B--2---:R-:W-:-:S03]  /*b980*/  IMAD.WIDE R18, R4, 0x4, R236 ;  /* 0x0000000404127825 */ /* 0x004fc600078e02ec */
[----:B------:R3:W-:Y:S04]  /*b990*/  STL.64 [R1+0x840], R14 ;  /* 0x0008400e01007387 */ /* 0x0007e80000100a00 */
[----:B------:R2:W-:Y:S01]  /*b9a0*/  LDGSTS.E [R86+0xa80], [R10.64], !P2 ;  /* 0x00a800000a567fae */ /* 0x0005e2000d121844 */
[----:B----4-:R-:W-:-:S03]  /*b9b0*/  IMAD.WIDE R16, R4, 0x4, R248 ;  /* 0x0000000404107825 */ /* 0x010fc600078e02f8 */
[----:B------:R1:W-:Y:S04]  /*b9c0*/  STL.64 [R1+0x838], R12 ;  /* 0x0008380c01007387 */ /* 0x0003e80000100a00 */
[----:B------:R4:W-:Y:S01]  /*b9d0*/  LDGSTS.E [R86+0xb00], [R8.64], !P2 ;  /* 0x00b0000008567fae */ /* 0x0009e2000d121844 */
[----:B---3--:R-:W-:-:S03]  /*b9e0*/  IMAD.WIDE R14, R4, 0x4, R244 ;  /* 0x00000004040e7825 */ /* 0x008fc600078e02f4 */
        /* <DEDUP_REMOVED lines=16> */
[----:B------:R-:W-:-:S03]  /*baf0*/  IMAD R4, R252, 0xe, RZ ;  /* 0x0000000efc047824 */ /* 0x000fc600078e02ff */
[----:B------:R4:W-:Y:S01]  /*bb00*/  LDGSTS.E [R86+0x1a00], [R12.64], !P4 ;  /* 0x01a000000c567fae */ /* 0x0009e2000e121844 */
[----:B--2---:R-:W-:-:S03]  /*bb10*/  IMAD.WIDE R18, R0, 0x4, R236 ;  /* 0x0000000400127825 */ /* 0x004fc600078e02ec */
[----:B------:R1:W-:Y:S04]  /*bb20*/  STL.64 [R1+0x740], R14 ;  /* 0x0007400e01007387 */ /* 0x0003e80000100a00 */
[----:B------:R2:W-:Y:S01]  /*bb30*/  LDGSTS.E [R86+0x1a80], [R10.64], !P4 ;  /* 0x01a800000a567fae */ /* 0x0005e2000e121844 */
[----:B---3--:R-:W-:-:S03]  /*bb40*/  IMAD.WIDE R16, R0, 0x4, R248 ;  /* 0x0000000400107825 */ /* 0x008fc600078e02f8 */
[----:B------:R4:W-:Y:S04]  /*bb50*/  STL.64 [R1+0x738], R12 ;  /* 0x0007380c01007387 */ /* 0x0009e80000100a00 */
[----:B------:R3:W-:Y:S01]  /*bb60*/  LDGSTS.E [R86+0x1b00], [R8.64], !P4 ;  /* 0x01b0000008567fae */ /* 0x0007e2000e121844 */
[----:B-1----:R-:W-:-:S03]  /*bb70*/  IMAD.WIDE R14, R0, 0x4, R244 ;  /* 0x00000004000e7825 */ /* 0x002fc600078e02f4 */
[----:B------:R2:W-:Y:S04]  /*bb80*/  STL.64 [R1+0x730], R10 ;  /* 0x0007300a01007387 */ /* 0x0005e80000100a00 */
[----:B------:R1:W-:Y:S01]  /*bb90*/  LDGSTS.E [R86+0x1b80], [R6.64], !P4 ;  /* 0x01b8000006567fae */ /* 0x0003e2000e121844 */
[----:B----4-:R-:W-:-:S03]  /*bba0*/  IMAD.WIDE R12, R0, 0x4, R234 ;  /* 0x00000004000c7825 */ /* 0x010fc600078e02ea */
        /* <DEDUP_REMOVED lines=13> */
[----:B------:R-:W-:-:S03]  /*bc80*/  IMAD R0, R252, 0x12, RZ ;  /* 0x00000012fc007824 */ /* 0x000fc600078e02ff */
[----:B------:R4:W-:Y:S01]  /*bc90*/  LDGSTS.E [R86+0x2a00], [R12.64], !P5 ;  /* 0x02a000000c567fae */ /* 0x0009e2000e921844 */
[----:B---3--:R-:W-:-:S03]  /*bca0*/  IMAD.WIDE R18, R4, 0x4, R236 ;  /* 0x0000000404127825 */ /* 0x008fc600078e02ec */
        /* <DEDUP_REMOVED lines=8> */
[----:B----4-:R-:W-:-:S03]  /*bd30*/  IMAD.WIDE R12, R4, 0x4, R234 ;  /* 0x00000004040c7825 */ /* 0x010fc600078e02ea */
        /* <DEDUP_REMOVED lines=13> */
[----:B------:R-:W-:-:S03]  /*be10*/  IMAD R4, R252, 0x16, RZ ;  /* 0x00000016fc047824 */ /* 0x000fc600078e02ff */
[----:B------:R4:W-:Y:S01]  /*be20*/  LDGSTS.E [R86+0x3a00], [R12.64], !P6 ;  /* 0x03a000000c567fae */ /* 0x0009e2000f121844 */
[----:B-1----:R-:W-:-:S03]  /*be30*/  IMAD.WIDE R18, R0, 0x4, R236 ;  /* 0x0000000400127825 */ /* 0x002fc600078e02ec */
[----:B------:R3:W-:Y:S04]  /*be40*/  STL.64 [R1+0x588], R14 ;  /* 0x0005880e01007387 */ /* 0x0007e80000100a00 */
[----:B------:R1:W-:Y:S01]  /*be50*/  LDGSTS.E [R86+0x3a80], [R10.64], !P6 ;  /* 0x03a800000a567fae */ /* 0x0003e2000f121844 */
[----:B--2---:R-:W-:-:S03]  /*be60*/  IMAD.WIDE R16, R0, 0x4, R248 ;  /* 0x0000000400107825 */ /* 0x004fc600078e02f8 */
[----:B------:R4:W-:Y:S04]  /*be70*/  STL.64 [R1+0x580], R12 ;  /* 0x0005800c01007387 */ /* 0x0009e80000100a00 */
[----:B------:R2:W-:Y:S01]  /*be80*/  LDGSTS.E [R86+0x3b00], [R8.64], !P6 ;  /* 0x03b0000008567fae */ /* 0x0005e2000f121844 */
[----:B---3--:R-:W-:-:S03]  /*be90*/  IMAD.WIDE R14, R0, 0x4, R244 ;  /* 0x00000004000e7825 */ /* 0x008fc600078e02f4 */
[----:B------:R1:W-:Y:S04]  /*bea0*/  STL.64 [R1+0x578], R10 ;  /* 0x0005780a01007387 */ /* 0x0003e80000100a00 */
[----:B------:R3:W-:Y:S01]  /*beb0*/  LDGSTS.E [R86+0x3b80], [R6.64], !P6 ;  /* 0x03b8000006567fae */ /* 0x0007e2000f121844 */
[----:B----4-:R-:W-:-:S03]  /*bec0*/  IMAD.WIDE R12, R0, 0x4, R234 ;  /* 0x00000004000c7825 */ /* 0x010fc600078e02ea */
        /* <DEDUP_REMOVED lines=27> */
[----:B------:R-:W-:Y:S01]  /*c080*/  ISETP.GE.U32.AND P2, PT, R5, 0x7fffffa2, PT ;  /* 0x7fffffa20500780c */ /* 0x000fe20003f46070 */
[C---:B--2---:R-:W-:Y:S02]  /*c090*/  IMAD.WIDE R10, R4.reuse, 0x4, R240 ;  /* 0x00000004040a7825 */ /* 0x044fe400078e02f0 */
        /* <DEDUP_REMOVED lines=25> */
[----:B------:R-:W-:Y:S01]  /*c230*/  ISETP.GE.U32.AND P4, PT, R5, 0x7fffff9e, PT ;  /* 0x7fffff9e0500780c */ /* 0x000fe20003f86070 */
[C---:B---3--:R-:W-:Y:S02]  /*c240*/  IMAD.WIDE R10, R0.reuse, 0x4, R240 ;  /* 0x00000004000a7825 */ /* 0x048fe400078e02f0 */
        /* <DEDUP_REMOVED lines=10> */
[----:B------:R-:W-:-:S03]  /*c2f0*/  IADD3 R5, R233, -0x27, RZ ;  /* 0xffffffd9e9057810 */ /* 0x000fc60007ffe0ff */
        /* <DEDUP_REMOVED lines=14> */
[----:B------:R-:W-:Y:S01]  /*c3e0*/  ISETP.GE.U32.AND P5, PT, R5, 0x7fffff9a, PT ;  /* 0x7fffff9a0500780c */ /* 0x000fe20003fa6070 */
[C---:B-1----:R-:W-:Y:S02]  /*c3f0*/  IMAD.WIDE R10, R4.reuse, 0x4, R240 ;  /* 0x00000004040a7825 */ /* 0x042fe400078e02f0 */
        /* <DEDUP_REMOVED lines=80> */
[----:B-1----:R-:W-:Y:S02]  /*c900*/  IMAD.WIDE R10, R0, 0x4, R240 ;  /* 0x00000004000a7825 */ /* 0x002fe400078e02f0 */
[----:B------:R1:W-:Y:S04]  /*c910*/  LDGSTS.E [R86+0xa800], [R20.64], !P6 ;  /* 0x0a80000014567fae */ /* 0x0003e8000f121844 */
[----:B------:R3:W-:Y:S01]  /*c920*/  STL.64 [R1+0xe8], R6 ;  /* 0x0000e80601007387 */ /* 0x0007e20000100a00 */
[----:B------:R-:W-:-:S03]  /*c930*/  IMAD.WIDE R82, R68, 0x4, R242 ;  /* 0x0000000444527825 */ /* 0x000fc600078e02f2 */
[----:B------:R4:W-:Y:S01]  /*c940*/  LDGSTS.E [R86+0xa880], [R18.64], !P6 ;  /* 0x0a88000012567fae */ /* 0x0009e2000f121844 */
[----:B--2---:R-:W-:-:S03]  /*c950*/  IMAD.WIDE R8, R0, 0x4, R238 ;  /* 0x0000000400087825 */ /* 0x004fc600078e02ee */
[----:B------:R2:W-:Y:S01]  /*c960*/  LDGSTS.E [R86+0xa900], [R16.64], !P6 ;  /* 0x0a90000010567fae */ /* 0x0005e2000f121844 */
[----:B------:R-:W-:-:S03]  /*c970*/  IMAD.WIDE R80, R68, 0x4, R236 ;  /* 0x0000000444507825 */ /* 0x000fc600078e02ec */
[----:B------:R1:W-:Y:S01]  /*c980*/  LDGSTS.E [R86+0xa980], [R14.64], !P6 ;  /* 0x0a9800000e567fae */ /* 0x0003e2000f121844 */
[----:B---3--:R-:W-:-:S03]  /*c990*/  IMAD.WIDE R6, R0, 0x4, R246 ;  /* 0x0000000400067825 */ /* 0x008fc600078e02f6 */
[----:B------:R3:W-:Y:S01]  /*c9a0*/  LDGSTS.E [R86+0xaa00], [R12.64], !P6 ;  /* 0x0aa000000c567fae */ /* 0x0007e2000f121844 */
[C---:B------:R-:W-:Y:S01]  /*c9b0*/  IMAD.WIDE R78, R68.reuse, 0x4, R248 ;  /* 0x00000004444e7825 */ /* 0x040fe200078e02f8 */
[----:B------:R-:W-:Y:S02]  /*c9c0*/  IADD3 R5, R233, -0x37, RZ ;  /* 0xffffffc9e9057810 */ /* 0x000fe40007ffe0ff */
[----:B------:R1:W-:Y:S01]  /*c9d0*/  LDGSTS.E [R86+0xaa80], [R10.64], !P6 ;  /* 0x0aa800000a567fae */ /* 0x0003e2000f121844 */
[----:B------:R-:W-:-:S03]  /*c9e0*/  IMAD.WIDE R76, R68, 0x4, R244 ;  /* 0x00000004444c7825 */ /* 0x000fc600078e02f4 */
[----:B------:R1:W-:Y:S01]  /*c9f0*/  STL.64 [R1+0x60], R20 ;  /* 0x0000601401007387 */ /* 0x0003e20000100a00 */
[----:B------:R-:W-:Y:S02]  /*ca00*/  IMAD R52, R252, 0x32, RZ ;  /* 0x00000032fc347824 */ /* 0x000fe400078e02ff */
[C---:B------:R-:W-:Y:S01]  /*ca10*/  IMAD.WIDE R74, R68.reuse, 0x4, R234 ;  /* 0x00000004444a7825 */ /* 0x040fe200078e02ea */
[----:B------:R1:W-:Y:S03]  /*ca20*/  LDGSTS.E [R86+0xab00], [R8.64], !P6 ;  /* 0x0ab0000008567fae */ /* 0x0003e6000f121844 */
[C---:B------:R-:W-:Y:S01]  /*ca30*/  IMAD.WIDE R72, R68.reuse, 0x4, R240 ;  /* 0x0000000444487825 */ /* 0x040fe200078e02f0 */
[----:B------:R4:W-:Y:S04]  /*ca40*/  STL.64 [R1+0x58], R18 ;  /* 0x0000581201007387 */ /* 0x0009e80000100a00 */
[----:B------:R1:W-:Y:S01]  /*ca50*/  LDGSTS.E [R86+0xab80], [R6.64], !P6 ;  /* 0x0ab8000006567fae */ /* 0x0003e2000f121844 */
[----:B------:R-:W-:-:S03]  /*ca60*/  IMAD.WIDE R70, R68, 0x4, R238 ;  /* 0x0000000444467825 */ /* 0x000fc600078e02ee */
[----:B------:R2:W-:Y:S01]  /*ca70*/  STL.64 [R1+0x50], R16 ;  /* 0x0000501001007387 */ /* 0x0005e20000100a00 */
[----:B------:R-:W-:-:S03]  /*ca80*/  IMAD.WIDE R68, R68, 0x4, R246 ;  /* 0x0000000444447825 */ /* 0x000fc600078e02f6 */
[----:B------:R1:W-:Y:S01]  /*ca90*/  LDGSTS.E [R86+0xb800], [R82.64], !P0 ;  /* 0x0b80000052567fae */ /* 0x0003e2000c121844 */
[----:B------:R-:W-:Y:S01]  /*caa0*/  ISETP.GE.U32.AND P1, PT, R5, 0x7fffff8a, PT ;  /* 0x7fffff8a0500780c */ /* 0x000fe20003f26070 */
[C---:B------:R-:W-:Y:S02]  /*cab0*/  IMAD.WIDE R66, R52.reuse, 0x4, R242 ;  /* 0x0000000434427825 */ /* 0x040fe400078e02f2 */
[----:B------:R1:W-:Y:S04]  /*cac0*/  STL.64 [R1+0x48], R14 ;  /* 0x0000480e01007387 */ /* 0x0003e80000100a00 */
        /* <DEDUP_REMOVED lines=35> */
[----:B------:R-:W-:-:S03]  /*cd00*/  IADD3 R5, R233, -0x3f, RZ ;  /* 0xffffffc1e9057810 */ /* 0x000fc60007ffe0ff */
[----:B------:R-:W-:Y:S01]  /*cd10*/  STL.64 [R1+0x3bf0], R70 ;  /* 0x003bf04601007387 */ /* 0x000fe20000100a00 */
[----:B-1----:R-:W-:-:S03]  /*cd20*/  IMAD R20, R252, 0x3a, RZ ;  /* 0x0000003afc147824 */ /* 0x002fc600078e02ff */
        /* <DEDUP_REMOVED lines=8> */
[----:B------:R1:W-:Y:S01]  /*cdb0*/  LDGSTS.E [R86+0xcb00], [R54.64], !P3 ;  /* 0x0cb0000036567fae */ /* 0x0003e2000d921844 */
[----:B------:R-:W-:-:S03]  /*cdc0*/  IADD3 R4, R233, -0x8, RZ ;  /* 0xfffffff8e9047810 */ /* 0x000fc60007ffe0ff */
[----:B------:R-:W-:Y:S01]  /*cdd0*/  STL.64 [R1+0x3c08], R64 ;  /* 0x003c084001007387 */ /* 0x000fe20000100a00 */
[----:B------:R-:W-:-:S03]  /*cde0*/  IMAD.WIDE R36, R36, 0x4, R246 ;  /* 0x0000000424247825 */ /* 0x000fc600078e02f6 */
[----:B------:R1:W-:Y:S01]  /*cdf0*/  LDGSTS.E [R86+0xcb80], [R52.64], !P3 ;  /* 0x0cb8000034567fae */ /* 0x0003e2000d921844 */
[----:B------:R-:W-:-:S03]  /*ce00*/  ISETP.GE.U32.AND P4, PT, R5, 0x7fffff82, PT ;  /* 0x7fffff820500780c */ /* 0x000fc60003f86070 */
[----:B------:R-:W-:Y:S01]  /*ce10*/  STL.64 [R1+0x3c10], R62 ;  /* 0x003c103e01007387 */ /* 0x000fe20000100a00 */
[----:B------:R-:W-:-:S03]  /*ce20*/  IMAD.WIDE R34, R20, 0x4, R242 ;  /* 0x0000000414227825 */ /* 0x000fc600078e02f2 */
        /* <DEDUP_REMOVED lines=28> */
[----:B----4-:R-:W-:-:S03]  /*cff0*/  IMAD.WIDE R18, R4, 0x4, R242 ;  /* 0x0000000404127825 */ /* 0x010fc600078e02f2 */
[----:B------:R-:W-:Y:S04]  /*d000*/  STL.64 [R1+0x3c50], R46 ;  /* 0x003c502e01007387 */ /* 0x000fe80000100a00 */
[----:B------:R4:W-:Y:S01]  /*d010*/  LDGSTS.E [R86+0xe800], [R34.64], !P2 ;  /* 0x0e80000022567fae */ /* 0x0009e2000d121844 */
[----:B--2---:R-:W-:-:S03]  /*d020*/  IMAD.WIDE R16, R4, 0x4, R236 ;  /* 0x0000000404107825 */ /* 0x004fc600078e02ec */
[----:B------:R-:W-:Y:S04]  /*d030*/  STL.64 [R1+0x3c58], R44 ;  /* 0x003c582c01007387 */ /* 0x000fe80000100a00 */
[----:B------:R2:W-:Y:S01]  /*d040*/  LDGSTS.E [R86+0xe880], [R32.64], !P2 ;  /* 0x0e88000020567fae */ /* 0x0005e2000d121844 */
[----:B------:R-:W-:-:S03]  /*d050*/  IADD3 R5, R233, -0x4, RZ ;  /* 0xfffffffce9057810 */ /* 0x000fc60007ffe0ff */
[----:B------:R-:W-:Y:S01]  /*d060*/  STL.64 [R1+0x3c60], R42 ;  /* 0x003c602a01007387 */ /* 0x000fe20000100a00 */
[----:B------:R-:W-:-:S03]  /*d070*/  IMAD.WIDE R14, R4, 0x4, R248 ;  /* 0x00000004040e7825 */ /* 0x000fc600078e02f8 */
[----:B------:R4:W-:Y:S01]  /*d080*/  LDGSTS.E [R86+0xe900], [R30.64], !P2 ;  /* 0x0e9000001e567fae */ /* 0x0009e2000d121844 */
[----:B------:R-:W-:-:S03]  /*d090*/  ISETP.GE.U32.AND P1, PT, R0, 0x7fffffad, PT ;  /* 0x7fffffad0000780c */ /* 0x000fc60003f26070 */
[----:B------:R-:W-:Y:S01]  /*d0a0*/  STL.64 [R1+0x3c68], R40 ;  /* 0x003c682801007387 */ /* 0x000fe20000100a00 */
[----:B---3--:R-:W-:-:S03]  /*d0b0*/  IMAD.WIDE R12, R4, 0x4, R244 ;  /* 0x00000004040c7825 */ /* 0x008fc600078e02f4 */
        /* <DEDUP_REMOVED lines=15> */
[----:B------:R-:W-:-:S03]  /*d1b0*/  ISETP.GE.U32.AND P2, PT, R0, 0x7fffffa9, PT ;  /* 0x7fffffa90000780c */ /* 0x000fc60003f46070 */
[----:B------:R-:W-:Y:S04]  /*d1c0*/  STL.64 [R1+0x3c90], R30 ;  /* 0x003c901e01007387 */ /* 0x000fe80000100a00 */
[----:B------:R1:W-:Y:S01]  /*d1d0*/  LDGSTS.E [R86+0xf800], [R18.64], !P4 ;  /* 0x0f80000012567fae */ /* 0x0003e2000e121844 */
[----:B------:R-:W-:-:S03]  /*d1e0*/  IADD3 R0, R233, -0x1c, RZ ;  /* 0xffffffe4e9007810 */ /* 0x000fc60007ffe0ff */
[----:B------:R-:W-:Y:S04]  /*d1f0*/  STL.64 [R1+0x3c98], R28 ;  /* 0x003c981c01007387 */ /* 0x000fe80000100a00 */
[----:B------:R1:W-:Y:S04]  /*d200*/  LDGSTS.E [R86+0xf880], [R16.64], !P4 ;  /* 0x0f88000010567fae */ /* 0x0003e8000e121844 */
[----:B------:R-:W-:Y:S04]  /*d210*/  STL.64 [R1+0x3ca0], R26 ;  /* 0x003ca01a01007387 */ /* 0x000fe80000100a00 */
[----:B------:R1:W-:Y:S04]  /*d220*/  LDGSTS.E [R86+0xf900], [R14.64], !P4 ;  /* 0x0f9000000e567fae */ /* 0x0003e8000e121844 */
[----:B------:R-:W-:Y:S04]  /*d230*/  STL.64 [R1+0x3ca8], R24 ;  /* 0x003ca81801007387 */ /* 0x000fe80000100a00 */
[----:B------:R1:W-:Y:S04]  /*d240*/  LDGSTS.E [R86+0xf980], [R12.64], !P4 ;  /* 0x0f9800000c567fae */ /* 0x0003e8000e121844 */
[----:B------:R1:W-:Y:S04]  /*d250*/  STL.64 [R1+0x3cb0], R22 ;  /* 0x003cb01601007387 */ /* 0x0003e80000100a00 */
[----:B------:R1:W-:Y:S04]  /*d260*/  LDGSTS.E [R86+0xfa00], [R10.64], !P4 ;  /* 0x0fa000000a567fae */ /* 0x0003e8000e121844 */
[----:B------:R1:W-:Y:S04]  /*d270*/  STL.64 [R1+0x3cb8], R20 ;  /* 0x003cb81401007387 */ /* 0x0003e80000100a00 */
[----:B------:R1:W-:Y:S04]  /*d280*/  LDGSTS.E [R86+0xfa80], [R8.64], !P4 ;  /* 0x0fa8000008567fae */ /* 0x0003e8000e121844 */
[----:B------:R1:W-:Y:S04]  /*d290*/  STL.64 [R1+0x3cc0], R18 ;  /* 0x003cc01201007387 */ /* 0x0003e80000100a00 */
[----:B------:R1:W-:Y:S04]  /*d2a0*/  LDGSTS.E [R86+0xfb00], [R6.64], !P4 ;  /* 0x0fb0000006567fae */ /* 0x0003e8000e121844 */
[----:B------:R1:W-:Y:S04]  /*d2b0*/  STL.64 [R1+0x3cc8], R16 ;  /* 0x003cc81001007387 */ /* 0x0003e80000100a00 */
[----:B------:R2:W-:Y:S01]  /*d2c0*/  LDGSTS.E [R86+0xfb80], [R4.64], !P4 ;  /* 0x0fb8000004567fae */ /* 0x0005e2000e121844 */
[----:B------:R-:W-:Y:S01]  /*d2d0*/  ISETP.GE.U32.AND P4, PT, R0, 0x7fffffa5, PT ;  /* 0x7fffffa50000780c */ /* 0x000fe20003f86070 */
[----:B------:R-:W-:-:S02]  /*d2e0*/  IMAD R0, R252, 0x3, RZ ;  /* 0x00000003fc007824 */ /* 0x000fc400078e02ff */
[----:B------:R2:W-:Y:S04]  /*d2f0*/  STL.64 [R1+0x3cd0], R14 ;  /* 0x003cd00e01007387 */ /* 0x0005e80000100a00 */
[----:B------:R-:W-:Y:S01]  /*d300*/  STL.64 [R1+0x3cd8], R12 ;  /* 0x003cd80c01007387 */ /* 0x000fe20000100a00 */
[----:B-1----:R-:W-:-:S03]  /*d310*/  IMAD.WIDE R22, R0, 0x4, R242 ;  /* 0x0000000400167825 */ /* 0x002fc600078e02f2 */
[----:B------:R-:W-:Y:S01]  /*d320*/  STL.64 [R1+0x3ce0], R10 ;  /* 0x003ce00a01007387 */ /* 0x000fe20000100a00 */
[----:B------:R-:W-:-:S03]  /*d330*/  IMAD.WIDE R20, R0, 0x4, R236 ;  /* 0x0000000400147825 */ /* 0x000fc600078e02ec */
[----:B------:R-:W-:Y:S01]  /*d340*/  STL.64 [R1+0x3ce8], R8 ;  /* 0x003ce80801007387 */ /* 0x000fe20000100a00 */
[----:B------:R-:W-:-:S03]  /*d350*/  IMAD.WIDE R18, R0, 0x4, R248 ;  /* 0x0000000400127825 */ /* 0x000fc600078e02f8 */
[----:B------:R1:W-:Y:S01]  /*d360*/  STL.64 [R1+0x3cf0], R6 ;  /* 0x003cf00601007387 */ /* 0x0003e20000100a00 */
[----:B------:R-:W-:-:S04]  /*d370*/  IMAD.WIDE R16, R0, 0x4, R244 ;  /* 0x0000000400107825 */ /* 0x000fc800078e02f4 */
[----:B--2---:R-:W-:Y:S01]  /*d380*/  IMAD.WIDE R14, R0, 0x4, R234 ;  /* 0x00000004000e7825 */ /* 0x004fe200078e02ea */
[----:B------:R2:W-:Y:S01]  /*d390*/  STL.64 [R1+0x3cf8], R4 ;  /* 0x003cf80401007387 */ /* 0x0005e20000100a00 */
[----:B-1----:R-:W-:Y:S02]  /*d3a0*/  LOP3.LUT R6, R232, 0x60, RZ, 0x3c, !PT ;  /* 0x00000060e8067812 */ /* 0x002fe400078e3cff */
[----:B------:R-:W-:Y:S02]  /*d3b0*/  IMAD R7, R252, 0x7, RZ ;  /* 0x00000007fc077824 */ /* 0x000fe400078e02ff */
[C---:B------:R-:W-:Y:S01]  /*d3c0*/  IMAD.WIDE R12, R0.reuse, 0x4, R240 ;  /* 0x00000004000c7825 */ /* 0x040fe200078e02f0 */
[----:B------:R1:W-:Y:S03]  /*d3d0*/  LDGSTS.E [R6+0xc00], [R22.64], !P5 ;  /* 0x00c0000016067fae */ /* 0x0003e6000e921844 */
[C---:B------:R-:W-:Y:S01]  /*d3e0*/  IMAD.WIDE R10, R0.reuse, 0x4, R238 ;  /* 0x00000004000a7825 */ /* 0x040fe200078e02ee */
[----:B------:R1:W-:Y:S03]  /*d3f0*/  LDGSTS.E [R6+0xc80], [R20.64], !P5 ;  /* 0x00c8000014067fae */ /* 0x0003e6000e921844 */
[----:B--2---:R-:W-:Y:S01]  /*d400*/  IMAD.WIDE R4, R0, 0x4, R246 ;  /* 0x0000000400047825 */ /* 0x004fe200078e02f6 */
[----:B------:R1:W-:Y:S01]  /*d410*/  STL.64 [R1+0x818], R22 ;  /* 0x0008181601007387 */ /* 0x0003e20000100a00 */
[----:B------:R-:W-:-:S03]  /*d420*/  IADD3 R8, R233, -0x20, RZ ;  /* 0xffffffe0e9087810 */ /* 0x000fc60007ffe0ff */
        /* <DEDUP_REMOVED lines=16> */
[C---:B-1----:R-:W-:Y:S01]  /*d530*/  IMAD.WIDE R14, R7.reuse, 0x4, R234 ;  /* 0x00000004070e7825 */ /* 0x042fe200078e02ea */
[----:B------:R-:W-:Y:S02]  /*d540*/  ISETP.GE.U32.AND P5, PT, R8, 0x7fffffa1, PT ;  /* 0x7fffffa10800780c */ /* 0x000fe40003fa6070 */
[----:B------:R1:W-:Y:S01]  /*d550*/  STL.64 [R1+0x7e8], R10 ;  /* 0x0007e80a01007387 */ /* 0x0003e20000100a00 */
[----:B------:R-:W-:-:S03]  /*d560*/  IMAD.WIDE R8, R7, 0x4, R246 ;  /* 0x0000000407087825 */ /* 0x000fc600078e02f6 */
[----:B------:R3:W-:Y:S01]  /*d570*/  LDGSTS.E [R6+0x1c00], [R22.64], !P6 ;  /* 0x01c0000016067fae */ /* 0x0007e2000f121844 */
[----:B--2---:R-:W-:-:S03]  /*d580*/  IMAD.WIDE R12, R7, 0x4, R240 ;  /* 0x00000004070c7825 */ /* 0x004fc600078e02f0 */
[----:B------:R-:W-:Y:S01]  /*d590*/  STL.64 [R1+0x7e0], R4 ;  /* 0x0007e00401007387 */ /* 0x000fe20000100a00 */
[----:B-1----:R-:W-:-:S03]  /*d5a0*/  IMAD.WIDE R10, R7, 0x4, R238 ;  /* 0x00000004070a7825 */ /* 0x002fc600078e02ee */
[----:B------:R1:W-:Y:S04]  /*d5b0*/  LDGSTS.E [R6+0x1c80], [R20.64], !P6 ;  /* 0x01c8000014067fae */ /* 0x0003e8000f121844 */
[----:B------:R3:W-:Y:S04]  /*d5c0*/  STL.64 [R1+0x718], R22 ;  /* 0x0007181601007387 */ /* 0x0007e80000100a00 */
[----:B------:R2:W-:Y:S04]  /*d5d0*/  LDGSTS.E [R6+0x1d00], [R18.64], !P6 ;  /* 0x01d0000012067fae */ /* 0x0005e8000f121844 */
[----:B------:R1:W-:Y:S04]  /*d5e0*/  STL.64 [R1+0x710], R20 ;  /* 0x0007101401007387 */ /* 0x0003e80000100a00 */
[----:B------:R2:W-:Y:S01]  /*d5f0*/  LDGSTS.E [R6+0x1d80], [R16.64], !P6 ;  /* 0x01d8000010067fae */ /* 0x0005e2000f121844 */
[----:B---3--:R-:W-:-:S03]  /*d600*/  IMAD.WIDE R22, R0, 0x4, R242 ;  /* 0x0000000400167825 */ /* 0x008fc600078e02f2 */
        /* <DEDUP_REMOVED lines=37> */
[----:B---3--:R-:W-:-:S03]  /*d860*/  IMAD.WIDE R14, R5, 0x4, R234 ;  /* 0x00000004050e7825 */ /* 0x008fc600078e02ea */
        /* <DEDUP_REMOVED lines=49> */
[----:B--2---:R-:W-:-:S03]  /*db80*/  IMAD.WIDE R14, R5, 0x4, R234 ;  /* 0x00000004050e7825 */ /* 0x004fc600078e02ea */
        /* <DEDUP_REMOVED lines=54> */
[----:B------:R-:W-:Y:S01]  /*def0*/  ISETP.GE.U32.AND P0, PT, R4, 0x7fffff99, PT ;  /* 0x7fffff990400780c */ /* 0x000fe20003f06070 */
[----:B---3--:R-:W-:Y:S02]  /*df00*/  IMAD.WIDE R12, R5, 0x4, R240 ;  /* 0x00000004050c7825 */ /* 0x008fe400078e02f0 */
        /* <DEDUP_REMOVED lines=15> */
[----:B------:R3:W-:Y:S01]  /*e000*/  STL.64 [R1+0xa08], R16 ;  /* 0x000a081001007387 */ /* 0x0007e20000100a00 */
[----:B------:R-:W-:-:S03]  /*e010*/  ISETP.GE.U32.AND P3, PT, R4, 0x7fffff95, PT ;  /* 0x7fffff950400780c */ /* 0x000fc60003f66070 */
[----:B------:R1:W-:Y:S01]  /*e020*/  LDGSTS.E [R6+0x7e80], [R12.64], !P5 ;  /* 0x07e800000c067fae */ /* 0x0003e2000e921844 */
[----:B--2---:R-:W-:-:S03]  /*e030*/  IMAD.WIDE R18, R0, 0x4, R248 ;  /* 0x0000000400127825 */ /* 0x004fc600078e02f8 */
[----:B------:R2:W-:Y:S01]  /*e040*/  STL.64 [R1+0xa00], R14 ;  /* 0x000a000e01007387 */ /* 0x0005e20000100a00 */
[----:B------:R-:W-:-:S03]  /*e050*/  IADD3 R4, R233, -0x30, RZ ;  /* 0xffffffd0e9047810 */ /* 0x000fc60007ffe0ff */
        /* <DEDUP_REMOVED lines=29> */
[----:B------:R2:W-:Y:S01]  /*e230*/  STL.64 [R1+0x9b8], R12 ;  /* 0x0009b80c01007387 */ /* 0x0005e20000100a00 */
[----:B------:R-:W-:-:S03]  /*e240*/  ISETP.GE.U32.AND P2, PT, R4, 0x7fffff8d, PT ;  /* 0x7fffff8d0400780c */ /* 0x000fc60003f46070 */
[----:B------:R1:W-:Y:S01]  /*e250*/  LDGSTS.E [R6+0x8f80], [R8.64], !P6 ;  /* 0x08f8000008067fae */ /* 0x0003e2000f121844 */
[----:B---3--:R-:W-:-:S03]  /*e260*/  IMAD.WIDE R14, R5, 0x4, R234 ;  /* 0x00000004050e7825 */ /* 0x008fc600078e02ea */
[----:B------:R3:W-:Y:S01]  /*e270*/  STL.64 [R1+0x9b0], R10 ;  /* 0x0009b00a01007387 */ /* 0x0007e20000100a00 */
[----:B------:R-:W-:Y:S01]  /*e280*/  IADD3 R4, R233, -0x38, RZ ;  /* 0xffffffc8e9047810 */ /* 0x000fe20007ffe0ff */
        /* <DEDUP_REMOVED lines=13> */
[----:B------:R-:W-:-:S03]  /*e360*/  IMAD R5, R252, 0x2f, RZ ;  /* 0x0000002ffc057824 */ /* 0x000fc600078e02ff */
[----:B------:R2:W-:Y:S01]  /*e370*/  LDGSTS.E [R6+0x9e00], [R14.64], !P0 ;  /* 0x09e000000e067fae */ /* 0x0005e2000c121844 */
[----:B---3--:R-:W-:-:S03]  /*e380*/  IMAD.WIDE R20, R0, 0x4, R236 ;  /* 0x0000000400147825 */ /* 0x008fc600078e02ec */
[----:B------:R2:W-:Y:S01]  /*e390*/  STL.64 [R1+0x988], R16 ;  /* 0x0009881001007387 */ /* 0x0005e20000100a00 */
[----:B------:R-:W-:-:S03]  /*e3a0*/  IADD3 R4, R233, -0x3c, RZ ;  /* 0xffffffc4e9047810 */ /* 0x000fc60007ffe0ff */
        /* <DEDUP_REMOVED lines=21> */
[----:B------:R3:W-:Y:S04]  /*e500*/  LDGSTS.E [R6+0xad80], [R16.64], !P3 ;  /* 0x0ad8000010067fae */ /* 0x0007e8000d921844 */
[----:B------:R2:W-:Y:S04]  /*e510*/  STL.64 [R1+0xbb0], R18 ;  /* 0x000bb01201007387 */ /* 0x0005e80000100a00 */
[----:B------:R3:W-:Y:S01]  /*e520*/  LDGSTS.E [R6+0xae00], [R14.64], !P3 ;  /* 0x0ae000000e067fae */ /* 0x0007e2000d921844 */
[----:B-1----:R-:W-:-:S03]  /*e530*/  IMAD.WIDE R20, R5, 0x4, R236 ;  /* 0x0000000405147825 */ /* 0x002fc600078e02ec */
[----:B------:R3:W-:Y:S04]  /*e540*/  STL.64 [R1+0xbb8], R16 ;  /* 0x000bb81001007387 */ /* 0x0007e80000100a00 */
[----:B------:R1:W-:Y:S01]  /*e550*/  LDGSTS.E [R6+0xae80], [R12.64], !P3 ;  /* 0x0ae800000c067fae */ /* 0x0003e2000d921844 */
[----:B--2---:R-:W-:-:S03]  /*e560*/  IMAD.WIDE R18, R5, 0x4, R248 ;  /* 0x0000000405127825 */ /* 0x004fc600078e02f8 */
[----:B------:R2:W-:Y:S01]  /*e570*/  STL.64 [R1+0xbc0], R14 ;  /* 0x000bc00e01007387 */ /* 0x0005e20000100a00 */
[----:B------:R-:W-:-:S03]  /*e580*/  ISETP.GE.U32.AND P6, PT, R4, 0x7fffff80, PT ;  /* 0x7fffff800400780c */ /* 0x000fc60003fc6070 */
[----:B------:R1:W-:Y:S01]  /*e590*/  LDGSTS.E [R6+0xaf00], [R10.64], !P3 ;  /* 0x0af000000a067fae */ /* 0x0003e2000d921844 */
[----:B---3--:R-:W-:-:S03]  /*e5a0*/  IMAD.WIDE R16, R5, 0x4, R244 ;  /* 0x0000000405107825 */ /* 0x008fc600078e02f4 */
[----:B------:R1:W-:Y:S01]  /*e5b0*/  STL.64 [R1+0xbc8], R12 ;  /* 0x000bc80c01007387 */ /* 0x0003e20000100a00 */
[----:B------:R-:W-:-:S03]  /*e5c0*/  IADD3 R4, R233, -0x45, RZ ;  /* 0xffffffbbe9047810 */ /* 0x000fc60007ffe0ff */
[----:B------:R3:W-:Y:S01]  /*e5d0*/  LDGSTS.E [R6+0xaf80], [R8.64], !P3 ;  /* 0x0af8000008067fae */ /* 0x0007e2000d921844 */
[----:B--2---:R-:W-:-:S03]  /*e5e0*/  IMAD.WIDE R14, R5, 0x4, R234 ;  /* 0x00000004050e7825 */ /* 0x004fc600078e02ea */
[----:B------:R2:W-:Y:S01]  /*e5f0*/  STL.64 [R1+0xbd0], R10 ;  /* 0x000bd00a01007387 */ /* 0x0005e20000100a00 */
[----:B-1----:R-:W-:-:S03]  /*e600*/  IMAD.WIDE R12, R5, 0x4, R240 ;  /* 0x00000004050c7825 */ /* 0x002fc600078e02f0 */
[----:B------:R1:W-:Y:S01]  /*e610*/  LDGSTS.E [R6+0xbc00], [R22.64], !P1 ;  /* 0x0bc0000016067fae */ /* 0x0003e2000c921844 */
[----:B------:R-:W-:-:S03]  /*e620*/  IADD3 R0, R233, -0x4d, RZ ;  /* 0xffffffb3e9007810 */ /* 0x000fc60007ffe0ff */
[----:B------:R3:W-:Y:S01]  /*e630*/  STL.64 [R1+0xbd8], R8 ;  /* 0x000bd80801007387 */ /* 0x0007e20000100a00 */
[----:B--2---:R-:W-:-:S03]  /*e640*/  IMAD.WIDE R10, R5, 0x4, R238 ;  /* 0x00000004050a7825 */ /* 0x004fc600078e02ee */
[----:B------:R2:W-:Y:S04]  /*e650*/  LDGSTS.E [R6+0xbc80], [R20.64], !P1 ;  /* 0x0bc8000014067fae */ /* 0x0005e8000c921844 */
[----:B------:R1:W-:Y:S01]  /*e660*/  LDGSTS.E [R6+0xbd00], [R18.64], !P1 ;  /* 0x0bd0000012067fae */ /* 0x0003e2000c921844 */
[----:B---3--:R-:W-:-:S03]  /*e670*/  IMAD.WIDE R8, R5, 0x4, R246 ;  /* 0x0000000405087825 */ /* 0x008fc600078e02f6 */
[----:B------:R3:W-:Y:S01]  /*e680*/  LDGSTS.E [R6+0xbd80], [R16.64], !P1 ;  /* 0x0bd8000010067fae */ /* 0x0007e2000c921844 */
[----:B------:R-:W-:-:S03]  /*e690*/  ISETP.GE.U32.AND P0, PT, R4, 0x7fffff7c, PT ;  /* 0x7fffff7c0400780c */ /* 0x000fc60003f06070 */
[----:B------:R1:W-:Y:S01]  /*e6a0*/  LDGSTS.E [R6+0xbe00], [R14.64], !P1 ;  /* 0x0be000000e067fae */ /* 0x0003e2000c921844 */
[----:B------:R-:W-:-:S03]  /*e6b0*/  IADD3 R4, R233, -0x49, RZ ;  /* 0xffffffb7e9047810 */ /* 0x000fc60007ffe0ff */
[----:B------:R1:W-:Y:S04]  /*e6c0*/  LDGSTS.E [R6+0xbe80], [R12.64], !P1 ;  /* 0x0be800000c067fae */ /* 0x0003e8000c921844 */
[----:B------:R1:W-:Y:S04]  /*e6d0*/  LDGSTS.E [R6+0xbf00], [R10.64], !P1 ;  /* 0x0bf000000a067fae */ /* 0x0003e8000c921844 */
[----:B------:R1:W-:Y:S01]  /*e6e0*/  LDGSTS.E [R6+0xbf80], [R8.64], !P1 ;  /* 0x0bf8000008067fae */ /* 0x0003e2000c921844 */
[----:B------:R-:W-:Y:S01]  /*e6f0*/  ISETP.GE.U32.AND P1, PT, R0, 0x7fffff74, PT ;  /* 0x7fffff740000780c */ /* 0x000fe20003f26070 */
[----:B------:R-:W-:-:S02]  /*e700*/  IMAD R0, R252, 0x33, RZ ;  /* 0x00000033fc007824 */ /* 0x000fc400078e02ff */
[----:B------:R1:W-:Y:S01]  /*e710*/  STL.64 [R1+0xbf0], R22 ;  /* 0x000bf01601007387 */ /* 0x0003e20000100a00 */
[----:B------:R-:W-:-:S03]  /*e720*/  ISETP.GE.U32.AND P3, PT, R4, 0x7fffff78, PT ;  /* 0x7fffff780400780c */ /* 0x000fc60003f66070 */
[----:B------:R2:W-:Y:S01]  /*e730*/  STL.64 [R1+0xbf8], R20 ;  /* 0x000bf81401007387 */ /* 0x0005e20000100a00 */
[----:B------:R-:W-:-:S03]  /*e740*/  MOV R4, 0x3f ;  /* 0x0000003f00047802 */ /* 0x000fc60000000f00 */
[----:B------:R3:W-:Y:S01]  /*e750*/  STL.64 [R1+0xc70], R18 ;  /* 0x000c701201007387 */ /* 0x0007e20000100a00 */
[----:B------:R-:W-:-:S03]  /*e760*/  IMAD.WIDE R24, R0, 0x4, R242 ;  /* 0x0000000400187825 */ /* 0x000fc600078e02f2 */
[----:B------:R4:W-:Y:S01]  /*e770*/  STL.64 [R1+0xc78], R16 ;  /* 0x000c781001007387 */ /* 0x0009e20000100a00 */
[----:B-1----:R-:W-:-:S03]  /*e780*/  IMAD.WIDE R22, R0, 0x4, R236 ;  /* 0x0000000400167825 */ /* 0x002fc600078e02ec */
[----:B------:R1:W-:Y:S01]  /*e790*/  STL.64 [R1+0xc80], R14 ;  /* 0x000c800e01007387 */ /* 0x0003e20000100a00 */
[C---:B------:R-:W-:Y:S01]  /*e7a0*/  IADD3 R5, R233.reuse, -0x40, RZ ;  /* 0xffffffc0e9057810 */ /* 0x040fe20007ffe0ff */
[C---:B--2---:R-:W-:Y:S02]  /*e7b0*/  IMAD.WIDE R20, R0.reuse, 0x4, R248 ;  /* 0x0000000400147825 */ /* 0x044fe400078e02f8 */
[----:B------:R2:W-:Y:S01]  /*e7c0*/  STL.64 [R1+0xc88], R12 ;  /* 0x000c880c01007387 */ /* 0x0005e20000100a00 */
[----:B------:R-:W-:Y:S01]  /*e7d0*/  IADD3 R7, R233, -0x51, RZ ;  /* 0xffffffafe9077810 */ /* 0x000fe20007ffe0ff */
[C---:B---3--:R-:W-:Y:S02]  /*e7e0*/  IMAD.WIDE R18, R0.reuse, 0x4, R244 ;  /* 0x0000000400127825 */ /* 0x048fe400078e02f4 */
[----:B------:R-:W-:Y:S02]  /*e7f0*/  STL.64 [R1+0xc90], R10 ;  /* 0x000c900a01007387 */ /* 0x000fe40000100a00 */
[----:B----4-:R-:W-:-:S02]  /*e800*/  IMAD.WIDE R16, R0, 0x4, R234 ;  /* 0x0000000400107825 */ /* 0x010fc400078e02ea */
[----:B------:R3:W-:Y:S02]  /*e810*/  STL.64 [R1+0xcd8], R8 ;  /* 0x000cd80801007387 */ /* 0x0007e40000100a00 */
[C---:B-1----:R-:W-:Y:S02]  /*e820*/  IMAD.WIDE R14, R0.reuse, 0x4, R240 ;  /* 0x00000004000e7825 */ /* 0x042fe400078e02f0 */
[----:B------:R-:W1:Y:S02]  /*e830*/  S2R R233, SR_TID.X ;  /* 0x0000000000e97919 */ /* 0x000e640000002100 */
[----:B--2---:R-:W-:Y:S02]  /*e840*/  IMAD.WIDE R12, R0, 0x4, R238 ;  /* 0x00000004000c7825 */ /* 0x004fe400078e02ee */
[----:B------:R2:W-:Y:S01]  /*e850*/  STL.64 [R1+0xcf8], R24 ;  /* 0x000cf81801007387 */ /* 0x0005e20000100a00 */
[----:B---3--:R-:W-:Y:S01]  /*e860*/  IADD3 R9, R4, c[0x0][0x180], RZ ;  /* 0x0000600004097a10 */ /* 0x008fe20007ffe0ff */
[----:B------:R-:W-:-:S02]  /*e870*/  IMAD R4, R252, 0x37, RZ ;  /* 0x00000037fc047824 */ /* 0x000fc400078e02ff */
[----:B------:R3:W-:Y:S01]  /*e880*/  STL.64 [R1+0xcf0], R22 ;  /* 0x000cf01601007387 */ /* 0x0007e20000100a00 */
[----:B------:R-:W-:-:S03]  /*e890*/  IMAD.WIDE R10, R0, 0x4, R246 ;  /* 0x00000004000a7825 */ /* 0x000fc600078e02f6 */
[----:B------:R2:W-:Y:S04]  /*e8a0*/  LDGSTS.E [R6+0xcc00], [R24.64], !P2 ;  /* 0x0cc0000018067fae */ /* 0x0005e8000d121844 */
[----:B------:R4:W-:Y:S04]  /*e8b0*/  STL.64 [R1+0xd00], R20 ;  /* 0x000d001401007387 */ /* 0x0009e80000100a00 */
        /* <DEDUP_REMOVED lines=17> */
[----:B------:R1:W-:Y:S01]  /*e9d0*/  LDGSTS.E [R6+0xcf80], [R10.64], !P2 ;  /* 0x0cf800000a067fae */ /* 0x0003e2000d121844 */
[----:B---3--:R-:W-:-:S03]  /*e9e0*/  IMAD.WIDE R14, R4, 0x4, R240 ;  /* 0x00000004040e7825 */ /* 0x008fc600078e02f0 */
[----:B------:R-:W-:Y:S04]  /*e9f0*/  STL.64 [R1+0xce8], R24 ;  /* 0x000ce81801007387 */ /* 0x000fe80000100a00 */
[----:B------:R2:W-:Y:S01]  /*ea00*/  STL.64 [R1+0xd98], R22 ;  /* 0x000d981601007387 */ /* 0x0005e20000100a00 */
[----:B----4-:R-:W-:-:S03]  /*ea10*/  IMAD.WIDE R12, R4, 0x4, R238 ;  /* 0x00000004040c7825 */ /* 0x010fc600078e02ee */
[----:B------:R3:W-:Y:S01]  /*ea20*/  LDGSTS.E [R6+0xdc00], [R24.64], !P4 ;  /* 0x0dc0000018067fae */ /* 0x0007e2000e121844 */
[----:B-1----:R-:W-:-:S03]  /*ea30*/  IMAD.WIDE R10, R4, 0x4, R246 ;  /* 0x00000004040a7825 */ /* 0x002fc600078e02f6 */
[----:B------:R1:W-:Y:S04]  /*ea40*/  STL.64 [R1+0xd90], R20 ;  /* 0x000d901401007387 */ /* 0x0003e80000100a00 */
[----:B------:R2:W-:Y:S04]  /*ea50*/  LDGSTS.E [R6+0xdc80], [R22.64], !P4 ;  /* 0x0dc8000016067fae */ /* 0x0005e8000e121844 */
        /* <DEDUP_REMOVED lines=8> */
[----:B----4-:R-:W-:-:S03]  /*eae0*/  IMAD.WIDE R18, R8, 0x4, R248 ;  /* 0x0000000408127825 */ /* 0x010fc600078e02f8 */
[----:B------:R4:W-:Y:S01]  /*eaf0*/  STL.64 [R1+0xd70], R12 ;  /* 0x000d700c01007387 */ /* 0x0009e20000100a00 */
[----:B------:R-:W-:-:S03]  /*eb00*/  ISETP.GT.AND P2, PT, R9, 0x3f, PT ;  /* 0x0000003f0900780c */ /* 0x000fc60003f44270 */
[----:B------:R1:W-:Y:S01]  /*eb10*/  LDGSTS.E [R6+0xde80], [R14.64], !P4 ;  /* 0x0de800000e067fae */ /* 0x0003e2000e121844 */
[----:B--2---:R-:W-:-:S03]  /*eb20*/  IMAD.WIDE R16, R8, 0x4, R244 ;  /* 0x0000000408107825 */ /* 0x004fc600078e02f4 */
[----:B------:R2:W-:Y:S04]  /*eb30*/  STL.64 [R1+0xd68], R10 ;  /* 0x000d680a01007387 */ /* 0x0005e80000100a00 */
[----:B------:R4:W-:Y:S01]  /*eb40*/  LDGSTS.E [R6+0xdf00], [R12.64], !P4 ;  /* 0x0df000000c067fae */ /* 0x0009e2000e121844 */
[----:B-1----:R-:W-:-:S03]  /*eb50*/  IMAD.WIDE R14, R8, 0x4, R234 ;  /* 0x00000004080e7825 */ /* 0x002fc600078e02ea */
[----:B------:R2:W-:Y:S04]  /*eb60*/  LDGSTS.E [R6+0xdf80], [R10.64], !P4 ;  /* 0x0df800000a067fae */ /* 0x0005e8000e121844 */
[----:B------:R1:W-:Y:S01]  /*eb70*/  STL.64 [R1+0xce0], R22 ;  /* 0x000ce01601007387 */ /* 0x0003e20000100a00 */
[----:B----4-:R-:W-:-:S03]  /*eb80*/  IMAD.WIDE R12, R8, 0x4, R240 ;  /* 0x00000004080c7825 */ /* 0x010fc600078e02f0 */
[----:B------:R4:W-:Y:S01]  /*eb90*/  STL.64 [R1+0xd60], R20 ;  /* 0x000d601401007387 */ /* 0x0009e20000100a00 */
[----:B--2---:R-:W-:-:S03]  /*eba0*/  IMAD.WIDE R10, R8, 0x4, R238 ;  /* 0x00000004080a7825 */ /* 0x004fc600078e02ee */
[----:B------:R2:W-:Y:S01]  /*ebb0*/  STL.64 [R1+0xd58], R18 ;  /* 0x000d581201007387 */ /* 0x0005e20000100a00 */
[----:B------:R-:W-:-:S03]  /*ebc0*/  IMAD.WIDE R8, R8, 0x4, R246 ;  /* 0x0000000408087825 */ /* 0x000fc600078e02f6 */
[----:B------:R1:W-:Y:S01]  /*ebd0*/  STL.64 [R1+0xd50], R16 ;  /* 0x000d501001007387 */ /* 0x0003e20000100a00 */
[----:B------:R-:W-:-:S03]  /*ebe0*/  LOP3.LUT R233, R233, 0x1f, RZ, 0xc0, !PT ;  /* 0x0000001fe9e97812 */ /* 0x000fc600078ec0ff */
[----:B------:R1:W-:Y:S04]  /*ebf0*/  STL.64 [R1+0xd48], R14 ;  /* 0x000d480e01007387 */ /* 0x0003e80000100a00 */
[----:B------:R1:W-:Y:S04]  /*ec00*/  STL.64 [R1+0xd40], R12 ;  /* 0x000d400c01007387 */ /* 0x0003e80000100a00 */
[----:B------:R1:W-:Y:S04]  /*ec10*/  STL.64 [R1+0xd38], R10 ;  /* 0x000d380a01007387 */ /* 0x0003e80000100a00 */
[----:B------:R1:W-:Y:S01]  /*ec20*/  STL.64 [R1+0xd30], R8 ;  /* 0x000d300801007387 */ /* 0x0003e20000100a00 */
[----:B------:R-:W-:-:S03]  /*ec30*/  ISETP.GE.AND P4, PT, R233, c[0x0][0x180], PT ;  /* 0x00006000e9007a0c */ /* 0x000fc60003f86270 */
[----:B------:R-:W3:Y:S01]  /*ec40*/  LDL.LU R229, [R1+0xe24] ;  /* 0x000e240001e57983 */ /* 0x000ee20000300800 */
[----:B------:R-:W-:-:S03]  /*ec50*/  LOP3.LUT R4, R233, 0x20, RZ, 0xfc, !PT ;  /* 0x00000020e9047812 */ /* 0x000fc600078efcff */
[----:B------:R-:W3:Y:S04]  /*ec60*/  LDL.LU R230, [R1+0xe28] ;  /* 0x000e280001e67983 */ /* 0x000ee80000300800 */
[----:B------:R-:W3:Y:S04]  /*ec70*/  LDL.LU R231, [R1+0xe20] ;  /* 0x000e200001e77983 */ /* 0x000ee80000300800 */
[----:B------:R-:W3:Y:S04]  /*ec80*/  LDL.LU R232, [R1+0xe1c] ;  /* 0x000e1c0001e87983 */ /* 0x000ee80000300800 */
[----:B------:R-:W3:Y:S01]  /*ec90*/  LDL.LU R233, [R1+0xe18] ;  /* 0x000e180001e97983 */ /* 0x000ee20000300800 */
[----:B------:R-:W-:-:S02]  /*eca0*/  SEL R0, RZ, 0x4, !P2 ;  /* 0x00000004ff007807 */ /* 0x000fc40005000000 */
[----:B------:R-:W-:Y:S01]  /*ecb0*/  ISETP.GE.U32.AND P2, PT, R5, 0x7fffff81, PT ;  /* 0x7fffff810500780c */ /* 0x000fe20003f46070 */
[----:B------:R-:W-:Y:S01]  /*ecc0*/  IMAD R5, R252, 0x3f, RZ ;  /* 0x0000003ffc057824 */ /* 0x000fe200078e02ff */
[----:B------:R1:W-:Y:S04]  /*ecd0*/  LDGSTS.E [R6+0xec00], [R22.64], !P5 ;  /* 0x0ec0000016067fae */ /* 0x0003e8000e921844 */
[----:B------:R4:W-:Y:S04]  /*ece0*/  LDGSTS.E [R6+0xec80], [R20.64], !P5 ;  /* 0x0ec8000014067fae */ /* 0x0009e8000e921844 */
[----:B------:R2:W-:Y:S01]  /*ecf0*/  LDGSTS.E [R6+0xed00], [R18.64], !P5 ;  /* 0x0ed0000012067fae */ /* 0x0005e2000e921844 */
[----:B-1----:R-:W-:-:S03]  /*ed00*/  IMAD.WIDE R22, R5, 0x4, R242 ;  /* 0x0000000405167825 */ /* 0x002fc600078e02f2 */
[----:B------:R-:W-:Y:S01]  /*ed10*/  STL.64 [R1+0x3d00], R242 ;  /* 0x003d00f201007387 */ /* 0x000fe20000100a00 */
[----:B----4-:R-:W-:-:S03]  /*ed20*/  IMAD.WIDE R20, R5, 0x4, R236 ;  /* 0x0000000405147825 */ /* 0x010fc600078e02ec */
[----:B------:R-:W-:Y:S01]  /*ed30*/  STL.64 [R1+0x3d08], R236 ;  /* 0x003d08ec01007387 */ /* 0x000fe20000100a00 */
[----:B--2---:R-:W-:-:S03]  /*ed40*/  IMAD.WIDE R18, R5, 0x4, R248 ;  /* 0x0000000405127825 */ /* 0x004fc600078e02f8 */
[----:B------:R1:W-:Y:S04]  /*ed50*/  LDGSTS.E [R6+0xed80], [R16.64], !P5 ;  /* 0x0ed8000010067fae */ /* 0x0003e8000e921844 */
[----:B------:R-:W-:Y:S04]  /*ed60*/  STL.64 [R1+0xcd0], R22 ;  /* 0x000cd01601007387 */ /* 0x000fe80000100a00 */
[----:B------:R-:W-:Y:S01]  /*ed70*/  STL.64 [R1+0x3d10], R248 ;  /* 0x003d10f801007387 */ /* 0x000fe20000100a00 */
[----:B-1----:R-:W-:-:S03]  /*ed80*/  IMAD.WIDE R16, R5, 0x4, R244 ;  /* 0x0000000405107825 */ /* 0x002fc600078e02f4 */
        /* <DEDUP_REMOVED lines=10> */
[----:B------:R2:W-:Y:S04]  /*ee30*/  LDGSTS.E [R6+0xef80], [R8.64], !P5 ;  /* 0x0ef8000008067fae */ /* 0x0005e8000e921844 */
[----:B------:R-:W-:Y:S01]  /*ee40*/  STL.64 [R1+0x3d28], R240 ;  /* 0x003d28f001007387 */ /* 0x000fe20000100a00 */
[----:B-1----:R-:W-:-:S03]  /*ee50*/  IMAD.WIDE R10, R5, 0x4, R238 ;  /* 0x00000004050a7825 */ /* 0x002fc600078e02ee */
[----:B------:R-:W-:Y:S01]  /*ee60*/  STL.64 [R1+0xcb0], R14 ;  /* 0x000cb00e01007387 */ /* 0x000fe20000100a00 */
[----:B--2---:R-:W-:-:S03]  /*ee70*/  IMAD.WIDE R8, R5, 0x4, R246 ;  /* 0x0000000405087825 */ /* 0x004fc600078e02f6 */
[----:B------:R-:W-:Y:S04]  /*ee80*/  STL.64 [R1+0x3d30], R238 ;  /* 0x003d30ee01007387 */ /* 0x000fe80000100a00 */
[----:B------:R-:W-:Y:S04]  /*ee90*/  STL.64 [R1+0xca8], R12 ;  /* 0x000ca80c01007387 */ /* 0x000fe80000100a00 */
[----:B------:R1:W-:Y:S04]  /*eea0*/  STL.64 [R1+0x3d38], R246 ;  /* 0x003d38f601007387 */ /* 0x0003e80000100a00 */
[----:B------:R-:W-:Y:S04]  /*eeb0*/  STL.64 [R1+0xca0], R10 ;  /* 0x000ca00a01007387 */ /* 0x000fe80000100a00 */
[----:B------:R2:W-:Y:S04]  /*eec0*/  STL.64 [R1+0xc98], R8 ;  /* 0x000c980801007387 */ /* 0x0005e80000100a00 */
[----:B------:R-:W4:Y:S04]  /*eed0*/  LDL.LU R203, [R1+0xe14] ;  /* 0x000e140001cb7983 */ /* 0x000f280000300800 */
[----:B------:R-:W2:Y:S04]  /*eee0*/  LDL.LU R204, [R1+0xe10] ;  /* 0x000e100001cc7983 */ /* 0x000ea80000300800 */
        /* <DEDUP_REMOVED lines=15> */
[----:B------:R-:W2:Y:S01]  /*efe0*/  LDL.LU R221, [R1+0xdd0] ;  /* 0x000dd00001dd7983 */ /* 0x000ea20000300800 */
[----:B------:R-:W-:-:S03]  /*eff0*/  ISETP.GE.AND P5, PT, R4, c[0x0][0x180], PT ;  /* 0x0000600004007a0c */ /* 0x000fc60003fa6270 */
[----:B------:R-:W2:Y:S01]  /*f000*/  LDL.LU R222, [R1+0xdcc] ;  /* 0x000dcc0001de7983 */ /* 0x000ea20000300800 */
[----:B------:R-:W-:-:S03]  /*f010*/  SEL R4, R0, RZ, !P4 ;  /* 0x000000ff00047207 */ /* 0x000fc60006000000 */
[----:B------:R-:W2:Y:S01]  /*f020*/  LDL.LU R223, [R1+0xdc8] ;  /* 0x000dc80001df7983 */ /* 0x000ea20000300800 */
[----:B------:R-:W-:-:S03]  /*f030*/  ISETP.GE.U32.AND P4, PT, R7, 0x7fffff70, PT ;  /* 0x7fffff700700780c */ /* 0x000fc60003f86070 */
[----:B------:R-:W1:Y:S04]  /*f040*/  LDL.LU R224, [R1+0xdc4] ;  /* 0x000dc40001e07983 */ /* 0x000e680000300800 */
[----:B------:R-:W2:Y:S04]  /*f050*/  LDL.LU R225, [R1+0xdc0] ;  /* 0x000dc00001e17983 */ /* 0x000ea80000300800 */
[----:B------:R-:W2:Y:S04]  /*f060*/  LDL.LU R226, [R1+0xdbc] ;  /* 0x000dbc0001e27983 */ /* 0x000ea80000300800 */
[----:B------:R-:W2:Y:S04]  /*f070*/  LDL.LU R227, [R1+0xdb8] ;  /* 0x000db80001e37983 */ /* 0x000ea80000300800 */
[----:B------:R-:W2:Y:S04]  /*f080*/  LDL.LU R228, [R1+0xdb4] ;  /* 0x000db40001e47983 */ /* 0x000ea80000300800 */
[----:B------:R2:W-:Y:S04]  /*f090*/  LDGSTS.E [R6+0xfc00], [R22.64], !P2 ;  /* 0x0fc0000016067fae */ /* 0x0005e8000d121844 */
[----:B------:R2:W-:Y:S04]  /*f0a0*/  LDGSTS.E [R6+0xfc80], [R20.64], !P2 ;  /* 0x0fc8000014067fae */ /* 0x0005e8000d121844 */
[----:B------:R2:W-:Y:S04]  /*f0b0*/  LDGSTS.E [R6+0xfd00], [R18.64], !P2 ;  /* 0x0fd0000012067fae */ /* 0x0005e8000d121844 */
[----:B------:R2:W-:Y:S04]  /*f0c0*/  LDGSTS.E [R6+0xfd80], [R16.64], !P2 ;  /* 0x0fd8000010067fae */ /* 0x0005e8000d121844 */
[----:B------:R2:W-:Y:S04]  /*f0d0*/  LDGSTS.E [R6+0xfe00], [R14.64], !P2 ;  /* 0x0fe000000e067fae */ /* 0x0005e8000d121844 */
[----:B------:R2:W-:Y:S04]  /*f0e0*/  LDGSTS.E [R6+0xfe80], [R12.64], !P2 ;  /* 0x0fe800000c067fae */ /* 0x0005e8000d121844 */
[----:B------:R2:W-:Y:S04]  /*f0f0*/  LDGSTS.E [R6+0xff00], [R10.64], !P2 ;  /* 0x0ff000000a067fae */ /* 0x0005e8000d121844 */
[----:B------:R2:W-:Y:S01]  /*f100*/  LDGSTS.E [R6+0xff80], [R8.64], !P2 ;  /* 0x0ff8000008067fae */ /* 0x0005e2000d121844 */
[----:B---3--:R-:W-:-:S02]  /*f110*/  IMAD R7, R229, c[0x0][0x190], RZ ;  /* 0x00006400e5077a24 */ /* 0x008fc400078e02ff */
[----:B------:R-:W-:Y:S01]  /*f120*/  IMAD R169, R230, c[0x0][0x190], RZ ;  /* 0x00006400e6a97a24 */ /* 0x000fe200078e02ff */
[----:B------:R-:W3:Y:S01]  /*f130*/  LDL.LU R229, [R1+0xdb0] ;  /* 0x000db00001e57983 */ /* 0x000ee20000300800 */
[----:B------:R-:W-:-:S03]  /*f140*/  IMAD R217, R231, c[0x0][0x190], RZ ;  /* 0x00006400e7d97a24 */ /* 0x000fc600078e02ff */
[----:B------:R-:W3:Y:S01]  /*f150*/  LDL.LU R230, [R1+0xdac] ;  /* 0x000dac0001e67983 */ /* 0x000ee20000300800 */
[----:B------:R-:W-:-:S03]  /*f160*/  IMAD R173, R232, c[0x0][0x190], RZ ;  /* 0x00006400e8ad7a24 */ /* 0x000fc600078e02ff */
[----:B------:R-:W3:Y:S01]  /*f170*/  LDL.LU R231, [R1+0xda8] ;  /* 0x000da80001e77983 */ /* 0x000ee20000300800 */
[----:B------:R-:W-:-:S03]  /*f180*/  IMAD R109, R233, c[0x0][0x190], RZ ;  /* 0x00006400e96d7a24 */ /* 0x000fc600078e02ff */
[----:B------:R-:W3:Y:S04]  /*f190*/  LDL.LU R232, [R1+0xda4] ;  /* 0x000da40001e87983 */ /* 0x000ee80000300800 */
[----:B------:R-:W3:Y:S01]  /*f1a0*/  LDL.LU R233, [R1+0xda0] ;  /* 0x000da00001e97983 */ /* 0x000ee20000300800 */
[----:B----4-:R-:W-:Y:S02]  /*f1b0*/  IMAD R45, R203, c[0x0][0x190], RZ ;  /* 0x00006400cb2d7a24 */ /* 0x010fe400078e02ff */
[----:B--2---:R-:W-:Y:S02]  /*f1c0*/  IMAD R44, R204, c[0x0][0x190], RZ ;  /* 0x00006400cc2c7a24 */ /* 0x004fe400078e02ff */
[----:B------:R-:W-:Y:S02]  /*f1d0*/  IMAD R6, R207, c[0x0][0x190], RZ ;  /* 0x00006400cf067a24 */ /* 0x000fe400078e02ff */
[----:B------:R-:W-:-:S02]  /*f1e0*/  IMAD R172, R206, c[0x0][0x190], RZ ;  /* 0x00006400ceac7a24 */ /* 0x000fc400078e02ff */
[----:B------:R-:W-:Y:S01]  /*f1f0*/  IMAD R177, R208, c[0x0][0x190], RZ ;  /* 0x00006400d0b17a24 */ /* 0x000fe200078e02ff */
[----:B------:R2:W-:Y:S04]  /*f200*/  STL [R1+0xe04], R6 ;  /* 0x000e040601007387 */ /* 0x0005e80000100800 */
[----:B------:R-:W4:Y:S04]  /*f210*/  LDL.LU R198, [R1+0xc6c] ;  /* 0x000c6c0001c67983 */ /* 0x000f280000300800 */
[----:B------:R-:W2:Y:S04]  /*f220*/  LDL.LU R199, [R1+0xc68] ;  /* 0x000c680001c77983 */ /* 0x000ea80000300800 */
[----:B------:R-:W2:Y:S04]  /*f230*/  LDL.LU R200, [R1+0xc64] ;  /* 0x000c640001c87983 */ /* 0x000ea80000300800 */
[----:B------:R-:W2:Y:S04]  /*f240*/  LDL.LU R202, [R1+0xc60] ;  /* 0x000c600001ca7983 */ /* 0x000ea80000300800 */
[----:B------:R-:W2:Y:S01]  /*f250*/  LDL.LU R203, [R1+0xc5c] ;  /* 0x000c5c0001cb7983 */ /* 0x000ea20000300800 */
[----:B------:R-:W-:-:S03]  /*f260*/  IMAD R49, R210, c[0x0][0x190], RZ ;  /* 0x00006400d2317a24 */ /* 0x000fc600078e02ff */
        /* <DEDUP_REMOVED lines=27> */
[----:B-1----:R-:W-:-:S03]  /*f420*/  IMAD R247, R224, c[0x0][0x190], RZ ;  /* 0x00006400e0f77a24 */ /* 0x002fc600078e02ff */
        /* <DEDUP_REMOVED lines=8> */
[----:B------:R-:W2:Y:S04]  /*f4b0*/  LDL.LU R226, [R1+0xc0c] ;  /* 0x000c0c0001e27983 */ /* 0x000ea80000300800 */
[----:B------:R-:W2:Y:S04]  /*f4c0*/  LDL.LU R227, [R1+0xc08] ;  /* 0x000c080001e37983 */ /* 0x000ea80000300800 */
[----:B------:R-:W2:Y:S01]  /*f4d0*/  LDL.LU R228, [R1+0xc04] ;  /* 0x000c040001e47983 */ /* 0x000ea20000300800 */
[----:B------:R-:W-:Y:S02]  /*f4e0*/  ISETP.NE.U32.AND P2, PT, R4, RZ, PT ;  /* 0x000000ff0400720c */ /* 0x000fe40003f45070 */
[----:B------:R-:W-:Y:S01]  /*f4f0*/  SEL R0, R0, RZ, !P5 ;  /* 0x000000ff00007207 */ /* 0x000fe20006800000 */
[----:B------:R-:W-:Y:S01]  /*f500*/  IMAD R213, R213, c[0x0][0x190], RZ ;  /* 0x00006400d5d57a24 */ /* 0x000fe200078e02ff */
[----:B------:R-:W0:Y:S01]  /*f510*/  LDGDEPBAR ;  /* 0x00000000000079af */ /* 0x000e220000000000 */
[----:B---3--:R-:W-:-:S03]  /*f520*/  IMAD R56, R229, c[0x0][0x190], RZ ;  /* 0x00006400e5387a24 */ /* 0x008fc600078e02ff */
[----:B------:R-:W3:Y:S01]  /*f530*/  LDL.LU R229, [R1+0xc00] ;  /* 0x000c000001e57983 */ /* 0x000ee20000300800 */
[----:B------:R-:W-:-:S03]  /*f540*/  IMAD R120, R230, c[0x0][0x190], RZ ;  /* 0x00006400e6787a24 */ /* 0x000fc600078e02ff */
        /* <DEDUP_REMOVED lines=8> */
[----:B----4-:R-:W-:-:S03]  /*f5d0*/  IMAD R189, R198, c[0x0][0x190], RZ ;  /* 0x00006400c6bd7a24 */ /* 0x010fc600078e02ff */
[----:B------:R-:W4:Y:S01]  /*f5e0*/  LDL.LU R198, [R1+0xba8] ;  /* 0x000ba80001c67983 */ /* 0x000f220000300800 */
[----:B--2---:R-:W-:-:S03]  /*f5f0*/  IMAD R125, R199, c[0x0][0x190], RZ ;  /* 0x00006400c77d7a24 */ /* 0x004fc600078e02ff */
        /* <DEDUP_REMOVED lines=41> */
[----:B------:R-:W-:Y:S02]  /*f890*/  IMAD R137, R226, c[0x0][0x190], RZ ;  /* 0x00006400e2897a24 */ /* 0x000fe400078e02ff */
[----:B------:R-:W-:Y:S02]  /*f8a0*/  IMAD R73, R227, c[0x0][0x190], RZ ;  /* 0x00006400e3497a24 */ /* 0x000fe400078e02ff */
[----:B------:R-:W-:Y:S02]  /*f8b0*/  IMAD R9, R228, c[0x0][0x190], RZ ;  /* 0x00006400e4097a24 */ /* 0x000fe400078e02ff */
[----:B---3--:R-:W-:Y:S02]  /*f8c0*/  IMAD R8, R229, c[0x0][0x190], RZ ;  /* 0x00006400e5087a24 */ /* 0x008fe400078e02ff */
[----:B------:R-:W-:Y:S02]  /*f8d0*/  IMAD R240, R233, c[0x0][0x190], RZ ;  /* 0x00006400e9f07a24 */ /* 0x000fe400078e02ff */
[----:B------:R-:W3:Y:S04]  /*f8e0*/  LDL.LU R233, [R1+0xb40] ;  /* 0x000b400001e97983 */ /* 0x000ee80000300800 */
[----:B------:R-:W3:Y:S04]  /*f8f0*/  LDL.LU R226, [R1+0xb3c] ;  /* 0x000b3c0001e27983 */ /* 0x000ee80000300800 */
[----:B------:R-:W3:Y:S04]  /*f900*/  LDL.LU R227, [R1+0xb38] ;  /* 0x000b380001e37983 */ /* 0x000ee80000300800 */
[----:B------:R-:W3:Y:S04]  /*f910*/  LDL.LU R228, [R1+0xb34] ;  /* 0x000b340001e47983 */ /* 0x000ee80000300800 */
[----:B------:R-:W3:Y:S01]  /*f920*/  LDL.LU R229, [R1+0xb30] ;  /* 0x000b300001e57983 */ /* 0x000ee20000300800 */
[----:B------:R-:W-:-:S02]  /*f930*/  IMAD R72, R230, c[0x0][0x190], RZ ;  /* 0x00006400e6487a24 */ /* 0x000fc400078e02ff */
[----:B------:R-:W-:Y:S01]  /*f940*/  IMAD R61, R200, c[0x0][0x190], RZ ;  /* 0x00006400c83d7a24 */ /* 0x000fe200078e02ff */
[----:B------:R-:W3:Y:S01]  /*f950*/  LDL.LU R230, [R1+0xb2c] ;  /* 0x000b2c0001e67983 */ /* 0x000ee20000300800 */
[----:B------:R-:W-:Y:S02]  /*f960*/  IMAD R136, R231, c[0x0][0x190], RZ ;  /* 0x00006400e7887a24 */ /* 0x000fe400078e02ff */
[----:B------:R-:W-:Y:S01]  /*f970*/  IMAD R200, R232, c[0x0][0x190], RZ ;  /* 0x00006400e8c87a24 */ /* 0x000fe200078e02ff */
[----:B------:R-:W3:Y:S04]  /*f980*/  LDL.LU R231, [R1+0xb28] ;  /* 0x000b280001e77983 */ /* 0x000ee80000300800 */
[----:B------:R-:W3:Y:S01]  /*f990*/  LDL.LU R232, [R1+0xb24] ;  /* 0x000b240001e87983 */ /* 0x000ee20000300800 */
[----:B------:R-:W-:-:S02]  /*f9a0*/  IMAD R141, R195, c[0x0][0x190], RZ ;  /* 0x00006400c38d7a24 */ /* 0x000fc400078e02ff */
[----:B----4-:R-:W-:Y:S02]  /*f9b0*/  IMAD R77, R198, c[0x0][0x190], RZ ;  /* 0x00006400c64d7a24 */ /* 0x010fe400078e02ff */
[----:B--2---:R-:W-:Y:S02]  /*f9c0*/  IMAD R13, R199, c[0x0][0x190], RZ ;  /* 0x00006400c70d7a24 */ /* 0x004fe400078e02ff */
[----:B------:R-:W-:Y:S02]  /*f9d0*/  IMAD R12, R202, c[0x0][0x190], RZ ;  /* 0x00006400ca0c7a24 */ /* 0x000fe400078e02ff */
[----:B------:R-:W-:Y:S02]  /*f9e0*/  IMAD R76, R203, c[0x0][0x190], RZ ;  /* 0x00006400cb4c7a24 */ /* 0x000fe400078e02ff */
[----:B------:R-:W-:Y:S02]  /*f9f0*/  IMAD R140, R204, c[0x0][0x190], RZ ;  /* 0x00006400cc8c7a24 */ /* 0x000fe400078e02ff */
[----:B------:R-:W-:-:S02]  /*fa00*/  IMAD R204, R206, c[0x0][0x190], RZ ;  /* 0x00006400cecc7a24 */ /* 0x000fc400078e02ff */
[----:B------:R-:W-:Y:S02]  /*fa10*/  IMAD R237, R207, c[0x0][0x190], RZ ;  /* 0x00006400cfed7a24 */ /* 0x000fe400078e02ff */
[----:B------:R-:W-:Y:S02]  /*fa20*/  IMAD R16, R212, c[0x0][0x190], RZ ;  /* 0x00006400d4107a24 */ /* 0x000fe400078e02ff */
        /* <DEDUP_REMOVED lines=11> */
[----:B---3--:R-:W-:Y:S02]  /*fae0*/  IMAD R24, R229, c[0x0][0x190], RZ ;  /* 0x00006400e5187a24 */ /* 0x008fe400078e02ff */
[----:B------:R-:W2:Y:S04]  /*faf0*/  LDL.LU R229, [R1+0xb20] ;  /* 0x000b200001e57983 */ /* 0x000ea80000300800 */
[----:B------:R-:W3:Y:S04]  /*fb00*/  LDL.LU R186, [R1+0xb1c] ;  /* 0x000b1c0001ba7983 */ /* 0x000ee80000300800 */
[----:B------:R-:W4:Y:S04]  /*fb10*/  LDL.LU R187, [R1+0xb18] ;  /* 0x000b180001bb7983 */ /* 0x000f280000300800 */
[----:B------:R-:W3:Y:S04]  /*fb20*/  LDL.LU R190, [R1+0xb14] ;  /* 0x000b140001be7983 */ /* 0x000ee80000300800 */
[----:B------:R-:W3:Y:S04]  /*fb30*/  LDL.LU R191, [R1+0xb10] ;  /* 0x000b100001bf7983 */ /* 0x000ee80000300800 */
[----:B------:R-:W3:Y:S04]  /*fb40*/  LDL.LU R194, [R1+0xb0c] ;  /* 0x000b0c0001c27983 */ /* 0x000ee80000300800 */
[----:B------:R-:W3:Y:S04]  /*fb50*/  LDL.LU R195, [R1+0xb08] ;  /* 0x000b080001c37983 */ /* 0x000ee80000300800 */
[----:B------:R-:W3:Y:S04]  /*fb60*/  LDL.LU R220, [R1+0xb04] ;  /* 0x000b040001dc7983 */ /* 0x000ee80000300800 */
[----:B------:R-:W3:Y:S04]  /*fb70*/  LDL.LU R225, [R1+0xb00] ;  /* 0x000b000001e17983 */ /* 0x000ee80000300800 */
[----:B------:R-:W4:Y:S04]  /*fb80*/  LDL.LU R198, [R1+0xafc] ;  /* 0x000afc0001c67983 */ /* 0x000f280000300800 */
        /* <DEDUP_REMOVED lines=8> */
[----:B------:R-:W4:Y:S01]  /*fc10*/  LDL.LU R211, [R1+0xad8] ;  /* 0x000ad80001d37983 */ /* 0x000f220000300800 */
[----:B------:R-:W-:-:S03]  /*fc20*/  IMAD R25, R228, c[0x0][0x190], RZ ;  /* 0x00006400e4197a24 */ /* 0x000fc600078e02ff */
[----:B------:R-:W4:Y:S04]  /*fc30*/  LDL.LU R214, [R1+0xad4] ;  /* 0x000ad40001d67983 */ /* 0x000f280000300800 */
[----:B------:R-:W4:Y:S04]  /*fc40*/  LDL.LU R215, [R1+0xad0] ;  /* 0x000ad00001d77983 */ /* 0x000f280000300800 */
[----:B------:R-:W4:Y:S04]  /*fc50*/  LDL.LU R218, [R1+0xacc] ;  /* 0x000acc0001da7983 */ /* 0x000f280000300800 */
[----:B------:R-:W4:Y:S04]  /*fc60*/  LDL.LU R219, [R1+0xac8] ;  /* 0x000ac80001db7983 */ /* 0x000f280000300800 */
[----:B------:R-:W4:Y:S04]  /*fc70*/  LDL.LU R228, [R1+0xac4] ;  /* 0x000ac40001e47983 */ /* 0x000f280000300800 */
[----:B------:R-:W4:Y:S01]  /*fc80*/  LDL.LU R222, [R1+0xac0] ;  /* 0x000ac00001de7983 */ /* 0x000f220000300800 */
[----:B------:R-:W-:-:S02]  /*fc90*/  IMAD R145, R208, c[0x0][0x190], RZ ;  /* 0x00006400d0917a24 */ /* 0x000fc400078e02ff */
[----:B------:R-:W-:Y:S02]  /*fca0*/  IMAD R208, R216, c[0x0][0x190], RZ ;  /* 0x00006400d8d07a24 */ /* 0x000fe400078e02ff */
[----:B------:R-:W-:Y:S02]  /*fcb0*/  IMAD R216, R232, c[0x0][0x190], RZ ;  /* 0x00006400e8d87a24 */ /* 0x000fe400078e02ff */
[----:B------:R-:W-:Y:S01]  /*fcc0*/  IMAD R84, R223, c[0x0][0x190], RZ ;  /* 0x00006400df547a24 */ /* 0x000fe200078e02ff */
[----:B------:R-:W4:Y:S01]  /*fcd0*/  LDL.LU R232, [R1+0xabc] ;  /* 0x000abc0001e87983 */ /* 0x000f220000300800 */
[----:B------:R-:W-:Y:S02]  /*fce0*/  IMAD R153, R226, c[0x0][0x190], RZ ;  /* 0x00006400e2997a24 */ /* 0x000fe400078e02ff */
[----:B------:R-:W-:Y:S01]  /*fcf0*/  IMAD.WIDE R14, R7, 0x4, R2 ;  /* 0x00000004070e7825 */ /* 0x000fe200078e0202 */
[----:B------:R-:W4:Y:S03]  /*fd00*/  LDL.LU R223, [R1+0xab8] ;  /* 0x000ab80001df7983 */ /* 0x000f260000300800 */
[----:B------:R-:W-:Y:S01]  /*fd10*/  IMAD R89, R227, c[0x0][0x190], RZ ;  /* 0x00006400e3597a24 */ /* 0x000fe200078e02ff */
[----:B------:R-:W4:Y:S01]  /*fd20*/  LDL.LU R226, [R1+0xa9c] ;  /* 0x000a9c0001e27983 */ /* 0x000f220000300800 */
[----:B------:R-:W-:-:S03]  /*fd30*/  IMAD.WIDE R10, R7, 0x4, R250 ;  /* 0x00000004070a7825 */ /* 0x000fc600078e02fa */
[----:B------:R-:W4:Y:S01]  /*fd40*/  LDL.LU R227, [R1+0xa98] ;  /* 0x000a980001e37983 */ /* 0x000f220000300800 */
[----:B------:R-:W-:Y:S02]  /*fd50*/  IMAD R88, R230, c[0x0][0x190], RZ ;  /* 0x00006400e6587a24 */ /* 0x000fe400078e02ff */
[--C-:B------:R-:W-:Y:S01]  /*fd60*/  IMAD.WIDE R6, R6, 0x4, R2.reuse ;  /* 0x0000000406067825 */ /* 0x100fe200078e0202 */
[----:B------:R-:W4:Y:S03]  /*fd70*/  LDL.LU R230, [R1+0xa94] ;  /* 0x000a940001e67983 */ /* 0x000f260000300800 */
[----:B------:R-:W-:Y:S02]  /*fd80*/  IMAD R152, R231, c[0x0][0x190], RZ ;  /* 0x00006400e7987a24 */ /* 0x000fe400078e02ff */
[----:B------:R-:W4:Y:S04]  /*fd90*/  LDL.LU R231, [R1+0xa90] ;  /* 0x000a900001e77983 */ /* 0x000f280000300800 */
[----:B------:R1:W-:Y:S04]  /*fda0*/  STL.64 [R1+0x2320], R14 ;  /* 0x0023200e01007387 */ /* 0x0003e80000100a00 */
[----:B------:R1:W-:Y:S04]  /*fdb0*/  STL.64 [R1+0x2318], R10 ;  /* 0x0023180a01007387 */ /* 0x0003e80000100a00 */
[----:B------:R1:W-:Y:S02]  /*fdc0*/  STL.64 [R1+0x22d8], R6 ;  /* 0x0022d80601007387 */ /* 0x0003e40000100a00 */
[----:B-1----:R-:W-:-:S04]  /*fdd0*/  IMAD.WIDE R14, R252, 0x4, R2 ;  /* 0x00000004fc0e7825 */ /* 0x002fc800078e0202 */
[--C-:B------:R-:W-:Y:S01]  /*fde0*/  IMAD.WIDE R10, R247, 0x4, R2.reuse ;  /* 0x00000004f70a7825 */ /* 0x100fe200078e0202 */
[----:B------:R1:W-:Y:S03]  /*fdf0*/  STL.64 [R1+0x2298], R14 ;  /* 0x0022980e01007387 */ /* 0x0003e60000100a00 */
[--C-:B------:R-:W-:Y:S01]  /*fe00*/  IMAD.WIDE R6, R246, 0x4, R2.reuse ;  /* 0x00000004f6067825 */ /* 0x100fe200078e0202 */
[----:B------:R1:W-:Y:S04]  /*fe10*/  STL.64 [R1+0x2258], R10 ;  /* 0x0022580a01007387 */ /* 0x0003e80000100a00 */
[----:B------:R1:W-:Y:S02]  /*fe20*/  STL.64 [R1+0x2218], R6 ;  /* 0x0022180601007387 */ /* 0x0003e40000100a00 */
[----:B-1----:R-:W-:-:S04]  /*fe30*/  IMAD.WIDE R14, R245, 0x4, R2 ;  /* 0x00000004f50e7825 */ /* 0x002fc800078e0202 */
[--C-:B------:R-:W-:Y:S01]  /*fe40*/  IMAD.WIDE R10, R244, 0x4, R2.reuse ;  /* 0x00000004f40a7825 */ /* 0x100fe200078e0202 */
[----:B------:R1:W-:Y:S03]  /*fe50*/  STL.64 [R1+0x21d8], R14 ;  /* 0x0021d80e01007387 */ /* 0x0003e60000100a00 */
[--C-:B------:R-:W-:Y:S01]  /*fe60*/  IMAD.WIDE R6, R241, 0x4, R2.reuse ;  /* 0x00000004f1067825 */ /* 0x100fe200078e0202 */
[----:B------:R1:W-:Y:S03]  /*fe70*/  STL.64 [R1+0x2198], R10 ;  /* 0x0021980a01007387 */ /* 0x0003e60000100a00 */
[----:B------:R-:W-:Y:S01]  /*fe80*/  IMAD R233, R233, c[0x0][0x190], RZ ;  /* 0x00006400e9e97a24 */ /* 0x000fe200078e02ff */
[----:B------:R1:W-:Y:S02]  /*fe90*/  STL.64 [R1+0x2158], R6 ;  /* 0x0021580601007387 */ /* 0x0003e40000100a00 */
[----:B-1----:R-:W-:-:S04]  /*fea0*/  IMAD.WIDE R14, R240, 0x4, R2 ;  /* 0x00000004f00e7825 */ /* 0x002fc800078e0202 */
[--C-:B------:R-:W-:Y:S01]  /*feb0*/  IMAD.WIDE R10, R237, 0x4, R2.reuse ;  /* 0x00000004ed0a7825 */ /* 0x100fe200078e0202 */
[----:B------:R1:W-:Y:S03]  /*fec0*/  STL.64 [R1+0x2118], R14 ;  /* 0x0021180e01007387 */ /* 0x0003e60000100a00 */
[----:B------:R-:W-:Y:S01]  /*fed0*/  IMAD.WIDE R6, R236, 0x4, R2 ;  /* 0x00000004ec067825 */ /* 0x000fe200078e0202 */
[----:B------:R2:W-:Y:S01]  /*fee0*/  STL.64 [R1+0x20d8], R10 ;  /* 0x0020d80a01007387 */ /* 0x0005e20000100a00 */
[----:B------:R-:W-:-:S03]  /*fef0*/  ISETP.NE.U32.AND P5, PT, R0, RZ, PT ;  /* 0x000000ff0000720c */ /* 0x000fc60003fa5070 */
[----:B------:R2:W-:Y:S01]  /*ff00*/  STL.64 [R1+0x2098], R6 ;  /* 0x0020980601007387 */ /* 0x0005e20000100a00 */
[----:B-1----:R-:W-:-:S05]  /*ff10*/  IMAD.WIDE R14, R233, 0x4, R2 ;  /* 0x00000004e90e7825 */ /* 0x002fca00078e0202 */
[----:B------:R-:W-:Y:S01]  /*ff20*/  STL.64 [R1+0x2058], R14 ;  /* 0x0020580e01007387 */ /* 0x000fe20000100a00 */
[----:B------:R-:W-:-:S04]  /*ff30*/  IMAD.WIDE R42, R44, 0x4, R2 ;  /* 0x000000042c2a7825 */ /* 0x000fc800078e0202 */
        /* <DEDUP_REMOVED lines=8> */
[----:B--2---:R-:W-:-:S04]  /*ffc0*/  IMAD R229, R229, c[0x0][0x190], RZ ;  /* 0x00006400e5e57a24 */ /* 0x004fc800078e02ff */
[----:B------:R-:W-:-:S05]  /*ffd0*/  IMAD.WIDE R10, R229, 0x4, R2 ;  /* 0x00000004e50a7825 */ /* 0x000fca00078e0202 */
[----:B------:R-:W-:Y:S01]  /*ffe0*/  STL.64 [R1+0x2018], R10 ;  /* 0x0020180a01007387 */ /* 0x000fe20000100a00 */
[----:B---3--:R-:W-:-:S04]  /*fff0*/  IMAD R225, R225, c[0x0][0x190], RZ ;  /* 0x00006400e1e17a24 */ /* 0x008fc800078e02ff */
[----:B------:R-:W-:-:S05]  /*10000*/  IMAD.WIDE R6, R225, 0x4, R2 ;  /* 0x00000004e1067825 */ /* 0x000fca00078e0202 */
[----:B------:R1:W-:Y:S02]  /*10010*/  STL.64 [R1+0x1fd8], R6 ;  /* 0x001fd80601007387 */ /* 0x0003e40000100a00 */
[----:B-1----:R-:W-:-:S04]  /*10020*/  IMAD.WIDE R6, R217, 0x4, R2 ;  /* 0x00000004d9067825 */ /* 0x002fc800078e0202 */
[----:B----4-:R-:W-:-:S04]  /*10030*/  IMAD R221, R221, c[0x0][0x190], RZ ;  /* 0x00006400dddd7a24 */ /* 0x010fc800078e02ff */
[----:B------:R-:W-:-:S05]  /*10040*/  IMAD.WIDE R14, R221, 0x4, R2 ;  /* 0x00000004dd0e7825 */ /* 0x000fca00078e0202 */
[----:B------:R1:W-:Y:S02]  /*10050*/  STL.64 [R1+0x1f98], R14 ;  /* 0x001f980e01007387 */ /* 0x0003e40000100a00 */
[----:B-1----:R-:W-:-:S04]  /*10060*/  IMAD.WIDE R14, R173, 0x4, R2 ;  /* 0x00000004ad0e7825 */ /* 0x002fc800078e0202 */
[----:B------:R-:W-:-:S04]  /*10070*/  IMAD R0, R222, c[0x0][0x190], RZ ;  /* 0x00006400de007a24 */ /* 0x000fc800078e02ff */
[----:B------:R-:W-:-:S05]  /*10080*/  IMAD.WIDE R10, R0, 0x4, R2 ;  /* 0x00000004000a7825 */ /* 0x000fca00078e0202 */
[----:B------:R1:W-:Y:S04]  /*10090*/  STL.64 [R1+0x1f58], R10 ;  /* 0x001f580a01007387 */ /* 0x0003e80000100a00 */
[----:B------:R2:W-:Y:S04]  /*100a0*/  STL.64 [R1+0x2310], R6 ;  /* 0x0023100601007387 */ /* 0x0005e80000100a00 */
[----:B------:R-:W-:Y:S01]  /*100b0*/  STL.64 [R1+0x2308], R14 ;  /* 0x0023080e01007387 */ /* 0x000fe20000100a00 */
[----:B-1----:R-:W-:-:S04]  /*100c0*/  IMAD.WIDE R10, R109, 0x4, R2 ;  /* 0x000000046d0a7825 */ /* 0x002fc800078e0202 */
[--C-:B--2---:R-:W-:Y:S01]  /*100d0*/  IMAD.WIDE R6, R45, 0x4, R2.reuse ;  /* 0x000000042d067825 */ /* 0x104fe200078e0202 */
[----:B------:R-:W-:Y:S04]  /*100e0*/  STL.64 [R1+0x2300], R10 ;  /* 0x0023000a01007387 */ /* 0x000fe80000100a00 */
[----:B------:R1:W-:Y:S04]  /*100f0*/  STL.64 [R1+0x22f8], R6 ;  /* 0x0022f80601007387 */ /* 0x0003e80000100a00 */
[----:B------:R-:W-:Y:S04]  /*10100*/  STL.64 [R1+0x22f0], R42 ;  /* 0x0022f02a01007387 */ /* 0x000fe80000100a00 */
[----:B------:R-:W-:Y:S01]  /*10110*/  STL.64 [R1+0x3d40], R42 ;  /* 0x003d402a01007387 */ /* 0x000fe20000100a00 */
[----:B-1----:R-:W-:-:S05]  /*10120*/  IMAD.WIDE R6, R213, 0x4, R2 ;  /* 0x00000004d5067825 */ /* 0x002fca00078e0202 */
[----:B------:R1:W-:Y:S04]  /*10130*/  STL.64 [R1+0x22d0], R6 ;  /* 0x0022d00601007387 */ /* 0x0003e80000100a00 */
[----:B------:R-:W-:Y:S04]  /*10140*/  STL.64 [R1+0x22e8], R106 ;  /* 0x0022e86a01007387 */ /* 0x000fe80000100a00 */
[----:B------:R-:W-:Y:S01]  /*10150*/  STL.64 [R1+0x3d48], R106 ;  /* 0x003d486a01007387 */ /* 0x000fe20000100a00 */
[----:B-1----:R-:W-:-:S05]  /*10160*/  IMAD.WIDE R6, R177, 0x4, R2 ;  /* 0x00000004b1067825 */ /* 0x002fca00078e0202 */
[----:B------:R1:W-:Y:S04]  /*10170*/  STL.64 [R1+0x22c8], R6 ;  /* 0x0022c80601007387 */ /* 0x0003e80000100a00 */
[----:B------:R-:W-:Y:S04]  /*10180*/  STL.64 [R1+0x22e0], R170 ;  /* 0x0022e0aa01007387 */ /* 0x000fe80000100a00 */
[----:B------:R2:W-:Y:S01]  /*10190*/  STL.64 [R1+0x3d50], R170 ;  /* 0x003d50aa01007387 */ /* 0x0005e20000100a00 */
[----:B-1----:R-:W-:-:S05]  /*101a0*/  IMAD.WIDE R6, R113, 0x4, R2 ;  /* 0x0000000471067825 */ /* 0x002fca00078e0202 */
[----:B------:R1:W-:Y:S01]  /*101b0*/  STL.64 [R1+0x22c0], R6 ;  /* 0x0022c00601007387 */ /* 0x0003e20000100a00 */
[----:B--2---:R-:W-:-:S05]  /*101c0*/  IMAD.WIDE R170, R49, 0x4, R2 ;  /* 0x0000000431aa7825 */ /* 0x004fca00078e0202 */
[----:B------:R-:W-:Y:S01]  /*101d0*/  STL.64 [R1+0x22b8], R170 ;  /* 0x0022b8aa01007387 */ /* 0x000fe20000100a00 */
[----:B-1----:R-:W-:-:S03]  /*101e0*/  IMAD.WIDE R6, R209, 0x4, R2 ;  /* 0x00000004d1067825 */ /* 0x002fc600078e0202 */
[----:B------:R-:W-:Y:S04]  /*101f0*/  STL.64 [R1+0x3d58], R170 ;  /* 0x003d58aa01007387 */ /* 0x000fe80000100a00 */
[----:B------:R-:W-:Y:S04]  /*10200*/  STL.64 [R1+0x22b0], R46 ;  /* 0x0022b02e01007387 */ /* 0x000fe80000100a00 */
[----:B------:R-:W-:Y:S04]  /*10210*/  STL.64 [R1+0x3d60], R46 ;  /* 0x003d602e01007387 */ /* 0x000fe80000100a00 */
[----:B------:R1:W-:Y:S04]  /*10220*/  STL.64 [R1+0x2290], R6 ;  /* 0x0022900601007387 */ /* 0x0003e80000100a00 */
[----:B------:R-:W-:Y:S04]  /*10230*/  STL.64 [R1+0x22a8], R110 ;  /* 0x0022a86e01007387 */ /* 0x000fe80000100a00 */
[----:B------:R-:W-:Y:S01]  /*10240*/  STL.64 [R1+0x3d68], R110 ;  /* 0x003d686e01007387 */ /* 0x000fe20000100a00 */
[----:B-1----:R-:W-:-:S05]  /*10250*/  IMAD.WIDE R6, R181, 0x4, R2 ;  /* 0x00000004b5067825 */ /* 0x002fca00078e0202 */
[----:B------:R1:W-:Y:S01]  /*10260*/  STL.64 [R1+0x2288], R6 ;  /* 0x0022880601007387 */ /* 0x0003e20000100a00 */
[----:B------:R-:W-:-:S03]  /*10270*/  IMAD.WIDE R42, R53, 0x4, R2 ;  /* 0x00000004352a7825 */ /* 0x000fc600078e0202 */
[----:B------:R-:W-:Y:S04]  /*10280*/  STL.64 [R1+0x22a0], R174 ;  /* 0x0022a0ae01007387 */ /* 0x000fe80000100a00 */
[----:B------:R-:W-:Y:S01]  /*10290*/  STL.64 [R1+0x3d70], R174 ;  /* 0x003d70ae01007387 */ /* 0x000fe20000100a00 */
[----:B-1----:R-:W-:-:S05]  /*102a0*/  IMAD.WIDE R6, R117, 0x4, R2 ;  /* 0x0000000475067825 */ /* 0x002fca00078e0202 */
[----:B------:R1:W-:Y:S04]  /*102b0*/  STL.64 [R1+0x2280], R6 ;  /* 0x0022800601007387 */ /* 0x0003e80000100a00 */
[----:B------:R-:W-:Y:S04]  /*102c0*/  STL.64 [R1+0x2278], R42 ;  /* 0x0022782a01007387 */ /* 0x000fe80000100a00 */
[----:B------:R-:W-:Y:S01]  /*102d0*/  STL.64 [R1+0x3d78], R42 ;  /* 0x003d782a01007387 */ /* 0x000fe20000100a00 */
[----:B-1----:R-:W-:-:S03]  /*102e0*/  IMAD.WIDE R6, R205, 0x4, R2 ;  /* 0x00000004cd067825 */ /* 0x002fc600078e0202 */
        /* <DEDUP_REMOVED lines=8> */
[----:B------:R-:W-:Y:S01]  /*10370*/  STL.64 [R1+0x2260], R178 ;  /* 0x002260b201007387 */ /* 0x000fe20000100a00 */
[----:B------:R-:W-:-:S03]  /*10380*/  IMAD.WIDE R54, R56, 0x4, R2 ;  /* 0x0000000438367825 */ /* 0x000fc600078e0202 */
[----:B------:R-:W-:Y:S01]  /*10390*/  STL.64 [R1+0x3d90], R178 ;  /* 0x003d90b201007387 */ /* 0x000fe20000100a00 */
[----:B-1----:R-:W-:-:S05]  /*103a0*/  IMAD.WIDE R6, R121, 0x4, R2 ;  /* 0x0000000479067825 */ /* 0x002fca00078e0202 */
[----:B------:R1:W-:Y:S01]  /*103b0*/  STL.64 [R1+0x2240], R6 ;  /* 0x0022400601007387 */ /* 0x0003e20000100a00 */
[----:B------:R-:W-:-:S03]  /*103c0*/  IMAD.WIDE R118, R120, 0x4, R2 ;  /* 0x0000000478767825 */ /* 0x000fc600078e0202 */
[----:B------:R-:W-:Y:S01]  /*103d0*/  STL.64 [R1+0x2238], R238 ;  /* 0x002238ee01007387 */ /* 0x000fe20000100a00 */
[----:B------:R-:W-:-:S03]  /*103e0*/  IMAD.WIDE R46, R189, 0x4, R2 ;  /* 0x00000004bd2e7825 */ /* 0x000fc600078e0202 */
[----:B------:R-:W-:Y:S01]  /*103f0*/  STL.64 [R1+0x3d98], R238 ;  /* 0x003d98ee01007387 */ /* 0x000fe20000100a00 */
[----:B-1----:R-:W-:-:S03]  /*10400*/  IMAD.WIDE R6, R201, 0x4, R2 ;  /* 0x00000004c9067825 */ /* 0x002fc600078e0202 */
[----:B------:R-:W-:Y:S04]  /*10410*/  STL.64 [R1+0x2230], R54 ;  /* 0x0022303601007387 */ /* 0x000fe80000100a00 */
[----:B------:R-:W-:Y:S01]  /*10420*/  STL.64 [R1+0x3da0], R54 ;  /* 0x003da03601007387 */ /* 0x000fe20000100a00 */
[----:B------:R-:W-:-:S03]  /*10430*/  IMAD.WIDE R182, R184, 0x4, R2 ;  /* 0x00000004b8b67825 */ /* 0x000fc600078e0202 */
[----:B------:R1:W-:Y:S01]  /*10440*/  STL.64 [R1+0x2210], R6 ;  /* 0x0022100601007387 */ /* 0x0003e20000100a00 */
[----:B------:R-:W-:-:S03]  /*10450*/  IMAD.WIDE R234, R61, 0x4, R2 ;  /* 0x000000043dea7825 */ /* 0x000fc600078e0202 */
[----:B------:R-:W-:Y:S01]  /*10460*/  STL.64 [R1+0x2228], R118 ;  /* 0x0022287601007387 */ /* 0x000fe20000100a00 */
[----:B------:R-:W-:-:S03]  /*10470*/  IMAD.WIDE R58, R60, 0x4, R2 ;  /* 0x000000043c3a7825 */ /* 0x000fc600078e0202 */
[----:B------:R-:W-:Y:S01]  /*10480*/  STL.64 [R1+0x3da8], R118 ;  /* 0x003da87601007387 */ /* 0x000fe20000100a00 */
[----:B-1----:R-:W-:-:S03]  /*10490*/  IMAD.WIDE R6, R125, 0x4, R2 ;  /* 0x000000047d067825 */ /* 0x002fc600078e0202 */
[----:B------:R-:W-:Y:S04]  /*104a0*/  STL.64 [R1+0x2208], R46 ;  /* 0x0022082e01007387 */ /* 0x000fe80000100a00 */
[----:B------:R-:W-:Y:S04]  /*104b0*/  STL.64 [R1+0x3ef0], R46 ;  /* 0x003ef02e01007387 */ /* 0x000fe80000100a00 */
[----:B------:R1:W-:Y:S04]  /*104c0*/  STL.64 [R1+0x2200], R6 ;  /* 0x0022000601007387 */ /* 0x0003e80000100a00 */
[----:B------:R-:W-:Y:S04]  /*104d0*/  STL.64 [R1+0x2220], R182 ;  /* 0x002220b601007387 */ /* 0x000fe80000100a00 */
[----:B------:R-:W-:Y:S01]  /*104e0*/  STL.64 [R1+0x3db0], R182 ;  /* 0x003db0b601007387 */ /* 0x000fe20000100a00 */
[----:B-1----:R-:W-:-:S03]  /*104f0*/  IMAD.WIDE R6, R197, 0x4, R2 ;  /* 0x00000004c5067825 */ /* 0x002fc600078e0202 */
[----:B------:R-:W-:Y:S04]  /*10500*/  STL.64 [R1+0x21f8], R234 ;  /* 0x0021f8ea01007387 */ /* 0x000fe80000100a00 */
[----:B------:R-:W-:Y:S01]  /*10510*/  STL.64 [R1+0x3db8], R234 ;  /* 0x003db8ea01007387 */ /* 0x000fe20000100a00 */
[----:B------:R-:W-:-:S03]  /*10520*/  IMAD.WIDE R122, R124, 0x4, R2 ;  /* 0x000000047c7a7825 */ /* 0x000fc600078e0202 */
[----:B------:R-:W-:Y:S04]  /*10530*/  STL.64 [R1+0x21f0], R58 ;  /* 0x0021f03a01007387 */ /* 0x000fe80000100a00 */
[----:B------:R-:W-:Y:S04]  /*10540*/  STL.64 [R1+0x3dc0], R58 ;  /* 0x003dc03a01007387 */ /* 0x000fe80000100a00 */
[----:B------:R1:W-:Y:S01]  /*10550*/  STL.64 [R1+0x21d0], R6 ;  /* 0x0021d00601007387 */ /* 0x0003e20000100a00 */
[----:B------:R-:W-:Y:S02]  /*10560*/  IMAD R157, R186, c[0x0][0x190], RZ ;  /* 0x00006400ba9d7a24 */ /* 0x000fe400078e02ff */
[----:B------:R-:W-:Y:S01]  /*10570*/  IMAD R93, R187, c[0x0][0x190], RZ ;  /* 0x00006400bb5d7a24 */ /* 0x000fe200078e02ff */
        /* <DEDUP_REMOVED lines=12> */
[----:B------:R-:W-:Y:S04]  /*10640*/  STL.64 [R1+0x21b8], R248 ;  /* 0x0021b8f801007387 */ /* 0x000fe80000100a00 */
[----:B------:R-:W-:Y:S01]  /*10650*/  STL.64 [R1+0x3dd8], R248 ;  /* 0x003dd8f801007387 */ /* 0x000fe20000100a00 */
[----:B-1----:R-:W-:-:S03]  /*10660*/  IMAD.WIDE R6, R133, 0x4, R2 ;  /* 0x0000000485067825 */ /* 0x002fc600078e0202 */
        /* <DEDUP_REMOVED lines=13> */
[----:B------:R2:W-:Y:S01]  /*10740*/  STL.64 [R1+0x3df0], R190 ;  /* 0x003df0be01007387 */ /* 0x0005e20000100a00 */
[----:B-1----:R-:W-:-:S04]  /*10750*/  IMAD.WIDE R6, R5, 0x4, R2 ;  /* 0x0000000405067825 */ /* 0x002fc800078e0202 */
[--C-:B------:R-:W-:Y:S01]  /*10760*/  IMAD.WIDE R46, R137, 0x4, R2.reuse ;  /* 0x00000004892e7825 */ /* 0x100fe200078e0202 */
[----:B------:R-:W-:Y:S04]  /*10770*/  STL.64 [R1+0x2180], R6 ;  /* 0x0021800601007387 */ /* 0x000fe80000100a00 */
[----:B------:R-:W-:Y:S01]  /*10780*/  STL.64 [R1+0x2178], R242 ;  /* 0x002178f201007387 */ /* 0x000fe20000100a00 */
[----:B------:R-:W-:-:S03]  /*10790*/  IMAD.WIDE R130, R132, 0x4, R2 ;  /* 0x0000000484827825 */ /* 0x000fc600078e0202 */
[----:B------:R-:W-:Y:S01]  /*107a0*/  STL.64 [R1+0x3df8], R242 ;  /* 0x003df8f201007387 */ /* 0x000fe20000100a00 */
[----:B------:R-:W-:-:S03]  /*107b0*/  IMAD R92, R194, c[0x0][0x190], RZ ;  /* 0x00006400c25c7a24 */ /* 0x000fc600078e02ff */
[----:B------:R-:W-:Y:S01]  /*107c0*/  STL.64 [R1+0x2170], R66 ;  /* 0x0021704201007387 */ /* 0x000fe20000100a00 */
[----:B------:R-:W-:-:S03]  /*107d0*/  IMAD R156, R195, c[0x0][0x190], RZ ;  /* 0x00006400c39c7a24 */ /* 0x000fc600078e02ff */
[----:B------:R1:W-:Y:S01]  /*107e0*/  STL.64 [R1+0x3e00], R66 ;  /* 0x003e004201007387 */ /* 0x0003e20000100a00 */
[----:B------:R-:W-:-:S03]  /*107f0*/  IMAD.WIDE R194, R196, 0x4, R2 ;  /* 0x00000004c4c27825 */ /* 0x000fc600078e0202 */
[----:B------:R-:W-:Y:S01]  /*10800*/  STL.64 [R1+0x2150], R46 ;  /* 0x0021502e01007387 */ /* 0x000fe20000100a00 */
[----:B--2---:R-:W-:-:S03]  /*10810*/  IMAD.WIDE R190, R9, 0x4, R2 ;  /* 0x0000000409be7825 */ /* 0x004fc600078e0202 */
[----:B------:R-:W-:Y:S01]  /*10820*/  STL.64 [R1+0x3f90], R46 ;  /* 0x003f902e01007387 */ /* 0x000fe20000100a00 */
[----:B-1----:R-:W-:-:S03]  /*10830*/  IMAD.WIDE R66, R73, 0x4, R2 ;  /* 0x0000000449427825 */ /* 0x002fc600078e0202 */
[----:B------:R-:W-:Y:S04]  /*10840*/  STL.64 [R1+0x2168], R130 ;  /* 0x0021688201007387 */ /* 0x000fe80000100a00 */
[----:B------:R-:W-:Y:S01]  /*10850*/  STL.64 [R1+0x3e08], R130 ;  /* 0x003e088201007387 */ /* 0x000fe20000100a00 */
[----:B------:R-:W-:-:S03]  /*10860*/  IMAD.WIDE R6, R8, 0x4, R2 ;  /* 0x0000000408067825 */ /* 0x000fc600078e0202 */
[----:B------:R-:W-:Y:S04]  /*10870*/  STL.64 [R1+0x2148], R66 ;  /* 0x0021484201007387 */ /* 0x000fe80000100a00 */
[----:B------:R-:W-:Y:S04]  /*10880*/  STL.64 [R1+0x3ee8], R66 ;  /* 0x003ee84201007387 */ /* 0x000fe80000100a00 */
[----:B------:R-:W-:Y:S01]  /*10890*/  STL.64 [R1+0x2160], R194 ;  /* 0x002160c201007387 */ /* 0x000fe20000100a00 */
[----:B------:R-:W-:-:S03]  /*108a0*/  IMAD.WIDE R70, R72, 0x4, R2 ;  /* 0x0000000448467825 */ /* 0x000fc600078e0202 */
[----:B------:R-:W-:Y:S04]  /*108b0*/  STL.64 [R1+0x3e10], R194 ;  /* 0x003e10c201007387 */ /* 0x000fe80000100a00 */
[----:B------:R-:W-:Y:S04]  /*108c0*/  STL.64 [R1+0x2140], R190 ;  /* 0x002140be01007387 */ /* 0x000fe80000100a00 */
[----:B------:R-:W-:Y:S04]  /*108d0*/  STL.64 [R1+0x3e18], R190 ;  /* 0x003e18be01007387 */ /* 0x000fe80000100a00 */
[----:B------:R-:W-:Y:S04]  /*108e0*/  STL.64 [R1+0x2138], R6 ;  /* 0x0021380601007387 */ /* 0x000fe80000100a00 */
[----:B------:R1:W-:Y:S01]  /*108f0*/  STL.64 [R1+0x3e20], R6 ;  /* 0x003e200601007387 */ /* 0x0003e20000100a00 */
[----:B------:R-:W-:-:S03]  /*10900*/  IMAD.WIDE R134, R136, 0x4, R2 ;  /* 0x0000000488867825 */ /* 0x000fc600078e0202 */
[----:B------:R-:W-:Y:S01]  /*10910*/  STL.64 [R1+0x2130], R70 ;  /* 0x0021304601007387 */ /* 0x000fe20000100a00 */
[----:B------:R-:W-:-:S03]  /*10920*/  IMAD R161, R198, c[0x0][0x190], RZ ;  /* 0x00006400c6a17a24 */ /* 0x000fc600078e02ff */
[----:B------:R-:W-:Y:S01]  /*10930*/  STL.64 [R1+0x3e28], R70 ;  /* 0x003e284601007387 */ /* 0x000fe20000100a00 */
[----:B-1----:R-:W-:-:S04]  /*10940*/  IMAD.WIDE R6, R141, 0x4, R2 ;  /* 0x000000048d067825 */ /* 0x002fc800078e0202 */
[----:B------:R-:W-:Y:S01]  /*10950*/  IMAD R97, R199, c[0x0][0x190], RZ ;  /* 0x00006400c7617a24 */ /* 0x000fe200078e02ff */
[----:B------:R1:W-:Y:S01]  /*10960*/  STL.64 [R1+0x2110], R6 ;  /* 0x0021100601007387 */ /* 0x0003e20000100a00 */
[----:B------:R-:W-:-:S03]  /*10970*/  IMAD.WIDE R198, R200, 0x4, R2 ;  /* 0x00000004c8c67825 */ /* 0x000fc600078e0202 */
[----:B------:R-:W-:Y:S01]  /*10980*/  STL.64 [R1+0x2128], R134 ;  /* 0x0021288601007387 */ /* 0x000fe20000100a00 */
[----:B------:R-:W-:-:S03]  /*10990*/  IMAD.WIDE R62, R13, 0x4, R2 ;  /* 0x000000040d3e7825 */ /* 0x000fc600078e0202 */
[----:B------:R-:W-:Y:S01]  /*109a0*/  STL.64 [R1+0x3e30], R134 ;  /* 0x003e308601007387 */ /* 0x000fe20000100a00 */
[----:B-1----:R-:W-:-:S04]  /*109b0*/  IMAD.WIDE R6, R77, 0x4, R2 ;  /* 0x000000044d067825 */ /* 0x002fc800078e0202 */
[--C-:B------:R-:W-:Y:S01]  /*109c0*/  IMAD.WIDE R10, R12, 0x4, R2.reuse ;  /* 0x000000040c0a7825 */ /* 0x100fe200078e0202 */
[----:B------:R1:W-:Y:S03]  /*109d0*/  STL.64 [R1+0x2108], R6 ;  /* 0x0021080601007387 */ /* 0x0003e60000100a00 */
[--C-:B------:R-:W-:Y:S01]  /*109e0*/  IMAD.WIDE R74, R76, 0x4, R2.reuse ;  /* 0x000000044c4a7825 */ /* 0x100fe200078e0202 */
[----:B------:R-:W-:Y:S04]  /*109f0*/  STL.64 [R1+0x2120], R198 ;  /* 0x002120c601007387 */ /* 0x000fe80000100a00 */
[----:B------:R-:W-:Y:S04]  /*10a00*/  STL.64 [R1+0x3e38], R198 ;  /* 0x003e38c601007387 */ /* 0x000fe80000100a00 */
[----:B------:R-:W-:Y:S01]  /*10a10*/  STL.64 [R1+0x2100], R62 ;  /* 0x0021003e01007387 */ /* 0x000fe20000100a00 */
[----:B-1----:R-:W-:-:S03]  /*10a20*/  IMAD.WIDE R6, R145, 0x4, R2 ;  /* 0x0000000491067825 */ /* 0x002fc600078e0202 */
[----:B------:R-:W-:Y:S01]  /*10a30*/  STL.64 [R1+0x3e40], R62 ;  /* 0x003e403e01007387 */ /* 0x000fe20000100a00 */
[----:B------:R-:W-:-:S03]  /*10a40*/  IMAD.WIDE R138, R140, 0x4, R2 ;  /* 0x000000048c8a7825 */ /* 0x000fc600078e0202 */
[----:B------:R-:W-:Y:S04]  /*10a50*/  STL.64 [R1+0x20f8], R10 ;  /* 0x0020f80a01007387 */ /* 0x000fe80000100a00 */
[----:B------:R-:W-:Y:S01]  /*10a60*/  STL.64 [R1+0x3e48], R10 ;  /* 0x003e480a01007387 */ /* 0x000fe20000100a00 */
[----:B------:R-:W-:-:S03]  /*10a70*/  IMAD R33, R202, c[0x0][0x190], RZ ;  /* 0x00006400ca217a24 */ /* 0x000fc600078e02ff */
[----:B------:R-:W-:Y:S01]  /*10a80*/  STL.64 [R1+0x20f0], R74 ;  /* 0x0020f04a01007387 */ /* 0x000fe20000100a00 */
[----:B------:R-:W-:-:S03]  /*10a90*/  IMAD R32, R203, c[0x0][0x190], RZ ;  /* 0x00006400cb207a24 */ /* 0x000fc600078e02ff */
[----:B------:R-:W-:Y:S01]  /*10aa0*/  STL.64 [R1+0x3e50], R74 ;  /* 0x003e504a01007387 */ /* 0x000fe20000100a00 */
[----:B------:R-:W-:-:S03]  /*10ab0*/  IMAD.WIDE R202, R204, 0x4, R2 ;  /* 0x00000004ccca7825 */ /* 0x000fc600078e0202 */
        /* <DEDUP_REMOVED lines=31> */
[----:B------:R-:W-:-:S03]  /*10cb0*/  IMAD.WIDE R10, R89, 0x4, R2 ;  /* 0x00000004590a7825 */ /* 0x000fc600078e0202 */
[----:B------:R-:W-:Y:S01]  /*10cc0*/  STL.64 [R1+0x2080], R58 ;  /* 0x0020803a01007387 */ /* 0x000fe20000100a00 */
[----:B-1----:R-:W-:-:S03]  /*10cd0*/  IMAD.WIDE R6, R153, 0x4, R2 ;  /* 0x0000000499067825 */ /* 0x002fc600078e0202 */
[----:B------:R-:W-:Y:S01]  /*10ce0*/  STL.64 [R1+0x3e90], R58 ;  /* 0x003e903a01007387 */ /* 0x000fe20000100a00 */
[----:B------:R-:W-:-:S03]  /*10cf0*/  IMAD.WIDE R146, R148, 0x4, R2 ;  /* 0x0000000494927825 */ /* 0x000fc600078e0202 */
[----:B------:R-:W-:Y:S01]  /*10d00*/  STL.64 [R1+0x2078], R18 ;  /* 0x0020781201007387 */ /* 0x000fe20000100a00 */
[----:B------:R-:W-:-:S03]  /*10d10*/  IMAD R165, R210, c[0x0][0x190], RZ ;  /* 0x00006400d2a57a24 */ /* 0x000fc600078e02ff */
[----:B------:R-:W-:Y:S01]  /*10d20*/  STL.64 [R1+0x3e98], R18 ;  /* 0x003e981201007387 */ /* 0x000fe20000100a00 */
[----:B------:R-:W-:-:S03]  /*10d30*/  IMAD R101, R211, c[0x0][0x190], RZ ;  /* 0x00006400d3657a24 */ /* 0x000fc600078e02ff */
[----:B------:R-:W-:Y:S01]  /*10d40*/  STL.64 [R1+0x2070], R82 ;  /* 0x0020705201007387 */ /* 0x000fe20000100a00 */
[----:B------:R-:W-:-:S03]  /*10d50*/  IMAD.WIDE R210, R212, 0x4, R2 ;  /* 0x00000004d4d27825 */ /* 0x000fc600078e0202 */
[----:B------:R-:W-:Y:S01]  /*10d60*/  STL.64 [R1+0x3ea0], R82 ;  /* 0x003ea05201007387 */ /* 0x000fe20000100a00 */
[----:B------:R-:W-:-:S03]  /*10d70*/  IMAD.WIDE R182, R25, 0x4, R2 ;  /* 0x0000000419b67825 */ /* 0x000fc600078e0202 */
[----:B------:R-:W-:Y:S01]  /*10d80*/  STL.64 [R1+0x2050], R6 ;  /* 0x0020500601007387 */ /* 0x000fe20000100a00 */
[----:B------:R-:W-:-:S03]  /*10d90*/  IMAD.WIDE R22, R24, 0x4, R2 ;  /* 0x0000000418167825 */ /* 0x000fc600078e0202 */
[----:B------:R1:W-:Y:S04]  /*10da0*/  STL.64 [R1+0x3f60], R6 ;  /* 0x003f600601007387 */ /* 0x0003e80000100a00 */
[----:B------:R-:W-:Y:S01]  /*10db0*/  STL.64 [R1+0x2048], R10 ;  /* 0x0020480a01007387 */ /* 0x000fe20000100a00 */
[----:B------:R-:W-:-:S03]  /*10dc0*/  IMAD.WIDE R86, R88, 0x4, R2 ;  /* 0x0000000458567825 */ /* 0x000fc600078e0202 */
[----:B------:R-:W-:Y:S04]  /*10dd0*/  STL.64 [R1+0x2068], R146 ;  /* 0x0020689201007387 */ /* 0x000fe80000100a00 */
        /* <DEDUP_REMOVED lines=12> */
[----:B------:R-:W-:Y:S04]  /*10ea0*/  STL.64 [R1+0x3ec0], R22 ;  /* 0x003ec01601007387 */ /* 0x000fe80000100a00 */
[----:B------:R-:W-:Y:S01]  /*10eb0*/  STL.64 [R1+0x2030], R86 ;  /* 0x0020305601007387 */ /* 0x000fe20000100a00 */
[----:B------:R-:W-:-:S03]  /*10ec0*/  IMAD.WIDE R54, R29, 0x4, R2 ;  /* 0x000000041d367825 */ /* 0x000fc600078e0202 */
[----:B------:R-:W-:Y:S04]  /*10ed0*/  STL.64 [R1+0x3ec8], R86 ;  /* 0x003ec85601007387 */ /* 0x000fe80000100a00 */
[----:B------:R1:W-:Y:S01]  /*10ee0*/  STL.64 [R1+0x2010], R6 ;  /* 0x0020100601007387 */ /* 0x0003e20000100a00 */
[----:B------:R-:W-:-:S03]  /*10ef0*/  IMAD.WIDE R26, R28, 0x4, R2 ;  /* 0x000000041c1a7825 */ /* 0x000fc600078e0202 */
[----:B------:R-:W-:Y:S04]  /*10f00*/  STL.64 [R1+0x2028], R150 ;  /* 0x0020289601007387 */ /* 0x000fe80000100a00 */
[----:B------:R-:W-:Y:S04]  /*10f10*/  STL.64 [R1+0x3ed0], R150 ;  /* 0x003ed09601007387 */ /* 0x000fe80000100a00 */
[----:B------:R-:W-:Y:S04]  /*10f20*/  STL.64 [R1+0x2020], R214 ;  /* 0x002020d601007387 */ /* 0x000fe80000100a00 */
[----:B------:R2:W-:Y:S04]  /*10f30*/  STL.64 [R1+0x3ed8], R214 ;  /* 0x003ed8d601007387 */ /* 0x0005e80000100a00 */
[----:B------:R-:W-:Y:S04]  /*10f40*/  STL.64 [R1+0x2008], R18 ;  /* 0x0020081201007387 */ /* 0x000fe80000100a00 */
[----:B------:R-:W-:Y:S04]  /*10f50*/  STL.64 [R1+0x3ee0], R18 ;  /* 0x003ee01201007387 */ /* 0x000fe80000100a00 */
[----:B------:R-:W-:Y:S04]  /*10f60*/  STL.64 [R1+0x2000], R54 ;  /* 0x0020003601007387 */ /* 0x000fe80000100a00 */
[----:B------:R-:W-:Y:S04]  /*10f70*/  STL.64 [R1+0x3ef8], R54 ;  /* 0x003ef83601007387 */ /* 0x000fe80000100a00 */
[----:B------:R-:W-:Y:S04]  /*10f80*/  STL.64 [R1+0x1ff8], R26 ;  /* 0x001ff81a01007387 */ /* 0x000fe80000100a00 */
[----:B------:R-:W-:Y:S04]  /*10f90*/  STL.64 [R1+0x3f00], R26 ;  /* 0x003f001a01007387 */ /* 0x000fe80000100a00 */
[----:B------:R-:W3:Y:S01]  /*10fa0*/  LDL.LU R107, [R1+0xe04] ;  /* 0x000e0400016b7983 */ /* 0x000ee20000300800 */
[----:B------:R-:W-:-:S04]  /*10fb0*/  IMAD.WIDE R90, R92, 0x4, R2 ;  /* 0x000000045c5a7825 */ /* 0x000fc800078e0202 */
[----:B------:R-:W-:Y:S02]  /*10fc0*/  IMAD R220, R220, c[0x0][0x190], RZ ;  /* 0x00006400dcdc7a24 */ /* 0x000fe400078e02ff */
[--C-:B-1----:R-:W-:Y:S01]  /*10fd0*/  IMAD.WIDE R6, R161, 0x4, R2.reuse ;  /* 0x00000004a1067825 */ /* 0x102fe200078e0202 */
[----:B------:R-:W-:Y:S03]  /*10fe0*/  STL.64 [R1+0x1ff0], R90 ;  /* 0x001ff05a01007387 */ /* 0x000fe60000100a00 */
[----:B------:R-:W-:Y:S01]  /*10ff0*/  IMAD.WIDE R154, R156, 0x4, R2 ;  /* 0x000000049c9a7825 */ /* 0x000fe200078e0202 */
[----:B------:R1:W-:Y:S03]  /*11000*/  STL.64 [R1+0x1fd0], R6 ;  /* 0x001fd00601007387 */ /* 0x0003e60000100a00 */
[----:B------:R-:W-:-:S02]  /*11010*/  IMAD R100, R218, c[0x0][0x190], RZ ;  /* 0x00006400da647a24 */ /* 0x000fc400078e02ff */
[----:B------:R-:W-:Y:S02]  /*11020*/  IMAD R164, R219, c[0x0][0x190], RZ ;  /* 0x00006400dba47a24 */ /* 0x000fe400078e02ff */
[--C-:B------:R-:W-:Y:S01]  /*11030*/  IMAD.WIDE R218, R220, 0x4, R2.reuse ;  /* 0x00000004dcda7825 */ /* 0x100fe200078e0202 */
[----:B------:R-:W-:Y:S03]  /*11040*/  STL.64 [R1+0x3f08], R90 ;  /* 0x003f085a01007387 */ /* 0x000fe60000100a00 */
[--C-:B------:R-:W-:Y:S01]  /*11050*/  IMAD.WIDE R206, R97, 0x4, R2.reuse ;  /* 0x0000000461ce7825 */ /* 0x100fe200078e0202 */
[----:B------:R-:W-:Y:S03]  /*11060*/  STL.64 [R1+0x1fe8], R154 ;  /* 0x001fe89a01007387 */ /* 0x000fe60000100a00 */
[--C-:B------:R-:W-:Y:S01]  /*11070*/  IMAD.WIDE R178, R33, 0x4, R2.reuse ;  /* 0x0000000421b27825 */ /* 0x100fe200078e0202 */
[----:B------:R-:W-:Y:S03]  /*11080*/  STL.64 [R1+0x3f10], R154 ;  /* 0x003f109a01007387 */ /* 0x000fe60000100a00 */
[--C-:B------:R-:W-:Y:S01]  /*11090*/  IMAD.WIDE R30, R32, 0x4, R2.reuse ;  /* 0x00000004201e7825 */ /* 0x100fe200078e0202 */
[----:B------:R-:W-:Y:S04]  /*110a0*/  STL.64 [R1+0x1fe0], R218 ;  /* 0x001fe0da01007387 */ /* 0x000fe80000100a00 */
[----:B------:R-:W-:Y:S01]  /*110b0*/  STL.64 [R1+0x3f18], R218 ;  /* 0x003f18da01007387 */ /* 0x000fe20000100a00 */
[----:B------:R-:W-:-:S03]  /*110c0*/  IMAD.WIDE R94, R96, 0x4, R2 ;  /* 0x00000004605e7825 */ /* 0x000fc600078e0202 */
[----:B------:R-:W-:Y:S01]  /*110d0*/  STL.64 [R1+0x1fc8], R206 ;  /* 0x001fc8ce01007387 */ /* 0x000fe20000100a00 */
[----:B------:R-:W-:-:S03]  /*110e0*/  IMAD R224, R224, c[0x0][0x190], RZ ;  /* 0x00006400e0e07a24 */ /* 0x000fc600078e02ff */
[----:B------:R-:W-:Y:S01]  /*110f0*/  STL.64 [R1+0x3f20], R206 ;  /* 0x003f20ce01007387 */ /* 0x000fe20000100a00 */
[----:B------:R-:W-:-:S03]  /*11100*/  IMAD.WIDE R158, R160, 0x4, R2 ;  /* 0x00000004a09e7825 */ /* 0x000fc600078e0202 */
[----:B------:R-:W-:Y:S01]  /*11110*/  STL.64 [R1+0x1fc0], R178 ;  /* 0x001fc0b201007387 */ /* 0x000fe20000100a00 */
[----:B--2---:R-:W-:-:S03]  /*11120*/  IMAD.WIDE R214, R165, 0x4, R2 ;  /* 0x00000004a5d67825 */ /* 0x004fc600078e0202 */
[----:B------:R-:W-:Y:S01]  /*11130*/  STL [R1+0x3f28], R179 ;  /* 0x003f28b301007387 */ /* 0x000fe20000100800 */
        /* <DEDUP_REMOVED lines=9> */
[----:B------:R-:W-:Y:S01]  /*111d0*/  STL.64 [R1+0x3f40], R158 ;  /* 0x003f409e01007387 */ /* 0x000fe20000100a00 */
[----:B------:R-:W-:-:S03]  /*111e0*/  IMAD.WIDE R34, R36, 0x4, R2 ;  /* 0x0000000424227825 */ /* 0x000fc600078e0202 */
[----:B------:R-:W-:Y:S04]  /*111f0*/  STL.64 [R1+0x1f90], R214 ;  /* 0x001f90d601007387 */ /* 0x000fe80000100a00 */
[----:B------:R-:W-:Y:S01]  /*11200*/  STL.64 [R1+0x3f48], R214 ;  /* 0x003f48d601007387 */ /* 0x000fe20000100a00 */
[----:B------:R-:W-:-:S03]  /*11210*/  IMAD R228, R228, c[0x0][0x190], RZ ;  /* 0x00006400e4e47a24 */ /* 0x000fc600078e02ff */
[----:B------:R-:W-:Y:S01]  /*11220*/  STL.64 [R1+0x1fa0], R222 ;  /* 0x001fa0de01007387 */ /* 0x000fe20000100a00 */
[----:B------:R-:W-:-:S03]  /*11230*/  IMAD.WIDE R98, R100, 0x4, R2 ;  /* 0x0000000464627825 */ /* 0x000fc600078e0202 */
[----:B------:R-:W-:Y:S01]  /*11240*/  STL.64 [R1+0x3f50], R222 ;  /* 0x003f50de01007387 */ /* 0x000fe20000100a00 */
[----:B------:R-:W-:-:S03]  /*11250*/  IMAD R232, R232, c[0x0][0x190], RZ ;  /* 0x00006400e8e87a24 */ /* 0x000fc600078e02ff */
        /* <DEDUP_REMOVED lines=20> */
[----:B------:R-:W-:Y:S04]  /*113a0*/  STL.64 [R1+0x1f60], R226 ;  /* 0x001f60e201007387 */ /* 0x000fe80000100a00 */
[----:B------:R-:W-:Y:S01]  /*113b0*/  STL.64 [R1+0x3f88], R226 ;  /* 0x003f88e201007387 */ /* 0x000fe20000100a00 */
[----:B------:R-:W-:-:S03]  /*113c0*/  IMAD.WIDE R38, R40, 0x4, R2 ;  /* 0x0000000428267825 */ /* 0x000fc600078e0202 */
[----:B------:R-:W-:Y:S01]  /*113d0*/  STL.64 [R1+0x1f50], R146 ;  /* 0x001f509201007387 */ /* 0x000fe20000100a00 */
[----:B------:R-:W-:-:S03]  /*113e0*/  IMAD.WIDE R102, R104, 0x4, R2 ;  /* 0x0000000468667825 */ /* 0x000fc600078e0202 */
[----:B------:R-:W-:Y:S01]  /*113f0*/  STL.64 [R1+0x3f98], R146 ;  /* 0x003f989201007387 */ /* 0x000fe20000100a00 */
[----:B------:R-:W-:-:S03]  /*11400*/  IMAD.WIDE R166, R168, 0x4, R2 ;  /* 0x00000004a8a67825 */ /* 0x000fc600078e0202 */
[----:B------:R-:W-:Y:S04]  /*11410*/  STL.64 [R1+0x1f28], R230 ;  /* 0x001f28e601007387 */ /* 0x000fe80000100a00 */
[----:B------:R-:W-:Y:S04]  /*11420*/  STL.64 [R1+0x3fa0], R230 ;  /* 0x003fa0e601007387 */ /* 0x000fe80000100a00 */
[----:B------:R-:W-:Y:S04]  /*11430*/  STL.64 [R1+0x1f48], R186 ;  /* 0x001f48ba01007387 */ /* 0x000fe80000100a00 */
[----:B------:R-:W-:Y:S04]  /*11440*/  STL.64 [R1+0x3fa8], R186 ;  /* 0x003fa8ba01007387 */ /* 0x000fe80000100a00 */
[----:B------:R-:W-:Y:S04]  /*11450*/  STL.64 [R1+0x1f40], R174 ;  /* 0x001f40ae01007387 */ /* 0x000fe80000100a00 */
[----:B------:R4:W-:Y:S04]  /*11460*/  STL.64 [R1+0x3fb0], R174 ;  /* 0x003fb0ae01007387 */ /* 0x0009e80000100a00 */
[----:B------:R-:W-:Y:S04]  /*11470*/  STL.64 [R1+0x1f38], R38 ;  /* 0x001f382601007387 */ /* 0x000fe80000100a00 */
[----:B------:R-:W-:Y:S01]  /*11480*/  STL.64 [R1+0x3fb8], R38 ;  /* 0x003fb82601007387 */ /* 0x000fe20000100a00 */
[----:B-1----:R-:W-:-:S04]  /*11490*/  IMAD.WIDE R6, R245, 0x4, R250 ;  /* 0x00000004f5067825 */ /* 0x002fc800078e02fa */
[----:B--2---:R-:W-:-:S04]  /*114a0*/  IMAD.WIDE R50, R246, 0x4, R250 ;  /* 0x00000004f6327825 */ /* 0x004fc800078e02fa */
[----:B----4-:R-:W-:-:S04]  /*114b0*/  IMAD.WIDE R174, R241, 0x4, R250 ;  /* 0x00000004f1ae7825 */ /* 0x010fc800078e02fa */
        /* <DEDUP_REMOVED lines=12> */
[----:B---3--:R-:W-:-:S05]  /*11580*/  IMAD.WIDE R2, R107, 0x4, R250 ;  /* 0x000000046b027825 */ /* 0x008fca00078e02fa */
        /* <DEDUP_REMOVED lines=25> */
[----:B------:R1:W-:Y:S04]  /*11720*/  STL.64 [R1+0x1eb8], R10 ;  /* 0x001eb80a01007387 */ /* 0x0003e80000100a00 */
[----:B------:R-:W-:Y:S04]  /*11730*/  STL.64 [R1+0x1ec0], R162 ;  /* 0x001ec0a201007387 */ /* 0x000fe80000100a00 */
[----:B------:R2:W-:Y:S04]  /*11740*/  STL.64 [R1+0x1eb0], R6 ;  /* 0x001eb00601007387 */ /* 0x0005e80000100a00 */
[----:B------:R-:W-:Y:S04]  /*11750*/  STL.64 [R1+0x3ff8], R162 ;  /* 0x003ff8a201007387 */ /* 0x000fe80000100a00 */
[----:B------:R-:W-:Y:S04]  /*11760*/  STL.64 [R1+0x1508], R2 ;  /* 0x0015080201007387 */ /* 0x000fe80000100a00 */
[----:B------:R-:W-:Y:S04]  /*11770*/  STL.64 [R1+0x1ea8], R222 ;  /* 0x001ea8de01007387 */ /* 0x000fe80000100a00 */
        /* <DEDUP_REMOVED lines=8> */
[----:B------:R-:W-:Y:S04]  /*11800*/  STL.64 [R1+0x1e88], R44 ;  /* 0x001e882c01007387 */ /* 0x000fe80000100a00 */
[----:B------:R3:W-:Y:S01]  /*11810*/  STL.64 [R1+0x3ff0], R44 ;  /* 0x003ff02c01007387 */ /* 0x0007e20000100a00 */
[----:B-1----:R-:W-:-:S03]  /*11820*/  IMAD.WIDE R10, R113, 0x4, R250 ;  /* 0x00000004710a7825 */ /* 0x002fc600078e02fa */
[----:B------:R-:W-:Y:S01]  /*11830*/  STL.64 [R1+0x1e80], R108 ;  /* 0x001e806c01007387 */ /* 0x000fe20000100a00 */
[----:B------:R-:W-:-:S03]  /*11840*/  IMAD.WIDE R106, R49, 0x4, R250 ;  /* 0x00000004316a7825 */ /* 0x000fc600078e02fa */
        /* <DEDUP_REMOVED lines=12> */
[----:B------:R1:W-:Y:S01]  /*11910*/  STL.64 [R1+0x4018], R90 ;  /* 0x0040185a01007387 */ /* 0x0003e20000100a00 */
        /* <DEDUP_REMOVED lines=104> */
[----:B--2---:R-:W-:-:S03]  /*11fa0*/  IMAD.WIDE R6, R149, 0x4, R250 ;  /* 0x0000000495067825 */ /* 0x004fc600078e02fa */
        /* <DEDUP_REMOVED lines=70> */
[----:B------:R-:W-:Y:S04]  /*12410*/  STL.64 [R1+0x1628], R160 ;  /* 0x001628a001007387 */ /* 0x000fe80000100a00 */
[----:B------:R1:W-:Y:S01]  /*12420*/  STL.64 [R1+0x1600], R182 ;  /* 0x001600b601007387 */ /* 0x0003e20000100a00 */
[----:B------:R-:W-:-:S03]  /*12430*/  IMAD.WIDE R228, R228, 0x4, R250 ;  /* 0x00000004e4e47825 */ /* 0x000fc600078e02fa */
[----:B------:R-:W-:Y:S01]  /*12440*/  STL.64 [R1+0x1608], R224 ;  /* 0x001608e001007387 */ /* 0x000fe20000100a00 */
[----:B------:R-:W-:-:S03]  /*12450*/  IMAD.WIDE R202, R105, 0x4, R250 ;  /* 0x0000000469ca7825 */ /* 0x000fc600078e02fa */
[----:B------:R-:W-:Y:S04]  /*12460*/  STL.64 [R1+0x15f8], R14 ;  /* 0x0015f80e01007387 */ /* 0x000fe80000100a00 */
[----:B------:R-:W-:Y:S01]  /*12470*/  STL.64 [R1+0x15f0], R42 ;  /* 0x0015f02a01007387 */ /* 0x000fe20000100a00 */
[----:B------:R-:W-:-:S03]  /*12480*/  IMAD.WIDE R110, R41, 0x4, R250 ;  /* 0x00000004296e7825 */ /* 0x000fc600078e02fa */
[----:B------:R-:W-:Y:S04]  /*12490*/  STL.64 [R1+0x15e8], R36 ;  /* 0x0015e82401007387 */ /* 0x000fe80000100a00 */
[----:B------:R-:W-:Y:S04]  /*124a0*/  STL.64 [R1+0x15e0], R100 ;  /* 0x0015e06401007387 */ /* 0x000fe80000100a00 */
[----:B------:R-:W-:Y:S04]  /*124b0*/  STL.64 [R1+0x1518], R164 ;  /* 0x001518a401007387 */ /* 0x000fe80000100a00 */
[----:B------:R1:W-:Y:S04]  /*124c0*/  STL.64 [R1+0x1500], R30 ;  /* 0x0015001e01007387 */ /* 0x0003e80000100a00 */
[----:B------:R-:W2:Y:S04]  /*124d0*/  LDL.64 R102, [R1+0x2320] ;  /* 0x0023200001667983 */ /* 0x000ea80000100a00 */
[----:B------:R-:W-:Y:S04]  /*124e0*/  STL.64 [R1+0x1510], R228 ;  /* 0x001510e401007387 */ /* 0x000fe80000100a00 */
[----:B------:R1:W-:Y:S04]  /*124f0*/  STL.64 [R1+0x14f8], R202 ;  /* 0x0014f8ca01007387 */ /* 0x0003e80000100a00 */
[----:B------:R-:W4:Y:S01]  /*12500*/  LDL.64 R230, [R1+0x2318] ;  /* 0x0023180001e67983 */ /* 0x000f220000100a00 */
[----:B------:R-:W-:-:S03]  /*12510*/  IMAD.WIDE R40, R40, 0x4, R250 ;  /* 0x0000000428287825 */ /* 0x000fc600078e02fa */
[----:B------:R1:W-:Y:S01]  /*12520*/  STL.64 [R1+0x14f0], R110 ;  /* 0x0014f06e01007387 */ /* 0x0003e20000100a00 */
[----:B------:R-:W-:-:S03]  /*12530*/  IMAD.WIDE R104, R104, 0x4, R250 ;  /* 0x0000000468687825 */ /* 0x000fc600078e02fa */
[----:B---3--:R-:W3:Y:S01]  /*12540*/  LDL.64 R44, [R1+0x22d8] ;  /* 0x0022d800012c7983 */ /* 0x008ee20000100a00 */
[----:B------:R-:W-:-:S03]  /*12550*/  IMAD.WIDE R232, R169, 0x4, R250 ;  /* 0x00000004a9e87825 */ /* 0x000fc600078e02fa */
[----:B------:R-:W3:Y:S01]  /*12560*/  LDL.64 R170, [R1+0x1f18] ;  /* 0x001f180001aa7983 */ /* 0x000ee20000100a00 */
[----:B------:R-:W-:-:S03]  /*12570*/  IMAD.WIDE R168, R168, 0x4, R250 ;  /* 0x00000004a8a87825 */ /* 0x000fc600078e02fa */
[----:B------:R-:W3:Y:S04]  /*12580*/  LDL.64 R154, [R1+0x2298] ;  /* 0x00229800019a7983 */ /* 0x000ee80000100a00 */
[----:B------:R-:W3:Y:S04]  /*12590*/  LDL.64 R74, [R1+0x1f10] ;  /* 0x001f1000014a7983 */ /* 0x000ee80000100a00 */
[----:B------:R-:W3:Y:S04]  /*125a0*/  LDL.64 R162, [R1+0x2258] ;  /* 0x0022580001a27983 */ /* 0x000ee80000100a00 */
[----:B------:R-:W3:Y:S04]  /*125b0*/  LDL.64 R218, [R1+0x1f08] ;  /* 0x001f080001da7983 */ /* 0x000ee80000100a00 */
[----:B------:R-:W3:Y:S04]  /*125c0*/  LDL.64 R34, [R1+0x2218] ;  /* 0x0022180001227983 */ /* 0x000ee80000100a00 */
[----:B------:R-:W3:Y:S04]  /*125d0*/  LDL.64 R222, [R1+0x21d8] ;  /* 0x0021d80001de7983 */ /* 0x000ee80000100a00 */
[----:B------:R-:W3:Y:S04]  /*125e0*/  LDL.64 R46, [R1+0x1ef8] ;  /* 0x001ef800012e7983 */ /* 0x000ee80000100a00 */
[----:B------:R-:W3:Y:S04]  /*125f0*/  LDL.64 R158, [R1+0x2198] ;  /* 0x00219800019e7983 */ /* 0x000ee80000100a00 */
[----:B------:R1:W-:Y:S04]  /*12600*/  STL.64 [R1+0x14e8], R40 ;  /* 0x0014e82801007387 */ /* 0x0003e80000100a00 */
[----:B------:R1:W-:Y:S04]  /*12610*/  STL.64 [R1+0x14e0], R104 ;  /* 0x0014e06801007387 */ /* 0x0003e80000100a00 */
[----:B------:R-:W-:Y:S04]  /*12620*/  STL.64 [R1+0xda8], R232 ;  /* 0x000da8e801007387 */ /* 0x000fe80000100a00 */
[----:B------:R1:W-:Y:S04]  /*12630*/  STL.64 [R1+0xda0], R168 ;  /* 0x000da0a801007387 */ /* 0x0003e80000100a00 */
[----:B------:R-:W3:Y:S04]  /*12640*/  LDL.64 R174, [R1+0x1ef0] ;  /* 0x001ef00001ae7983 */ /* 0x000ee80000100a00 */
[----:B------:R-:W1:Y:S04]  /*12650*/  S2R R87, SR_TID.X ;  /* 0x0000000000577919 */ /* 0x000e680000002100 */
[----:B-1----:R-:W3:Y:S04]  /*12660*/  LDL.64 R90, [R1+0x2098] ;  /* 0x00209800015a7983 */ /* 0x002ee80000100a00 */
[----:B------:R-:W3:Y:S04]  /*12670*/  LDL.64 R172, [R1+0x1ed0] ;  /* 0x001ed00001ac7983 */ /* 0x000ee80000100a00 */
[----:B------:R-:W3:Y:S04]  /*12680*/  LDL.64 R166, [R1+0x2058] ;  /* 0x0020580001a67983 */ /* 0x000ee80000100a00 */
[----:B------:R-:W3:Y:S01]  /*12690*/  LDL.64 R108, [R1+0x1ec8] ;  /* 0x001ec800016c7983 */ /* 0x000ee20000100a00 */
[----:B------:R-:W-:-:S05]  /*126a0*/  LOP3.LUT R2, R87, 0x1f, RZ, 0xc0, !PT ;  /* 0x0000001f57027812 */ /* 0x000fca00078ec0ff */
[----:B------:R-:W-:-:S05]  /*126b0*/  IMAD.SHL.U32 R251, R2, 0x4, RZ ;  /* 0x0000000402fb7824 */ /* 0x000fca00078e00ff */
[----:B--2---:R1:W-:Y:S04]  /*126c0*/  LDGSTS.E [R251+0x20000], [R102.64], P2 ;  /* 0x2000000066fb7fae */ /* 0x0043e80009121844 */
[----:B----4-:R2:W-:Y:S04]  /*126d0*/  LDGSTS.E [R251+0x20080], [R230.64], P5 ;  /* 0x20080000e6fb7fae */ /* 0x0105e8000a921844 */
[----:B-1----:R-:W4:Y:S04]  /*126e0*/  LDL.64 R102, [R1+0x2158] ;  /* 0x0021580001667983 */ /* 0x002f280000100a00 */
[----:B---3--:R1:W-:Y:S04]  /*126f0*/  LDGSTS.E [R251+0x20800], [R44.64], P2 ;  /* 0x208000002cfb7fae */ /* 0x0083e80009121844 */
[----:B------:R3:W-:Y:S04]  /*12700*/  LDGSTS.E [R251+0x20880], [R170.64], P5 ;  /* 0x20880000aafb7fae */ /* 0x0007e8000a921844 */
[----:B------:R1:W-:Y:S04]  /*12710*/  LDGSTS.E [R251+0x21000], [R154.64], P2 ;  /* 0x210000009afb7fae */ /* 0x0003e80009121844 */
[----:B------:R1:W-:Y:S04]  /*12720*/  LDGSTS.E [R251+0x21080], [R74.64], P5 ;  /* 0x210800004afb7fae */ /* 0x0003e8000a921844 */
[----:B------:R1:W-:Y:S04]  /*12730*/  LDGSTS.E [R251+0x21800], [R162.64], P2 ;  /* 0x21800000a2fb7fae */ /* 0x0003e80009121844 */
[----:B------:R1:W-:Y:S04]  /*12740*/  LDGSTS.E [R251+0x21880], [R218.64], P5 ;  /* 0x21880000dafb7fae */ /* 0x0003e8000a921844 */
[----:B------:R1:W-:Y:S04]  /*12750*/  LDGSTS.E [R251+0x22000], [R34.64], P2 ;  /* 0x2200000022fb7fae */ /* 0x0003e80009121844 */
[----:B------:R1:W-:Y:S04]  /*12760*/  LDGSTS.E [R251+0x22080], [R50.64], P5 ;  /* 0x2208000032fb7fae */ /* 0x0003e8000a921844 */
[----:B------:R3:W-:Y:S04]  /*12770*/  LDGSTS.E [R251+0x22800], [R222.64], P2 ;  /* 0x22800000defb7fae */ /* 0x0007e80009121844 */
[----:B--2---:R-:W2:Y:S04]  /*12780*/  LDL.64 R230, [R1+0x2118] ;  /* 0x0021180001e67983 */ /* 0x004ea80000100a00 */
[----:B-1----:R-:W2:Y:S04]  /*12790*/  LDL.64 R154, [R1+0x20d8] ;  /* 0x0020d800019a7983 */ /* 0x002ea80000100a00 */
[----:B------:R-:W2:Y:S04]  /*127a0*/  LDL.64 R162, [R1+0x2018] ;  /* 0x0020180001a27983 */ /* 0x000ea80000100a00 */
[----:B------:R-:W2:Y:S04]  /*127b0*/  LDL.64 R34, [R1+0x1fd8] ;  /* 0x001fd80001227983 */ /* 0x000ea80000100a00 */
[----:B------:R-:W2:Y:S04]  /*127c0*/  LDL.64 R44, [R1+0x1eb8] ;  /* 0x001eb800012c7983 */ /* 0x000ea80000100a00 */
[----:B------:R-:W2:Y:S04]  /*127d0*/  LDL.64 R50, [R1+0x1f98] ;  /* 0x001f980001327983 */ /* 0x000ea80000100a00 */
[----:B---3--:R-:W3:Y:S04]  /*127e0*/  LDL.64 R170, [R1+0x1eb0] ;  /* 0x001eb00001aa7983 */ /* 0x008ee80000100a00 */
[----:B------:R-:W2:Y:S04]  /*127f0*/  LDL.64 R74, [R1+0x1f58] ;  /* 0x001f5800014a7983 */ /* 0x000ea80000100a00 */
[----:B------:R-:W2:Y:S04]  /*12800*/  LDL.64 R218, [R1+0x1508] ;  /* 0x0015080001da7983 */ /* 0x000ea80000100a00 */
[----:B------:R-:W2:Y:S04]  /*12810*/  LDL.64 R222, [R1+0x2310] ;  /* 0x0023100001de7983 */ /* 0x000ea80000100a00 */
[----:B------:R1:W-:Y:S04]  /*12820*/  LDGSTS.E [R251+0x22880], [R46.64], P5 ;  /* 0x228800002efb7fae */ /* 0x0003e8000a921844 */
[----:B------:R1:W-:Y:S04]  /*12830*/  LDGSTS.E [R251+0x23000], [R158.64], P2 ;  /* 0x230000009efb7fae */ /* 0x0003e80009121844 */
[----:B------:R1:W-:Y:S04]  /*12840*/  LDGSTS.E [R251+0x23080], [R174.64], P5 ;  /* 0x23080000aefb7fae */ /* 0x0003e8000a921844 */
[----:B-1----:R-:W2:Y:S04]  /*12850*/  LDL.LU.64 R46, [R1+0x4030] ;  /* 0x00403000012e7983 */ /* 0x002ea80000300a00 */
[----:B------:R-:W2:Y:S04]  /*12860*/  LDL.64 R158, [R1+0x22d0] ;  /* 0x0022d000019e7983 */ /* 0x000ea80000100a00 */
[----:B------:R-:W2:Y:S04]  /*12870*/  LDL.LU.64 R174, [R1+0x4028] ;  /* 0x0040280001ae7983 */ /* 0x000ea80000300a00 */
[----:B----4-:R1:W-:Y:S04]  /*12880*/  LDGSTS.E [R251+0x23800], [R102.64], P2 ;  /* 0x2380000066fb7fae */ /* 0x0103e80009121844 */
[----:B-1----:R-:W2:Y:S04]  /*12890*/  LDL.64 R102, [R1+0x2290] ;  /* 0x0022900001667983 */ /* 0x002ea80000100a00 */
[----:B--2---:R1:W-:Y:S04]  /*128a0*/  LDGSTS.E [R251+0x23880], [R174.64], P5 ;  /* 0x23880000aefb7fae */ /* 0x0043e8000a921844 */
[----:B------:R2:W-:Y:S04]  /*128b0*/  LDGSTS.E [R251+0x24000], [R230.64], P2 ;  /* 0x24000000e6fb7fae */ /* 0x0005e80009121844 */
[----:B------:R3:W-:Y:S04]  /*128c0*/  LDGSTS.E [R251+0x24080], [R46.64], P5 ;  /* 0x240800002efb7fae */ /* 0x0007e8000a921844 */
[----:B-1----:R-:W2:Y:S04]  /*128d0*/  LDL.64 R174, [R1+0x2250] ;  /* 0x0022500001ae7983 */ /* 0x002ea80000100a00 */
[----:B--2---:R-:W2:Y:S04]  /*128e0*/  LDL.64 R230, [R1+0x2210] ;  /* 0x0022100001e67983 */ /* 0x004ea80000100a00 */
[----:B---3--:R-:W3:Y:S04]  /*128f0*/  LDL.64 R46, [R1+0x21d0] ;  /* 0x0021d000012e7983 */ /* 0x008ee80000100a00 */
[----:B------:R1:W-:Y:S04]  /*12900*/  LDGSTS.E [R251+0x24800], [R154.64], P2 ;  /* 0x248000009afb7fae */ /* 0x0003e80009121844 */
[----:B-1----:R-:W2:Y:S04]  /*12910*/  LDL.LU.64 R154, [R1+0x4020] ;  /* 0x00402000019a7983 */ /* 0x002ea80000300a00 */
[----:B--2---:R1:W-:Y:S04]  /*12920*/  LDGSTS.E [R251+0x24880], [R154.64], P5 ;  /* 0x248800009afb7fae */ /* 0x0043e8000a921844 */
[----:B------:R2:W-:Y:S04]  /*12930*/  LDGSTS.E [R251+0x25000], [R90.64], P2 ;  /* 0x250000005afb7fae */ /* 0x0005e80009121844 */
[----:B------:R3:W-:Y:S04]  /*12940*/  LDGSTS.E [R251+0x25080], [R172.64], P5 ;  /* 0x25080000acfb7fae */ /* 0x0007e8000a921844 */
[----:B-1----:R-:W2:Y:S04]  /*12950*/  LDL.64 R154, [R1+0x2190] ;  /* 0x00219000019a7983 */ /* 0x002ea80000100a00 */
[----:B--2---:R-:W2:Y:S04]  /*12960*/  LDL.LU.64 R90, [R1+0x4018] ;  /* 0x00401800015a7983 */ /* 0x004ea80000300a00 */
[----:B---3--:R-:W3:Y:S04]  /*12970*/  LDL.LU.64 R172, [R1+0x4010] ;  /* 0x0040100001ac7983 */ /* 0x008ee80000300a00 */
[----:B------:R1:W-:Y:S04]  /*12980*/  LDGSTS.E [R251+0x25800], [R166.64], P2 ;  /* 0x25800000a6fb7fae */ /* 0x0003e80009121844 */
[----:B------:R1:W-:Y:S04]  /*12990*/  LDGSTS.E [R251+0x25880], [R108.64], P5 ;  /* 0x258800006cfb7fae */ /* 0x0003e8000a921844 */
[----:B------:R1:W-:Y:S04]  /*129a0*/  LDGSTS.E [R251+0x26000], [R162.64], P2 ;  /* 0x26000000a2fb7fae */ /* 0x0003e80009121844 */
[----:B-1----:R-:W2:Y:S04]  /*129b0*/  LDL.LU.64 R166, [R1+0x4008] ;  /* 0x0040080001a67983 */ /* 0x002ea80000300a00 */
[----:B------:R-:W2:Y:S04]  /*129c0*/  LDL.LU.64 R108, [R1+0x4000] ;  /* 0x00400000016c7983 */ /* 0x000ea80000300a00 */
[----:B------:R-:W2:Y:S01]  /*129d0*/  LDL.LU.64 R162, [R1+0x3ff8] ;  /* 0x003ff80001a27983 */ /* 0x000ea20000300a00 */
[----:B------:R-:W-:-:S03]  /*129e0*/  LOP3.LUT R179, R251, 0x10, RZ, 0x3c, !PT ;  /* 0x00000010fbb37812 */ /* 0x000fc600078e3cff */
[----:B--2---:R1:W-:Y:S04]  /*129f0*/  LDGSTS.E [R251+0x26080], [R162.64], P5 ;  /* 0x26080000a2fb7fae */ /* 0x0043e8000a921844 */
[----:B------:R2:W-:Y:S04]  /*12a00*/  LDGSTS.E [R251+0x26800], [R34.64], P2 ;  /* 0x2680000022fb7fae */ /* 0x0005e80009121844 */
[----:B------:R3:W-:Y:S04]  /*12a10*/  LDGSTS.E [R251+0x26880], [R44.64], P5 ;  /* 0x268800002cfb7fae */ /* 0x0007e8000a921844 */
[----:B-1----:R-:W2:Y:S04]  /*12a20*/  LDL.64 R162, [R1+0x2110] ;  /* 0x0021100001a27983 */ /* 0x002ea80000100a00 */
[----:B--2---:R-:W2:Y:S04]  /*12a30*/  LDL.64 R34, [R1+0x20d0] ;  /* 0x0020d00001227983 */ /* 0x004ea80000100a00 */
[----:B---3--:R-:W3:Y:S04]  /*12a40*/  LDL.LU.64 R44, [R1+0x3ff0] ;  /* 0x003ff000012c7983 */ /* 0x008ee80000300a00 */
[----:B------:R1:W-:Y:S04]  /*12a50*/  LDGSTS.E [R251+0x27000], [R50.64], P2 ;  /* 0x2700000032fb7fae */ /* 0x0003e80009121844 */
[----:B------:R1:W-:Y:S04]  /*12a60*/  LDGSTS.E [R251+0x27080], [R170.64], P5 ;  /* 0x27080000aafb7fae */ /* 0x0003e8000a921844 */
[----:B------:R1:W-:Y:S04]  /*12a70*/  LDGSTS.E [R251+0x27800], [R74.64], P2 ;  /* 0x278000004afb7fae */ /* 0x0003e80009121844 */
[----:B-1----:R-:W2:Y:S04]  /*12a80*/  LDL.64 R50, [R1+0x2090] ;  /* 0x0020900001327983 */ /* 0x002ea80000100a00 */
[----:B------:R-:W2:Y:S04]  /*12a90*/  LDL.LU.64 R170, [R1+0x3fe8] ;  /* 0x003fe80001aa7983 */ /* 0x000ea80000300a00 */
[----:B------:R-:W2:Y:S04]  /*12aa0*/  LDL.LU.64 R74, [R1+0x3fe0] ;  /* 0x003fe000014a7983 */ /* 0x000ea80000300a00 */
[----:B------:R1:W-:Y:S04]  /*12ab0*/  LDGSTS.E [R251+0x27880], [R218.64], P5 ;  /* 0x27880000dafb7fae */ /* 0x0003e8000a921844 */
[----:B------:R1:W-:Y:S04]  /*12ac0*/  LDGSTS.E [R179+0x20100], [R222.64], P2 ;  /* 0x20100000deb37fae */ /* 0x0003e80009121844 */
[----:B-1----:R-:W2:Y:S04]  /*12ad0*/  LDL.LU.64 R218, [R1+0x3fd8] ;  /* 0x003fd80001da7983 */ /* 0x002ea80000300a00 */
[----:B------:R-:W2:Y:S04]  /*12ae0*/  LDL.LU.64 R222, [R1+0x3fd0] ;  /* 0x003fd00001de7983 */ /* 0x000ea80000300a00 */
[----:B--2---:R1:W-:Y:S04]  /*12af0*/  LDGSTS.E [R179+0x20180], [R222.64], P5 ;  /* 0x20180000deb37fae */ /* 0x0043e8000a921844 */
[----:B------:R2:W-:Y:S04]  /*12b00*/  LDGSTS.E [R179+0x20900], [R158.64], P2 ;  /* 0x209000009eb37fae */ /* 0x0005e80009121844 */
[----:B------:R3:W-:Y:S04]  /*12b10*/  LDGSTS.E [R179+0x20980], [R166.64], P5 ;  /* 0x20980000a6b37fae */ /* 0x0007e8000a921844 */
[----:B-1----:R-:W4:Y:S04]  /*12b20*/  LDL.64 R222, [R1+0x2010] ;  /* 0x0020100001de7983 */ /* 0x002f280000100a00 */
[----:B--2---:R-:W2:Y:S04]  /*12b30*/  LDL.64 R158, [R1+0x1fd0] ;  /* 0x001fd000019e7983 */ /* 0x004ea80000100a00 */
[----:B---3--:R-:W3:Y:S04]  /*12b40*/  LDL.LU.64 R166, [R1+0x3fc8] ;  /* 0x003fc80001a67983 */ /* 0x008ee80000300a00 */
[----:B------:R1:W-:Y:S04]  /*12b50*/  LDGSTS.E [R179+0x21100], [R102.64], P2 ;  /* 0x2110000066b37fae */ /* 0x0003e80009121844 */
[----:B------:R1:W-:Y:S04]  /*12b60*/  LDGSTS.E [R179+0x21180], [R38.64], P5 ;  /* 0x2118000026b37fae */ /* 0x0003e8000a921844 */
[----:B------:R1:W-:Y:S04]  /*12b70*/  LDGSTS.E [R179+0x21900], [R174.64], P2 ;  /* 0x21900000aeb37fae */ /* 0x0003e80009121844 */
[----:B-1----:R-:W2:Y:S04]  /*12b80*/  LDL.LU.64 R102, [R1+0x3fc0] ;  /* 0x003fc00001667983 */ /* 0x002ea80000300a00 */
[----:B------:R-:W2:Y:S04]  /*12b90*/  LDL.LU.64 R38, [R1+0x3fb8] ;  /* 0x003fb80001267983 */ /* 0x000ea80000300a00 */
[----:B------:R-:W2:Y:S04]  /*12ba0*/  LDL.LU.64 R174, [R1+0x3fb0] ;  /* 0x003fb00001ae7983 */ /* 0x000ea80000300a00 */
        /* <DEDUP_REMOVED lines=10> */
[----:B------:R1:W-:Y:S04]  /*12c50*/  LDGSTS.E [R179+0x23180], [R26.64], P5 ;  /* 0x231800001ab37fae */ /* 0x0003e8000a921844 */
[----:B------:R-:W3:Y:S04]  /*12c60*/  LDL.64 R206, [R1+0x2308] ;  /* 0x0023080001ce7983 */ /* 0x000ee80000100a00 */
[----:B------:R-:W3:Y:S04]  /*12c70*/  LDL.64 R154, [R1+0x22c8] ;  /* 0x0022c800019a7983 */ /* 0x000ee80000100a00 */
[----:B-1----:R-:W3:Y:S04]  /*12c80*/  LDL.64 R26, [R1+0x2288] ;  /* 0x00228800011a7983 */ /* 0x002ee80000100a00 */
[----:B--2---:R1:W-:Y:S04]  /*12c90*/  LDGSTS.E [R179+0x23900], [R46.64], P2 ;  /* 0x239000002eb37fae */ /* 0x0043e80009121844 */
[----:B------:R2:W-:Y:S04]  /*12ca0*/  LDGSTS.E [R179+0x23980], [R226.64], P5 ;  /* 0x23980000e2b37fae */ /* 0x0005e8000a921844 */
[----:B------:R3:W-:Y:S04]  /*12cb0*/  LDGSTS.E [R179+0x24100], [R162.64], P2 ;  /* 0x24100000a2b37fae */ /* 0x0007e80009121844 */
[----:B-1----:R-:W4:Y:S04]  /*12cc0*/  LDL.64 R46, [R1+0x2248] ;  /* 0x00224800012e7983 */ /* 0x002f280000100a00 */
[----:B--2---:R-:W2:Y:S04]  /*12cd0*/  LDL.LU.64 R226, [R1+0x3f88] ;  /* 0x003f880001e27983 */ /* 0x004ea80000300a00 */
[----:B---3--:R-:W3:Y:S04]  /*12ce0*/  LDL.LU.64 R162, [R1+0x3f80] ;  /* 0x003f800001a27983 */ /* 0x008ee80000300a00 */
[----:B------:R1:W-:Y:S04]  /*12cf0*/  LDGSTS.E [R179+0x24180], [R98.64], P5 ;  /* 0x2418000062b37fae */ /* 0x0003e8000a921844 */
[----:B------:R1:W-:Y:S04]  /*12d00*/  LDGSTS.E [R179+0x24900], [R34.64], P2 ;  /* 0x2490000022b37fae */ /* 0x0003e80009121844 */
[----:B------:R1:W-:Y:S04]  /*12d10*/  LDGSTS.E [R179+0x24980], [R62.64], P5 ;  /* 0x249800003eb37fae */ /* 0x0003e8000a921844 */
[----:B-1----:R-:W2:Y:S04]  /*12d20*/  LDL.LU.64 R98, [R1+0x3f78] ;  /* 0x003f780001627983 */ /* 0x002ea80000300a00 */
[----:B------:R-:W2:Y:S04]  /*12d30*/  LDL.LU.64 R34, [R1+0x3f70] ;  /* 0x003f700001227983 */ /* 0x000ea80000300a00 */
[----:B------:R-:W2:Y:S04]  /*12d40*/  LDL.64 R62, [R1+0x21c8] ;  /* 0x0021c800013e7983 */ /* 0x000ea80000100a00 */
[----:B------:R1:W-:Y:S04]  /*12d50*/  LDGSTS.E [R179+0x25100], [R50.64], P2 ;  /* 0x2510000032b37fae */ /* 0x0003e80009121844 */
[----:B------:R1:W-:Y:S04]  /*12d60*/  LDGSTS.E [R179+0x25180], [R6.64], P5 ;  /* 0x2518000006b37fae */ /* 0x0003e8000a921844 */
[----:B-1----:R-:W2:Y:S04]  /*12d70*/  LDL.LU.64 R50, [R1+0x3f68] ;  /* 0x003f680001327983 */ /* 0x002ea80000300a00 */
[----:B------:R-:W2:Y:S01]  /*12d80*/  LDL.LU.64 R6, [R1+0x3f60] ;  /* 0x003f600001067983 */ /* 0x000ea20000300a00 */
[----:B------:R-:W-:-:S03]  /*12d90*/  LOP3.LUT R87, R87, 0x1f, RZ, 0xc0, !PT ;  /* 0x0000001f57577812 */ /* 0x000fc600078ec0ff */
[----:B--2---:R1:W-:Y:S04]  /*12da0*/  LDGSTS.E [R179+0x25900], [R6.64], P2 ;  /* 0x2590000006b37fae */ /* 0x0043e80009121844 */
[----:B------:R2:W-:Y:S04]  /*12db0*/  LDGSTS.E [R179+0x25980], [R78.64], P5 ;  /* 0x259800004eb37fae */ /* 0x0005e8000a921844 */
[----:B----4-:R4:W-:Y:S04]  /*12dc0*/  LDGSTS.E [R179+0x26100], [R222.64], P2 ;  /* 0x26100000deb37fae */ /* 0x0109e80009121844 */
[----:B-1----:R-:W3:Y:S04]  /*12dd0*/  LDL.64 R6, [R1+0x2188] ;  /* 0x0021880001067983 */ /* 0x002ee80000100a00 */
[----:B--2---:R-:W2:Y:S04]  /*12de0*/  LDL.LU.64 R78, [R1+0x3f58] ;  /* 0x003f5800014e7983 */ /* 0x004ea80000300a00 */
[----:B----4-:R-:W4:Y:S04]  /*12df0*/  LDL.LU.64 R222, [R1+0x3f50] ;  /* 0x003f500001de7983 */ /* 0x010f280000300a00 */
[----:B------:R1:W-:Y:S01]  /*12e00*/  LDGSTS.E [R179+0x26180], [R214.64], P5 ;  /* 0x26180000d6b37fae */ /* 0x0003e2000a921844 */
[----:B------:R-:W-:-:S03]  /*12e10*/  IMAD.SHL.U32 R87, R87, 0x4, RZ ;  /* 0x0000000457577824 */ /* 0x000fc600078e00ff */
[----:B------:R1:W-:Y:S04]  /*12e20*/  LDGSTS.E [R179+0x26900], [R158.64], P2 ;  /* 0x269000009eb37fae */ /* 0x0003e80009121844 */
[----:B-1----:R-:W2:Y:S01]  /*12e30*/  LDL.LU.64 R214, [R1+0x3f48] ;  /* 0x003f480001d67983 */ /* 0x002ea20000300a00 */
[----:B------:R-:W-:-:S03]  /*12e40*/  LOP3.LUT R0, R87, 0x20, RZ, 0x3c, !PT ;  /* 0x0000002057007812 */ /* 0x000fc600078e3cff */
[----:B------:R1:W-:Y:S04]  /*12e50*/  LDGSTS.E [R179+0x26980], [R94.64], P5 ;  /* 0x269800005eb37fae */ /* 0x0003e8000a921844 */
[----:B------:R-:W3:Y:S04]  /*12e60*/  LDL.LU.64 R158, [R1+0x3f40] ;  /* 0x003f4000019e7983 */ /* 0x000ee80000300a00 */
[----:B-1----:R-:W3:Y:S04]  /*12e70*/  LDL.LU.64 R94, [R1+0x3f38] ;  /* 0x003f3800015e7983 */ /* 0x002ee80000300a00 */
[----:B------:R-:W3:Y:S04]  /*12e80*/  LDL.64 R86, [R1+0x20c8] ;  /* 0x0020c80001567983 */ /* 0x000ee80000100a00 */
[----:B--2---:R1:W-:Y:S04]  /*12e90*/  LDGSTS.E [R179+0x27100], [R214.64], P2 ;  /* 0x27100000d6b37fae */ /* 0x0043e80009121844 */
[----:B------:R2:W-:Y:S04]  /*12ea0*/  LDGSTS.E [R179+0x27180], [R182.64], P5 ;  /* 0x27180000b6b37fae */ /* 0x0005e8000a921844 */
[----:B------:R3:W-:Y:S04]  /*12eb0*/  LDGSTS.E [R179+0x27900], [R146.64], P2 ;  /* 0x2790000092b37fae */ /* 0x0007e80009121844 */
[----:B-1----:R-:W4:Y:S04]  /*12ec0*/  LDL.64 R214, [R1+0x2108] ;  /* 0x0021080001d67983 */ /* 0x002f280000100a00 */
[----:B--2---:R-:W2:Y:S04]  /*12ed0*/  LDL.64 R182, [R1+0x2088] ;  /* 0x0020880001b67983 */ /* 0x004ea80000100a00 */
[----:B---3--:R-:W3:Y:S04]  /*12ee0*/  LDL.64 R146, [R1+0x2048] ;  /* 0x0020480001927983 */ /* 0x008ee80000100a00 */
[----:B------:R1:W-:Y:S04]  /*12ef0*/  LDGSTS.E [R179+0x27980], [R30.64], P5 ;  /* 0x279800001eb37fae */ /* 0x0003e8000a921844 */
[----:B------:R1:W-:Y:S04]  /*12f00*/  LDGSTS.E [R0+0x20200], [R206.64], P2 ;  /* 0x20200000ce007fae */ /* 0x0003e80009121844 */
[----:B------:R1:W-:Y:S04]  /*12f10*/  LDGSTS.E [R0+0x20280], [R218.64], P5 ;  /* 0x20280000da007fae */ /* 0x0003e8000a921844 */
[----:B-1----:R-:W2:Y:S04]  /*12f20*/  LDL.LU.64 R30, [R1+0x3f30] ;  /* 0x003f3000011e7983 */ /* 0x002ea80000300a00 */
[----:B------:R-:W2:Y:S04]  /*12f30*/  LDL.LU R179, [R1+0x3f28] ;  /* 0x003f280001b37983 */ /* 0x000ea80000300800 */
        /* <DEDUP_REMOVED lines=13> */
[----:B------:R-:W3:Y:S04]  /*13010*/  LDL.64 R138, [R1+0x2300] ;  /* 0x00230000018a7983 */ /* 0x000ee80000100a00 */
[----:B--2---:R1:W-:Y:S04]  /*13020*/  LDGSTS.E [R0+0x22200], [R46.64], P2 ;  /* 0x222000002e007fae */ /* 0x0043e80009121844 */
[----:B------:R2:W-:Y:S04]  /*13030*/  LDGSTS.E [R0+0x22280], [R66.64], P5 ;  /* 0x2228000042007fae */ /* 0x0005e8000a921844 */
[----:B------:R3:W-:Y:S04]  /*13040*/  LDGSTS.E [R0+0x22a00], [R62.64], P2 ;  /* 0x22a000003e007fae */ /* 0x0007e80009121844 */
[----:B-1----:R-:W4:Y:S04]  /*13050*/  LDL.64 R46, [R1+0x22c0] ;  /* 0x0022c000012e7983 */ /* 0x002f280000100a00 */
[----:B--2---:R-:W2:Y:S04]  /*13060*/  LDL.LU.64 R66, [R1+0x3ee8] ;  /* 0x003ee80001427983 */ /* 0x004ea80000300a00 */
[----:B------:R1:W-:Y:S04]  /*13070*/  LDGSTS.E [R0+0x22a80], [R134.64], P5 ;  /* 0x22a8000086007fae */ /* 0x0003e8000a921844 */
[----:B------:R1:W-:Y:S04]  /*13080*/  LDGSTS.E [R0+0x23200], [R6.64], P2 ;  /* 0x2320000006007fae */ /* 0x0003e80009121844 */
[----:B------:R1:W-:Y:S04]  /*13090*/  LDGSTS.E [R0+0x23280], [R194.64], P5 ;  /* 0x23280000c2007fae */ /* 0x0003e8000a921844 */
[----:B---3--:R-:W4:Y:S04]  /*130a0*/  LDL.64 R62, [R1+0x2280] ;  /* 0x00228000013e7983 */ /* 0x008f280000100a00 */
[----:B-1----:R-:W4:Y:S04]  /*130b0*/  LDL.64 R134, [R1+0x2240] ;  /* 0x0022400001867983 */ /* 0x002f280000100a00 */
[----:B------:R-:W4:Y:S04]  /*130c0*/  LDL.64 R6, [R1+0x2200] ;  /* 0x0022000001067983 */ /* 0x000f280000100a00 */
[----:B------:R-:W4:Y:S04]  /*130d0*/  LDL.64 R194, [R1+0x21c0] ;  /* 0x0021c00001c27983 */ /* 0x000f280000100a00 */
[----:B--2---:R1:W-:Y:S04]  /*130e0*/  LDGSTS.E [R0+0x23a00], [R66.64], P2 ;  /* 0x23a0000042007fae */ /* 0x0043e80009121844 */
[----:B------:R2:W-:Y:S04]  /*130f0*/  LDGSTS.E [R0+0x23a80], [R18.64], P5 ;  /* 0x23a8000012007fae */ /* 0x0005e8000a921844 */
[----:B----4-:R4:W-:Y:S04]  /*13100*/  LDGSTS.E [R0+0x24200], [R214.64], P2 ;  /* 0x24200000d6007fae */ /* 0x0109e80009121844 */
[----:B-1----:R-:W4:Y:S04]  /*13110*/  LDL.64 R66, [R1+0x2180] ;  /* 0x0021800001427983 */ /* 0x002f280000100a00 */
[----:B--2---:R-:W2:Y:S04]  /*13120*/  LDL.LU.64 R18, [R1+0x3ee0] ;  /* 0x003ee00001127983 */ /* 0x004ea80000300a00 */
[----:B----4-:R-:W4:Y:S04]  /*13130*/  LDL.LU.64 R214, [R1+0x3ed8] ;  /* 0x003ed80001d67983 */ /* 0x010f280000300a00 */
[----:B------:R1:W-:Y:S04]  /*13140*/  LDGSTS.E [R0+0x24280], [R150.64], P5 ;  /* 0x2428000096007fae */ /* 0x0003e8000a921844 */
[----:B------:R1:W-:Y:S04]  /*13150*/  LDGSTS.E [R0+0x24a00], [R86.64], P2 ;  /* 0x24a0000056007fae */ /* 0x0003e80009121844 */
[----:B------:R1:W-:Y:S04]  /*13160*/  LDGSTS.E [R0+0x24a80], [R22.64], P5 ;  /* 0x24a8000016007fae */ /* 0x0003e8000a921844 */
[----:B-1----:R-:W4:Y:S04]  /*13170*/  LDL.LU.64 R150, [R1+0x3ed0] ;  /* 0x003ed00001967983 */ /* 0x002f280000300a00 */
[----:B------:R-:W4:Y:S04]  /*13180*/  LDL.LU.64 R86, [R1+0x3ec8] ;  /* 0x003ec80001567983 */ /* 0x000f280000300a00 */
[----:B------:R-:W4:Y:S04]  /*13190*/  LDL.LU.64 R22, [R1+0x3ec0] ;  /* 0x003ec00001167983 */ /* 0x000f280000300a00 */
[----:B------:R1:W-:Y:S04]  /*131a0*/  LDGSTS.E [R0+0x25200], [R182.64], P2 ;  /* 0x25200000b6007fae */ /* 0x0003e80009121844 */
[----:B------:R1:W-:Y:S04]  /*131b0*/  LDGSTS.E [R0+0x25280], [R210.64], P5 ;  /* 0x25280000d2007fae */ /* 0x0003e8000a921844 */
[----:B------:R1:W-:Y:S04]  /*131c0*/  LDGSTS.E [R0+0x25a00], [R146.64], P2 ;  /* 0x25a0000092007fae */ /* 0x0003e80009121844 */
[----:B-1----:R-:W4:Y:S04]  /*131d0*/  LDL.LU.64 R182, [R1+0x3eb8] ;  /* 0x003eb80001b67983 */ /* 0x002f280000300a00 */
[----:B------:R-:W4:Y:S04]  /*131e0*/  LDL.LU.64 R210, [R1+0x3eb0] ;  /* 0x003eb00001d27983 */ /* 0x000f280000300a00 */
[----:B------:R-:W4:Y:S04]  /*131f0*/  LDL.LU.64 R146, [R1+0x3ea8] ;  /* 0x003ea80001927983 */ /* 0x000f280000300a00 */
[----:B------:R1:W-:Y:S01]  /*13200*/  LDGSTS.E [R0+0x25a80], [R82.64], P5 ;  /* 0x25a8000052007fae */ /* 0x0003e2000a921844 */
[----:B------:R-:W-:-:S03]  /*13210*/  LOP3.LUT R3, R251, 0x30, RZ, 0x3c, !PT ;  /* 0x00000030fb037812 */ /* 0x000fc600078e3cff */
[----:B-1----:R-:W4:Y:S04]  /*13220*/  LDL.LU.64 R82, [R1+0x3ea0] ;  /* 0x003ea00001527983 */ /* 0x002f280000300a00 */
[----:B--2---:R1:W-:Y:S04]  /*13230*/  LDGSTS.E [R0+0x26200], [R18.64], P2 ;  /* 0x2620000012007fae */ /* 0x0043e80009121844 */
[----:B------:R2:W-:Y:S04]  /*13240*/  LDGSTS.E [R0+0x26280], [R58.64], P5 ;  /* 0x262800003a007fae */ /* 0x0005e8000a921844 */
[----:B------:R4:W-:Y:S04]  /*13250*/  LDGSTS.E [R0+0x26a00], [R206.64], P2 ;  /* 0x26a00000ce007fae */ /* 0x0009e80009121844 */
[----:B-1----:R-:W3:Y:S04]  /*13260*/  LDL.LU.64 R18, [R1+0x3e98] ;  /* 0x003e980001127983 */ /* 0x002ee80000300a00 */
[----:B--2---:R-:W2:Y:S04]  /*13270*/  LDL.LU.64 R58, [R1+0x3e90] ;  /* 0x003e9000013a7983 */ /* 0x004ea80000300a00 */
[----:B----4-:R-:W4:Y:S04]  /*13280*/  LDL.LU.64 R206, [R1+0x3e88] ;  /* 0x003e880001ce7983 */ /* 0x010f280000300a00 */
        /* <DEDUP_REMOVED lines=16> */
[----:B------:R-:W2:Y:S04]  /*13390*/  LDL.64 R46, [R1+0x22f8] ;  /* 0x0022f800012e7983 */ /* 0x000ea80000100a00 */
        /* <DEDUP_REMOVED lines=16> */
[----:B-1----:R-:W3:Y:S04]  /*134a0*/  LDL.LU.64 R194, [R1+0x3e10] ;  /* 0x003e100001c27983 */ /* 0x002ee80000300a00 */
[----:B------:R-:W3:Y:S04]  /*134b0*/  LDL.LU.64 R130, [R1+0x3e08] ;  /* 0x003e080001827983 */ /* 0x000ee80000300a00 */
[----:B------:R-:W3:Y:S04]  /*134c0*/  LDL.LU.64 R66, [R1+0x3e00] ;  /* 0x003e000001427983 */ /* 0x000ee80000300a00 */
[----:B------:R1:W-:Y:S01]  /*134d0*/  LDGSTS.E [R3+0x23380], [R242.64], P5 ;  /* 0x23380000f2037fae */ /* 0x0003e2000a921844 */
[----:B------:R-:W-:-:S03]  /*134e0*/  IMAD.SHL.U32 R2, R2, 0x4, RZ ;  /* 0x0000000402027824 */ /* 0x000fc600078e00ff */
[----:B-1----:R-:W3:Y:S02]  /*134f0*/  LDL.LU.64 R242, [R1+0x3df8] ;  /* 0x003df80001f27983 */ /* 0x002ee40000300a00 */
[----:B------:R-:W-:Y:S02]  /*13500*/  LOP3.LUT R2, R2, 0x40, RZ, 0x3c, !PT ;  /* 0x0000004002027812 */ /* 0x000fe400078e3cff */
        /* <DEDUP_REMOVED lines=38> */
[----:B-1----:R-:W2:Y:S04]  /*13770*/  LDL.LU.64 R46, [R1+0x3d60] ;  /* 0x003d6000012e7983 */ /* 0x002ea80000300a00 */
[----:B------:R-:W2:Y:S01]  /*13780*/  LDL.LU.64 R170, [R1+0x3d58] ;  /* 0x003d580001aa7983 */ /* 0x000ea20000300a00 */
[----:B------:R-:W-:-:S03]  /*13790*/  LOP3.LUT R252, R251, 0x50, RZ, 0x3c, !PT ;  /* 0x00000050fbfc7812 */ /* 0x000fc600078e3cff */
[----:B--2---:R1:W-:Y:S04]  /*137a0*/  LDGSTS.E [R2+0x20c00], [R170.64], P2 ;  /* 0x20c00000aa027fae */ /* 0x0043e80009121844 */
[----:B------:R2:W-:Y:S04]  /*137b0*/  LDGSTS.E [R2+0x20c80], [R106.64], P5 ;  /* 0x20c800006a027fae */ /* 0x0005e8000a921844 */
[----:B------:R3:W-:Y:S04]  /*137c0*/  LDGSTS.E [R2+0x21400], [R42.64], P2 ;  /* 0x214000002a027fae */ /* 0x0007e80009121844 */
[----:B-1----:R-:W4:Y:S04]  /*137d0*/  LDL.LU.64 R170, [R1+0x3d50] ;  /* 0x003d500001aa7983 */ /* 0x002f280000300a00 */
[----:B--2---:R-:W2:Y:S04]  /*137e0*/  LDL.LU.64 R106, [R1+0x3d48] ;  /* 0x003d4800016a7983 */ /* 0x004ea80000300a00 */
        /* <DEDUP_REMOVED lines=18> */
[----:B------:R1:W5:Y:S04]  /*13910*/  LDL.LU.64 R4, [R1+0x3cf8] ;  /* 0x003cf80001047983 */ /* 0x0003680000300a00 */
[----:B------:R1:W-:Y:S04]  /*13920*/  LDGSTS.E [R2+0x23c00], [R6.64], P2 ;  /* 0x23c0000006027fae */ /* 0x0003e80009121844 */
[----:B------:R1:W-:Y:S04]  /*13930*/  LDGSTS.E [R2+0x23c80], [R8.64], P5 ;  /* 0x23c8000008027fae */ /* 0x0003e8000a921844 */
[----:B------:R1:W-:Y:S04]  /*13940*/  LDGSTS.E [R2+0x24400], [R10.64], P2 ;  /* 0x244000000a027fae */ /* 0x0003e80009121844 */
[----:B-1----:R1:W5:Y:S04]  /*13950*/  LDL.LU.64 R6, [R1+0x3cf0] ;  /* 0x003cf00001067983 */ /* 0x0023680000300a00 */
[----:B------:R1:W5:Y:S04]  /*13960*/  LDL.LU.64 R8, [R1+0x3ce8] ;  /* 0x003ce80001087983 */ /* 0x0003680000300a00 */
        /* <DEDUP_REMOVED lines=30> */
[----:B------:R1:W5:Y:S01]  /*13b50*/  LDL.LU.64 R40, [R1+0x3c68] ;  /* 0x003c680001287983 */ /* 0x0003620000300a00 */
[----:B------:R-:W-:-:S02]  /*13b60*/  LOP3.LUT R250, R251, 0x70, RZ, 0x3c, !PT ;  /* 0x00000070fbfa7812 */ /* 0x000fc400078e3cff */
[----:B------:R-:W-:Y:S01]  /*13b70*/  LOP3.LUT R251, R251, 0x60, RZ, 0x3c, !PT ;  /* 0x00000060fbfb7812 */ /* 0x000fe200078e3cff */
[----:B---3--:R3:W-:Y:S04]  /*13b80*/  LDGSTS.E [R252+0x20500], [R42.64], P2 ;  /* 0x205000002afc7fae */ /* 0x0087e80009121844 */
[----:B------:R1:W-:Y:S04]  /*13b90*/  LDGSTS.E [R252+0x20580], [R44.64], P5 ;  /* 0x205800002cfc7fae */ /* 0x0003e8000a921844 */
[----:B------:R4:W-:Y:S04]  /*13ba0*/  LDGSTS.E [R252+0x20d00], [R46.64], P2 ;  /* 0x20d000002efc7fae */ /* 0x0009e80009121844 */
[----:B---3--:R3:W5:Y:S04]  /*13bb0*/  LDL.LU.64 R42, [R1+0x3c60] ;  /* 0x003c6000012a7983 */ /* 0x0087680000300a00 */
[----:B-1----:R3:W5:Y:S04]  /*13bc0*/  LDL.LU.64 R44, [R1+0x3c58] ;  /* 0x003c5800012c7983 */ /* 0x0027680000300a00 */
[----:B----4-:R3:W5:Y:S04]  /*13bd0*/  LDL.LU.64 R46, [R1+0x3c50] ;  /* 0x003c5000012e7983 */ /* 0x0107680000300a00 */
[----:B------:R1:W-:Y:S04]  /*13be0*/  LDGSTS.E [R252+0x20d80], [R48.64], P5 ;  /* 0x20d8000030fc7fae */ /* 0x0003e8000a921844 */
[----:B------:R4:W-:Y:S04]  /*13bf0*/  LDGSTS.E [R252+0x21500], [R50.64], P2 ;  /* 0x2150000032fc7fae */ /* 0x0009e80009121844 */
[----:B------:R3:W-:Y:S04]  /*13c00*/  LDGSTS.E [R252+0x21580], [R52.64], P5 ;  /* 0x2158000034fc7fae */ /* 0x0007e8000a921844 */
[----:B-1----:R1:W5:Y:S04]  /*13c10*/  LDL.LU.64 R48, [R1+0x3c48] ;  /* 0x003c480001307983 */ /* 0x0023680000300a00 */
[----:B----4-:R1:W5:Y:S04]  /*13c20*/  LDL.LU.64 R50, [R1+0x3c40] ;  /* 0x003c400001327983 */ /* 0x0103680000300a00 */
[----:B---3--:R1:W5:Y:S04]  /*13c30*/  LDL.LU.64 R52, [R1+0x3c38] ;  /* 0x003c380001347983 */ /* 0x0083680000300a00 */
[----:B------:R3:W-:Y:S04]  /*13c40*/  LDGSTS.E [R252+0x21d00], [R54.64], P2 ;  /* 0x21d0000036fc7fae */ /* 0x0007e80009121844 */
[----:B------:R4:W-:Y:S04]  /*13c50*/  LDGSTS.E [R252+0x21d80], [R56.64], P5 ;  /* 0x21d8000038fc7fae */ /* 0x0009e8000a921844 */
[----:B------:R1:W-:Y:S04]  /*13c60*/  LDGSTS.E [R252+0x22500], [R58.64], P2 ;  /* 0x225000003afc7fae */ /* 0x0003e80009121844 */
[----:B---3--:R3:W5:Y:S04]  /*13c70*/  LDL.LU.64 R54, [R1+0x3c30] ;  /* 0x003c300001367983 */ /* 0x0087680000300a00 */
[----:B----4-:R3:W5:Y:S04]  /*13c80*/  LDL.LU.64 R56, [R1+0x3c28] ;  /* 0x003c280001387983 */ /* 0x0107680000300a00 */
[----:B-1----:R3:W5:Y:S04]  /*13c90*/  LDL.LU.64 R58, [R1+0x3c20] ;  /* 0x003c2000013a7983 */ /* 0x0027680000300a00 */
[----:B------:R1:W-:Y:S04]  /*13ca0*/  LDGSTS.E [R252+0x22580], [R60.64], P5 ;  /* 0x225800003cfc7fae */ /* 0x0003e8000a921844 */
[----:B------:R4:W-:Y:S04]  /*13cb0*/  LDGSTS.E [R252+0x22d00], [R62.64], P2 ;  /* 0x22d000003efc7fae */ /* 0x0009e80009121844 */
[----:B------:R2:W-:Y:S04]  /*13cc0*/  LDGSTS.E [R252+0x22d80], [R64.64], P5 ;  /* 0x22d8000040fc7fae */ /* 0x0005e8000a921844 */
[----:B-1----:R3:W5:Y:S04]  /*13cd0*/  LDL.LU.64 R60, [R1+0x3c18] ;  /* 0x003c1800013c7983 */ /* 0x0027680000300a00 */
[----:B----4-:R3:W5:Y:S04]  /*13ce0*/  LDL.LU.64 R62, [R1+0x3c10] ;  /* 0x003c1000013e7983 */ /* 0x0107680000300a00 */
[----:B--2---:R3:W5:Y:S04]  /*13cf0*/  LDL.LU.64 R64, [R1+0x3c08] ;  /* 0x003c080001407983 */ /* 0x0047680000300a00 */
[----:B------:R1:W-:Y:S04]  /*13d00*/  LDGSTS.E [R252+0x23500], [R66.64], P2 ;  /* 0x2350000042fc7fae */ /* 0x0003e80009121844 */
[----:B------:R2:W-:Y:S04]  /*13d10*/  LDGSTS.E [R252+0x23580], [R68.64], P5 ;  /* 0x2358000044fc7fae */ /* 0x0005e8000a921844 */
[----:B------:R4:W-:Y:S04]  /*13d20*/  LDGSTS.E [R252+0x23d00], [R70.64], P2 ;  /* 0x23d0000046fc7fae */ /* 0x0009e80009121844 */
[----:B-1----:R3:W5:Y:S04]  /*13d30*/  LDL.LU.64 R66, [R1+0x3c00] ;  /* 0x003c000001427983 */ /* 0x0027680000300a00 */
[----:B--2---:R3:W5:Y:S04]  /*13d40*/  LDL.LU.64 R68, [R1+0x3bf8] ;  /* 0x003bf80001447983 */ /* 0x0047680000300a00 */
[----:B----4-:R3:W5:Y:S04]  /*13d50*/  LDL.LU.64 R70, [R1+0x3bf0] ;  /* 0x003bf00001467983 */ /* 0x0107680000300a00 */
        /* <DEDUP_REMOVED lines=127> */
[----:B------:R2:W-:Y:S01]  /*14550*/  LDGSTS.E [R250+0x23f80], [R200.64], P5 ;  /* 0x23f80000c8fa7fae */ /* 0x0005e2000a921844 */
[----:B------:R-:W-:-:S03]  /*14560*/  MOV R2, c[0x0][0x188] ;  /* 0x0000620000027a02 */ /* 0x000fc60000000f00 */
        /* <DEDUP_REMOVED lines=10> */
[----:B------:R1:W-:Y:S01]  /*14610*/  LDGSTS.E [R250+0x25700], [R210.64], P2 ;  /* 0x25700000d2fa7fae */ /* 0x0003e20009121844 */
[----:B------:R-:W-:-:S03]  /*14620*/  IMAD.SHL.U32 R2, R2, 0x40, RZ ;  /* 0x0000004002027824 */ /* 0x000fc600078e00ff */
[----:B------:R2:W-:Y:S04]  /*14630*/  LDGSTS.E [R250+0x25780], [R212.64], P5 ;  /* 0x25780000d4fa7fae */ /* 0x0005e8000a921844 */
[----:B------:R4:W-:Y:S04]  /*14640*/  LDGSTS.E [R250+0x25f00], [R214.64], P2 ;  /* 0x25f00000d6fa7fae */ /* 0x0009e80009121844 */
[----:B-1----:R3:W5:Y:S04]  /*14650*/  LDL.LU.64 R210, [R1+0x39c0] ;  /* 0x0039c00001d27983 */ /* 0x0027680000300a00 */
[----:B--2---:R3:W5:Y:S04]  /*14660*/  LDL.LU.64 R212, [R1+0x39b8] ;  /* 0x0039b80001d47983 */ /* 0x0047680000300a00 */
[----:B----4-:R3:W5:Y:S04]  /*14670*/  LDL.LU.64 R214, [R1+0x39b0] ;  /* 0x0039b00001d67983 */ /* 0x0107680000300a00 */
[----:B------:R1:W-:Y:S04]  /*14680*/  LDGSTS.E [R250+0x25f80], [R216.64], P5 ;  /* 0x25f80000d8fa7fae */ /* 0x0003e8000a921844 */
[----:B------:R2:W-:Y:S01]  /*14690*/  LDGSTS.E [R250+0x26700], [R218.64], P2 ;  /* 0x26700000dafa7fae */ /* 0x0005e20009121844 */
[----:B------:R-:W-:-:S03]  /*146a0*/  IMAD.WIDE R242, R2, 0x4, R242 ;  /* 0x0000000402f27825 */ /* 0x000fc600078e02f2 */
[----:B------:R4:W-:Y:S04]  /*146b0*/  LDGSTS.E [R250+0x26780], [R220.64], P5 ;  /* 0x26780000dcfa7fae */ /* 0x0009e8000a921844 */
[----:B-1----:R3:W5:Y:S04]  /*146c0*/  LDL.LU.64 R216, [R1+0x39a8] ;  /* 0x0039a80001d87983 */ /* 0x0027680000300a00 */
[----:B--2---:R3:W5:Y:S01]  /*146d0*/  LDL.LU.64 R218, [R1+0x39a0] ;  /* 0x0039a00001da7983 */ /* 0x0047620000300a00 */
[----:B------:R-:W-:-:S03]  /*146e0*/  IMAD.WIDE R236, R2, 0x4, R236 ;  /* 0x0000000402ec7825 */ /* 0x000fc600078e02ec */
        /* <DEDUP_REMOVED lines=8> */
[----:B------:R-:W-:-:S03]  /*14770*/  IMAD.WIDE R248, R2, 0x4, R248 ;  /* 0x0000000402f87825 */ /* 0x000fc600078e02f8 */
[----:B------:R2:W-:Y:S04]  /*14780*/  LDGSTS.E [R250+0x27f00], [R230.64], P2 ;  /* 0x27f00000e6fa7fae */ /* 0x0005e80009121844 */
[----:B------:R4:W-:Y:S04]  /*14790*/  LDGSTS.E [R250+0x27f80], [R232.64], P5 ;  /* 0x27f80000e8fa7fae */ /* 0x0009e8000a921844 */
[----:B-1----:R3:W5:Y:S04]  /*147a0*/  LDL.LU.64 R228, [R1+0x3978] ;  /* 0x0039780001e47983 */ /* 0x0027680000300a00 */
[----:B--2---:R3:W5:Y:S04]  /*147b0*/  LDL.LU.64 R230, [R1+0x3970] ;  /* 0x0039700001e67983 */ /* 0x0047680000300a00 */
[----:B----4-:R3:W5:Y:S04]  /*147c0*/  LDL.LU.64 R232, [R1+0x3968] ;  /* 0x0039680001e87983 */ /* 0x0107680000300a00 */
[----:B------:R1:W-:Y:S04]  /*147d0*/  STL.64 [R1+0x17a0], R242 ;  /* 0x0017a0f201007387 */ /* 0x0003e80000100a00 */
[----:B------:R2:W-:Y:S01]  /*147e0*/  STL.64 [R1+0x17a8], R236 ;  /* 0x0017a8ec01007387 */ /* 0x0005e20000100a00 */
[----:B------:R-:W-:-:S03]  /*147f0*/  IMAD.WIDE R238, R2, 0x4, R238 ;  /* 0x0000000402ee7825 */ /* 0x000fc600078e02ee */
[----:B------:R3:W-:Y:S01]  /*14800*/  STL.64 [R1+0x17b0], R248 ;  /* 0x0017b0f801007387 */ /* 0x0007e20000100a00 */
[----:B-1----:R-:W-:-:S03]  /*14810*/  IMAD.WIDE R242, R2, 0x4, R244 ;  /* 0x0000000402f27825 */ /* 0x002fc600078e02f4 */
[----:B------:R-:W0:Y:S01]  /*14820*/  LDGDEPBAR ;  /* 0x00000000000079af */ /* 0x000e220000000000 */
[----:B--2---:R-:W-:-:S03]  /*14830*/  IMAD.WIDE R236, R2, 0x4, R234 ;  /* 0x0000000402ec7825 */ /* 0x004fc600078e02ea */
[----:B------:R3:W-:Y:S01]  /*14840*/  STL.64 [R1+0x17b8], R242 ;  /* 0x0017b8f201007387 */ /* 0x0007e20000100a00 */
[----:B------:R-:W-:-:S03]  /*14850*/  IMAD.WIDE R234, R2, 0x4, R240 ;  /* 0x0000000402ea7825 */ /* 0x000fc600078e02f0 */
[----:B------:R3:W-:Y:S01]  /*14860*/  STL.64 [R1+0x17c0], R236 ;  /* 0x0017c0ec01007387 */ /* 0x0007e20000100a00 */
[----:B------:R-:W-:-:S03]  /*14870*/  IMAD.WIDE R244, R2, 0x4, R246 ;  /* 0x0000000402f47825 */ /* 0x000fc600078e02f6 */
[----:B------:R3:W-:Y:S04]  /*14880*/  STL.64 [R1+0x17c8], R234 ;  /* 0x0017c8ea01007387 */ /* 0x0007e80000100a00 */
[----:B------:R3:W-:Y:S04]  /*14890*/  STL.64 [R1+0x17d8], R244 ;  /* 0x0017d8f401007387 */ /* 0x0007e80000100a00 */
[----:B------:R3:W-:Y:S01]  /*148a0*/  STL.64 [R1+0x17d0], R238 ;  /* 0x0017d0ee01007387 */ /* 0x0007e20000100a00 */
[----:B------:R-:W-:Y:S01]  /*148b0*/  IMAD.MOV.U32 R3, RZ, RZ, c[0x0][0x180] ;  /* 0x00006000ff037624 */ /* 0x000fe200078e00ff */
[----:B------:R-:W-:-:S04]  /*148c0*/  MOV R0, c[0x0][0x180] ;  /* 0x0000600000007a02 */ /* 0x000fc80000000f00 */
[----:B------:R-:W-:Y:S02]  /*148d0*/  IADD3 R3, R3, -0x55, RZ ;  /* 0xffffffab03037810 */ /* 0x000fe40007ffe0ff */
[----:B------:R-:W-:Y:S02]  /*148e0*/  IADD3 R0, R0, -0x59, RZ ;  /* 0xffffffa700007810 */ /* 0x000fe40007ffe0ff */
[----:B------:R-:W-:Y:S01]  /*148f0*/  ISETP.GE.U32.AND P2, PT, R3, 0x7fffff6c, PT ;  /* 0x7fffff6c0300780c */ /* 0x000fe20003f46070 */
[----:B------:R-:W-:Y:S01]  /*14900*/  IMAD.MOV.U32 R3, RZ, RZ, c[0x0][0x180] ;  /* 0x00006000ff037624 */ /* 0x000fe200078e00ff */
[----:B------:R-:W-:-:S04]  /*14910*/  ISETP.GE.U32.AND P5, PT, R0, 0x7fffff68, PT ;  /* 0x7fffff680000780c */ /* 0x000fc80003fa6070 */
[----:B------:R-:W-:Y:S02]  /*14920*/  IADD3 R0, R3, -0x5d, RZ ;  /* 0xffffffa303007810 */ /* 0x000fe40007ffe0ff */
[----:B---3--:R-:W2:Y:S04]  /*14930*/  LDL.LU.64 R234, [R1+0x7d8] ;  /* 0x0007d80001ea7983 */ /* 0x008ea80000300a00 */
[----:B------:R-:W3:Y:S04]  /*14940*/  LDL.LU.64 R250, [R1+0x7c8] ;  /* 0x0007c80001fa7983 */ /* 0x000ee80000300a00 */
[----:B------:R-:W4:Y:S04]  /*14950*/  LDL.LU.64 R246, [R1+0x7b8] ;  /* 0x0007b80001f67983 */ /* 0x000f280000300a00 */
[----:B------:R-:W2:Y:S04]  /*14960*/  LDL.LU.64 R248, [R1+0x7b0] ;  /* 0x0007b00001f87983 */ /* 0x000ea80000300a00 */
[----:B------:R-:W2:Y:S04]  /*14970*/  LDL.LU.64 R240, [R1+0x7a8] ;  /* 0x0007a80001f07983 */ /* 0x000ea80000300a00 */
[----:B------:R-:W2:Y:S04]  /*14980*/  LDL.LU.64 R236, [R1+0x7a0] ;  /* 0x0007a00001ec7983 */ /* 0x000ea80000300a00 */
[----:B-----5:R1:W-:Y:S04]  /*14990*/  STL.64 [R1+0x4128], R22 ;  /* 0x0041281601007387 */ /* 0x0203e80000100a00 */
[----:B-1----:R-:W2:Y:S04]  /*149a0*/  LDL.LU.64 R22, [R1+0x7c0] ;  /* 0x0007c00001167983 */ /* 0x002ea80000300a00 */
[----:B------:R1:W-:Y:S04]  /*149b0*/  STL.64 [R1+0x4120], R20 ;  /* 0x0041201401007387 */ /* 0x0003e80000100a00 */
[----:B-1----:R-:W2:Y:S04]  /*149c0*/  LDL.64 R20, [R1+0x17c8] ;  /* 0x0017c80001147983 */ /* 0x002ea80000100a00 */
[----:B------:R1:W-:Y:S04]  /*149d0*/  STL.64 [R1+0x4118], R18 ;  /* 0x0041181201007387 */ /* 0x0003e80000100a00 */
[----:B-1----:R-:W2:Y:S04]  /*149e0*/  LDL.LU.64 R18, [R1+0x7d0] ;  /* 0x0007d00001127983 */ /* 0x002ea80000300a00 */
[----:B------:R1:W-:Y:S04]  /*149f0*/  STL.64 [R1+0x4110], R16 ;  /* 0x0041101001007387 */ /* 0x0003e80000100a00 */
[----:B-1----:R-:W3:Y:S04]  /*14a00*/  LDL.64 R16, [R1+0x17c0] ;  /* 0x0017c00001107983 */ /* 0x002ee80000100a00 */
        /* <DEDUP_REMOVED lines=8> */
[----:B------:R-:W1:Y:S04]  /*14a90*/  S2R R242, SR_TID.X ;  /* 0x0000000000f27919 */ /* 0x000e680000002100 */
[----:B------:R1:W-:Y:S04]  /*14aa0*/  STL.64 [R1+0x40e8], R6 ;  /* 0x0040e80601007387 */ /* 0x0003e80000100a00 */
[----:B------:R1:W-:Y:S02]  /*14ab0*/  STL.64 [R1+0x40e0], R4 ;  /* 0x0040e00401007387 */ /* 0x0003e40000100a00 */
[----:B-1----:R-:W-:-:S04]  /*14ac0*/  LOP3.LUT R252, R242, 0x1f, RZ, 0xc0, !PT ;  /* 0x0000001ff2fc7812 */ /* 0x002fc800078ec0ff */
[----:B------:R-:W-:Y:S01]  /*14ad0*/  SHF.L.U32 R243, R252, 0x2, RZ ;  /* 0x00000002fcf37819 */ /* 0x000fe200000006ff */
[----:B------:R-:W-:Y:S01]  /*14ae0*/  BAR.SYNC.DEFER_BLOCKING 0x0 ;  /* 0x0000000000007b1d */ /* 0x000fe20000010000 */
[----:B--2---:R-:W-:-:S05]  /*14af0*/  IMAD.WIDE R18, R2, 0x4, R18 ;  /* 0x0000000402127825 */ /* 0x004fca00078e0212 */
[----:B------:R-:W-:Y:S01]  /*14b00*/  @!PT LDS RZ, [RZ] ;  /* 0x00000000fffff984 */ /* 0x000fe20000000800 */
[----:B------:R-:W-:Y:S01]  /*14b10*/  @!PT LDS RZ, [RZ] ;  /* 0x00000000fffff984 */ /* 0x000fe20000000800 */
[----:B------:R-:W-:Y:S01]  /*14b20*/  @!PT LDS RZ, [RZ] ;  /* 0x00000000fffff984 */ /* 0x000fe20000000800 */
[----:B---3--:R1:W-:Y:S04]  /*14b30*/  LDGSTS.E [R243+0x10000], [R8.64], !P6 ;  /* 0x1000000008f37fae */ /* 0x0083e8000f121844 */
[----:B------:R4:W-:Y:S04]  /*14b40*/  LDGSTS.E [R243+0x10080], [R10.64], !P6 ;  /* 0x100800000af37fae */ /* 0x0009e8000f121844 */
[----:B------:R2:W-:Y:S04]  /*14b50*/  LDGSTS.E [R243+0x10100], [R12.64], !P6 ;  /* 0x101000000cf37fae */ /* 0x0005e8000f121844 */
[----:B------:R3:W-:Y:S04]  /*14b60*/  LDGSTS.E [R243+0x10180], [R14.64], !P6 ;  /* 0x101800000ef37fae */ /* 0x0007e8000f121844 */
[----:B------:R1:W-:Y:S04]  /*14b70*/  LDGSTS.E [R243+0x10200], [R16.64], !P6 ;  /* 0x1020000010f37fae */ /* 0x0003e8000f121844 */
[----:B------:R1:W-:Y:S04]  /*14b80*/  LDGSTS.E [R243+0x10280], [R20.64], !P6 ;  /* 0x1028000014f37fae */ /* 0x0003e8000f121844 */
[----:B------:R2:W-:Y:S04]  /*14b90*/  LDGSTS.E [R243+0x10300], [R238.64], !P6 ;  /* 0x10300000eef37fae */ /* 0x0005e8000f121844 */
[----:B------:R3:W-:Y:S01]  /*14ba0*/  LDGSTS.E [R243+0x10380], [R244.64], !P6 ;  /* 0x10380000f4f37fae */ /* 0x0007e2000f121844 */
[----:B-1----:R-:W-:-:S03]  /*14bb0*/  IMAD.WIDE R20, R2, 0x4, R234 ;  /* 0x0000000402147825 */ /* 0x002fc600078e02ea */
[----:B--2---:R-:W2:Y:S04]  /*14bc0*/  LDL.LU.64 R238, [R1+0x6e0] ;  /* 0x0006e00001ee7983 */ /* 0x004ea80000300a00 */
[----:B---3--:R-:W3:Y:S01]  /*14bd0*/  LDL.LU.64 R244, [R1+0x6d8] ;  /* 0x0006d80001f47983 */ /* 0x008ee20000300a00 */
[----:B------:R-:W-:Y:S01]  /*14be0*/  IMAD.WIDE R14, R2, 0x4, R250 ;  /* 0x00000004020e7825 */ /* 0x000fe200078e02fa */
[----:B------:R-:W-:Y:S02]  /*14bf0*/  ISETP.GE.U32.AND P6, PT, R0, 0x7fffff64, PT ;  /* 0x7fffff640000780c */ /* 0x000fe40003fc6070 */
[----:B------:R-:W3:Y:S01]  /*14c00*/  LDL.LU.64 R16, [R1+0x6d0] ;  /* 0x0006d00001107983 */ /* 0x000ee20000300a00 */
[----:B------:R-:W-:Y:S01]  /*14c10*/  IMAD.WIDE R12, R2, 0x4, R22 ;  /* 0x00000004020c7825 */ /* 0x000fe200078e0216 */
[----:B------:R-:W-:-:S02]  /*14c20*/  IADD3 R0, R3, -0x61, RZ ;  /* 0xffffff9f03007810 */ /* 0x000fc40007ffe0ff */
[----:B------:R-:W3:Y:S04]  /*14c30*/  LDL.LU.64 R234, [R1+0x6c8] ;  /* 0x0006c80001ea7983 */ /* 0x000ee80000300a00 */
[----:B------:R1:W-:Y:S04]  /*14c40*/  STL.64 [R1+0xfd8], R20 ;  /* 0x000fd81401007387 */ /* 0x0003e80000100a00 */
[----:B------:R-:W3:Y:S01]  /*14c50*/  LDL.LU.64 R250, [R1+0x6c0] ;  /* 0x0006c00001fa7983 */ /* 0x000ee20000300a00 */
[----:B----4-:R-:W-:-:S03]  /*14c60*/  IMAD.WIDE R10, R2, 0x4, R246 ;  /* 0x00000004020a7825 */ /* 0x010fc600078e02f6 */
[----:B------:R-:W-:Y:S01]  /*14c70*/  STL.64 [R1+0xff8], R18 ;  /* 0x000ff81201007387 */ /* 0x000fe20000100a00 */
[----:B------:R-:W-:-:S03]  /*14c80*/  IMAD.WIDE R8, R2, 0x4, R248 ;  /* 0x0000000402087825 */ /* 0x000fc600078e02f8 */
[----:B------:R4:W-:Y:S04]  /*14c90*/  STL.64 [R1+0x1018], R14 ;  /* 0x0010180e01007387 */ /* 0x0009e80000100a00 */
[----:B------:R-:W3:Y:S04]  /*14ca0*/  LDL.LU.64 R246, [R1+0x6b8] ;  /* 0x0006b80001f67983 */ /* 0x000ee80000300a00 */
[----:B------:R1:W-:Y:S04]  /*14cb0*/  STL.64 [R1+0x1048], R12 ;  /* 0x0010480c01007387 */ /* 0x0003e80000100a00 */
[----:B------:R-:W3:Y:S01]  /*14cc0*/  LDL.LU.64 R248, [R1+0x6b0] ;  /* 0x0006b00001f87983 */ /* 0x000ee20000300a00 */
[----:B------:R-:W-:-:S03]  /*14cd0*/  IMAD.WIDE R6, R2, 0x4, R240 ;  /* 0x0000000402067825 */ /* 0x000fc600078e02f0 */
[----:B------:R1:W-:Y:S01]  /*14ce0*/  STL.64 [R1+0x1078], R10 ;  /* 0x0010780a01007387 */ /* 0x0003e20000100a00 */
[----:B------:R-:W-:-:S03]  /*14cf0*/  IMAD.WIDE R4, R2, 0x4, R236 ;  /* 0x0000000402047825 */ /* 0x000fc600078e02ec */
[----:B------:R1:W-:Y:S04]  /*14d00*/  STL.64 [R1+0x1098], R8 ;  /* 0x0010980801007387 */ /* 0x0003e80000100a00 */
[----:B------:R-:W3:Y:S04]  /*14d10*/  LDL.LU.64 R240, [R1+0x6a8] ;  /* 0x0006a80001f07983 */ /* 0x000ee80000300a00 */
[----:B------:R1:W-:Y:S04]  /*14d20*/  STL.64 [R1+0x10b8], R6 ;  /* 0x0010b80601007387 */ /* 0x0003e80000100a00 */
[----:B------:R1:W-:Y:S04]  /*14d30*/  LDGSTS.E [R243+0x11000], [R20.64], !P0 ;  /* 0x1100000014f37fae */ /* 0x0003e8000c121844 */
[----:B------:R2:W-:Y:S04]  /*14d40*/  STL.64 [R1+0x10d8], R4 ;  /* 0x0010d80401007387 */ /* 0x0005e80000100a00 */
[----:B------:R3:W-:Y:S04]  /*14d50*/  LDGSTS.E [R243+0x11080], [R18.64], !P0 ;  /* 0x1108000012f37fae */ /* 0x0007e8000c121844 */
[----:B-1----:R-:W3:Y:S04]  /*14d60*/  LDL.LU.64 R20, [R1+0x620] ;  /* 0x0006200001147983 */ /* 0x002ee80000300a00 */
[----:B------:R-:W3:Y:S04]  /*14d70*/  LDL.LU.64 R236, [R1+0x618] ;  /* 0x0006180001ec7983 */ /* 0x000ee80000300a00 */
[----:B------:R4:W-:Y:S04]  /*14d80*/  LDGSTS.E [R243+0x11100], [R14.64], !P0 ;  /* 0x111000000ef37fae */ /* 0x0009e8000c121844 */
[----:B------:R1:W-:Y:S04]  /*14d90*/  LDGSTS.E [R243+0x11180], [R12.64], !P0 ;  /* 0x111800000cf37fae */ /* 0x0003e8000c121844 */
[----:B------:R1:W-:Y:S04]  /*14da0*/  LDGSTS.E [R243+0x11200], [R10.64], !P0 ;  /* 0x112000000af37fae */ /* 0x0003e8000c121844 */
[----:B----4-:R-:W4:Y:S04]  /*14db0*/  LDL.LU.64 R14, [R1+0x610] ;  /* 0x00061000010e7983 */ /* 0x010f280000300a00 */
[----:B------:R1:W-:Y:S04]  /*14dc0*/  LDGSTS.E [R243+0x11280], [R8.64], !P0 ;  /* 0x1128000008f37fae */ /* 0x0003e8000c121844 */
[----:B------:R1:W-:Y:S04]  /*14dd0*/  LDGSTS.E [R243+0x11300], [R6.64], !P0 ;  /* 0x1130000006f37fae */ /* 0x0003e8000c121844 */
[----:B------:R1:W-:Y:S01]  /*14de0*/  LDGSTS.E [R243+0x11380], [R4.64], !P0 ;  /* 0x1138000004f37fae */ /* 0x0003e2000c121844 */
[----:B--2---:R-:W-:-:S03]  /*14df0*/  IMAD.WIDE R22, R2, 0x4, R238 ;  /* 0x0000000402167825 */ /* 0x004fc600078e02ee */
[----:B------:R-:W2:Y:S01]  /*14e00*/  LDL.LU.64 R238, [R1+0x608] ;  /* 0x0006080001ee7983 */ /* 0x000ea20000300a00 */
[----:B---3--:R-:W-:-:S03]  /*14e10*/  IMAD.WIDE R18, R2, 0x4, R244 ;  /* 0x0000000402127825 */ /* 0x008fc600078e02f4 */
[----:B------:R-:W3:Y:S01]  /*14e20*/  LDL.LU.64 R244, [R1+0x600] ;  /* 0x0006000001f47983 */ /* 0x000ee20000300a00 */
[----:B------:R-:W-:-:S03]  /*14e30*/  IMAD.WIDE R16, R2, 0x4, R16 ;  /* 0x0000000402107825 */ /* 0x000fc600078e0210 */
[----:B------:R1:W-:Y:S02]  /*14e40*/  STL.64 [R1+0x10f8], R22 ;  /* 0x0010f81601007387 */ /* 0x0003e40000100a00 */
[C---:B-1----:R-:W-:Y:S02]  /*14e50*/  IMAD.WIDE R12, R2.reuse, 0x4, R234 ;  /* 0x00000004020c7825 */ /* 0x042fe400078e02ea */
[----:B------:R1:W-:Y:S04]  /*14e60*/  STL.64 [R1+0x1118], R18 ;  /* 0x0011181201007387 */ /* 0x0003e80000100a00 */
[----:B------:R-:W3:Y:S01]  /*14e70*/  LDL.LU.64 R234, [R1+0x5f8] ;  /* 0x0005f80001ea7983 */ /* 0x000ee20000300a00 */
[----:B------:R-:W-:-:S03]  /*14e80*/  IMAD.WIDE R10, R2, 0x4, R250 ;  /* 0x00000004020a7825 */ /* 0x000fc600078e02fa */
[----:B------:R1:W-:Y:S04]  /*14e90*/  STL.64 [R1+0x1138], R16 ;  /* 0x0011381001007387 */ /* 0x0003e80000100a00 */
[----:B------:R-:W3:Y:S04]  /*14ea0*/  LDL.LU.64 R250, [R1+0x5f0] ;  /* 0x0005f00001fa7983 */ /* 0x000ee80000300a00 */
[----:B------:R2:W-:Y:S04]  /*14eb0*/  STL.64 [R1+0x1158], R12 ;  /* 0x0011580c01007387 */ /* 0x0005e80000100a00 */
[----:B------:R3:W-:Y:S01]  /*14ec0*/  STL.64 [R1+0x1178], R10 ;  /* 0x0011780a01007387 */ /* 0x0007e20000100a00 */
[----:B------:R-:W-:-:S03]  /*14ed0*/  IMAD.WIDE R8, R2, 0x4, R246 ;  /* 0x0000000402087825 */ /* 0x000fc600078e02f6 */
[----:B------:R1:W-:Y:S01]  /*14ee0*/  LDGSTS.E [R243+0x12000], [R22.64], !P3 ;  /* 0x1200000016f37fae */ /* 0x0003e2000d921844 */
[----:B------:R-:W-:-:S03]  /*14ef0*/  IMAD.WIDE R6, R2, 0x4, R248 ;  /* 0x0000000402067825 */ /* 0x000fc600078e02f8 */
[----:B------:R-:W3:Y:S04]  /*14f00*/  LDL.LU.64 R248, [R1+0x5e8] ;  /* 0x0005e80001f87983 */ /* 0x000ee80000300a00 */
[----:B------:R1:W-:Y:S01]  /*14f10*/  STL.64 [R1+0x1198], R8 ;  /* 0x0011980801007387 */ /* 0x0003e20000100a00 */
[----:B------:R-:W-:-:S03]  /*14f20*/  IMAD.WIDE R4, R2, 0x4, R240 ;  /* 0x0000000402047825 */ /* 0x000fc600078e02f0 */
[----:B------:R1:W-:Y:S04]  /*14f30*/  STL.64 [R1+0x11b8], R6 ;  /* 0x0011b80601007387 */ /* 0x0003e80000100a00 */
[----:B------:R2:W-:Y:S04]  /*14f40*/  STL.64 [R1+0x11d8], R4 ;  /* 0x0011d80401007387 */ /* 0x0005e80000100a00 */
[----:B------:R1:W-:Y:S04]  /*14f50*/  LDGSTS.E [R243+0x12080], [R18.64], !P3 ;  /* 0x1208000012f37fae */ /* 0x0003e8000d921844 */
[----:B-1----:R-:W3:Y:S04]  /*14f60*/  LDL.LU.64 R22, [R1+0x560] ;  /* 0x0005600001167983 */ /* 0x002ee80000300a00 */
[----:B------:R1:W-:Y:S01]  /*14f70*/  LDGSTS.E [R243+0x12100], [R16.64], !P3 ;  /* 0x1210000010f37fae */ /* 0x0003e2000d921844 */
[----:B------:R-:W-:-:S03]  /*14f80*/  IMAD.WIDE R20, R2, 0x4, R20 ;  /* 0x0000000402147825 */ /* 0x000fc600078e0214 */
[----:B------:R2:W-:Y:S01]  /*14f90*/  LDGSTS.E [R243+0x12180], [R12.64], !P3 ;  /* 0x121800000cf37fae */ /* 0x0005e2000d921844 */
[----:B------:R-:W-:-:S03]  /*14fa0*/  IMAD.WIDE R18, R2, 0x4, R236 ;  /* 0x0000000402127825 */ /* 0x000fc600078e02ec */
[----:B------:R3:W-:Y:S04]  /*14fb0*/  LDGSTS.E [R243+0x12200], [R10.64], !P3 ;  /* 0x122000000af37fae */ /* 0x0007e8000d921844 */
[----:B-1----:R-:W3:Y:S04]  /*14fc0*/  LDL.LU.64 R16, [R1+0x558] ;  /* 0x0005580001107983 */ /* 0x002ee80000300a00 */
[----:B------:R-:W3:Y:S04]  /*14fd0*/  LDL.LU.64 R246, [R1+0x550] ;  /* 0x0005500001f67983 */ /* 0x000ee80000300a00 */
[----:B------:R-:W3:Y:S01]  /*14fe0*/  LDL.LU.64 R240, [R1+0x548] ;  /* 0x0005480001f07983 */ /* 0x000ee20000300a00 */
[----:B----4-:R-:W-:-:S03]  /*14ff0*/  IMAD.WIDE R14, R2, 0x4, R14 ;  /* 0x00000004020e7825 */ /* 0x010fc600078e020e */
[----:B------:R-:W4:Y:S04]  /*15000*/  LDL.LU.64 R236, [R1+0x540] ;  /* 0x0005400001ec7983 */ /* 0x000f280000300a00 */
[----:B------:R1:W-:Y:S04]  /*15010*/  STL.64 [R1+0x1210], R20 ;  /* 0x0012101401007387 */ /* 0x0003e80000100a00 */
[----:B------:R1:W-:Y:S04]  /*15020*/  STL.64 [R1+0x1230], R18 ;  /* 0x0012301201007387 */ /* 0x0003e80000100a00 */
[----:B------:R1:W-:Y:S04]  /*15030*/  LDGSTS.E [R243+0x12280], [R8.64], !P3 ;  /* 0x1228000008f37fae */ /* 0x0003e8000d921844 */
[----:B------:R1:W-:Y:S04]  /*15040*/  LDGSTS.E [R243+0x12300], [R6.64], !P3 ;  /* 0x1230000006f37fae */ /* 0x0003e8000d921844 */
[----:B------:R1:W-:Y:S04]  /*15050*/  LDGSTS.E [R243+0x12380], [R4.64], !P3 ;  /* 0x1238000004f37fae */ /* 0x0003e8000d921844 */
[----:B------:R1:W-:Y:S04]  /*15060*/  LDGSTS.E [R243+0x13000], [R20.64], !P1 ;  /* 0x1300000014f37fae */ /* 0x0003e8000c921844 */
[----:B------:R1:W-:Y:S04]  /*15070*/  LDGSTS.E [R243+0x13080], [R18.64], !P1 ;  /* 0x1308000012f37fae */ /* 0x0003e8000c921844 */
[----:B------:R1:W-:Y:S01]  /*15080*/  LDGSTS.E [R243+0x13100], [R14.64], !P1 ;  /* 0x131000000ef37fae */ /* 0x0003e2000c921844 */
[----:B--2---:R-:W-:-:S04]  /*15090*/  IMAD.WIDE R12, R2, 0x4, R238 ;  /* 0x00000004020c7825 */ /* 0x004fc800078e02ee */
[C---:B---3--:R-:W-:Y:S01]  /*150a0*/  IMAD.WIDE R10, R2.reuse, 0x4, R244 ;  /* 0x00000004020a7825 */ /* 0x048fe200078e02f4 */
[----:B------:R2:W-:Y:S04]  /*150b0*/  LDGSTS.E [R243+0x13180], [R12.64], !P1 ;  /* 0x131800000cf37fae */ /* 0x0005e8000c921844 */
[----:B------:R-:W3:Y:S04]  /*150c0*/  LDL.LU.64 R244, [R1+0x538] ;  /* 0x0005380001f47983 */ /* 0x000ee80000300a00 */
[----:B------:R2:W-:Y:S04]  /*150d0*/  STL.64 [R1+0x1248], R14 ;  /* 0x0012480e01007387 */ /* 0x0005e80000100a00 */
[----:B------:R2:W-:Y:S01]  /*150e0*/  STL.64 [R1+0x1260], R12 ;  /* 0x0012600c01007387 */ /* 0x0005e20000100a00 */
[----:B-1----:R-:W-:-:S03]  /*150f0*/  IMAD.WIDE R8, R2, 0x4, R234 ;  /* 0x0000000402087825 */ /* 0x002fc600078e02ea */
[----:B------:R4:W-:Y:S01]  /*15100*/  STL.64 [R1+0x1280], R10 ;  /* 0x0012800a01007387 */ /* 0x0009e20000100a00 */
[----:B------:R-:W-:-:S03]  /*15110*/  IMAD.WIDE R6, R2, 0x4, R250 ;  /* 0x0000000402067825 */ /* 0x000fc600078e02fa */
[----:B------:R4:W-:Y:S04]  /*15120*/  LDGSTS.E [R243+0x13200], [R10.64], !P1 ;  /* 0x132000000af37fae */ /* 0x0009e8000c921844 */
[----:B------:R-:W3:Y:S04]  /*15130*/  LDL.LU.64 R250, [R1+0x530] ;  /* 0x0005300001fa7983 */ /* 0x000ee80000300a00 */
[----:B------:R3:W-:Y:S04]  /*15140*/  STL.64 [R1+0x12a0], R8 ;  /* 0x0012a00801007387 */ /* 0x0007e80000100a00 */
[----:B------:R1:W-:Y:S01]  /*15150*/  STL.64 [R1+0x12c0], R6 ;  /* 0x0012c00601007387 */ /* 0x0003e20000100a00 */
[----:B------:R-:W-:-:S03]  /*15160*/  IMAD.WIDE R4, R2, 0x4, R248 ;  /* 0x0000000402047825 */ /* 0x000fc600078e02f8 */
[----:B------:R3:W-:Y:S04]  /*15170*/  LDGSTS.E [R243+0x13280], [R8.64], !P1 ;  /* 0x1328000008f37fae */ /* 0x0007e8000c921844 */
[----:B------:R-:W3:Y:S04]  /*15180*/  LDL.LU.64 R248, [R1+0x528] ;  /* 0x0005280001f87983 */ /* 0x000ee80000300a00 */
[----:B------:R1:W-:Y:S04]  /*15190*/  STL.64 [R1+0x12d8], R4 ;  /* 0x0012d80401007387 */ /* 0x0003e80000100a00 */
[----:B------:R-:W3:Y:S04]  /*151a0*/  LDL.LU.64 R20, [R1+0x4a0] ;  /* 0x0004a00001147983 */ /* 0x000ee80000300a00 */
[----:B------:R-:W3:Y:S04]  /*151b0*/  LDL.LU.64 R18, [R1+0x498] ;  /* 0x0004980001127983 */ /* 0x000ee80000300a00 */
[----:B------:R-:W3:Y:S01]  /*151c0*/  LDL.LU.64 R238, [R1+0x490] ;  /* 0x0004900001ee7983 */ /* 0x000ee20000300a00 */
[----:B------:R-:W-:-:S03]  /*151d0*/  IMAD.WIDE R22, R2, 0x4, R22 ;  /* 0x0000000402167825 */ /* 0x000fc600078e0216 */
[----:B------:R-:W3:Y:S04]  /*151e0*/  LDL.LU.64 R234, [R1+0x488] ;  /* 0x0004880001ea7983 */ /* 0x000ee80000300a00 */
[----:B------:R1:W-:Y:S04]  /*151f0*/  STL.64 [R1+0x1300], R22 ;  /* 0x0013001601007387 */ /* 0x0003e80000100a00 */
[----:B------:R1:W-:Y:S04]  /*15200*/  LDGSTS.E [R243+0x13300], [R6.64], !P1 ;  /* 0x1330000006f37fae */ /* 0x0003e8000c921844 */
[----:B------:R1:W-:Y:S01]  /*15210*/  LDGSTS.E [R243+0x13380], [R4.64], !P1 ;  /* 0x1338000004f37fae */ /* 0x0003e2000c921844 */
[----:B------:R-:W-:-:S03]  /*15220*/  IMAD.WIDE R16, R2, 0x4, R16 ;  /* 0x0000000402107825 */ /* 0x000fc600078e0210 */
[----:B------:R1:W-:Y:S01]  /*15230*/  LDGSTS.E [R243+0x14000], [R22.64], !P4 ;  /* 0x1400000016f37fae */ /* 0x0003e2000e121844 */
[----:B--2---:R-:W-:-:S03]  /*15240*/  IMAD.WIDE R14, R2, 0x4, R246 ;  /* 0x00000004020e7825 */ /* 0x004fc600078e02f6 */
[----:B------:R-:W2:Y:S01]  /*15250*/  LDL.LU.64 R246, [R1+0x480] ;  /* 0x0004800001f67983 */ /* 0x000ea20000300a00 */
[----:B------:R-:W-:-:S03]  /*15260*/  IMAD.WIDE R12, R2, 0x4, R240 ;  /* 0x00000004020c7825 */ /* 0x000fc600078e02f0 */
[----:B------:R1:W-:Y:S01]  /*15270*/  STL.64 [R1+0x1320], R16 ;  /* 0x0013201001007387 */ /* 0x0003e20000100a00 */
[----:B----4-:R-:W-:-:S03]  /*15280*/  IMAD.WIDE R10, R2, 0x4, R236 ;  /* 0x00000004020a7825 */ /* 0x010fc600078e02ec */
[----:B------:R4:W-:Y:S04]  /*15290*/  STL.64 [R1+0x1338], R14 ;  /* 0x0013380e01007387 */ /* 0x0009e80000100a00 */
[----:B------:R-:W2:Y:S04]  /*152a0*/  LDL.LU.64 R236, [R1+0x478] ;  /* 0x0004780001ec7983 */ /* 0x000ea80000300a00 */
[----:B------:R1:W-:Y:S04]  /*152b0*/  STL.64 [R1+0x1358], R12 ;  /* 0x0013580c01007387 */ /* 0x0003e80000100a00 */
[----:B------:R1:W-:Y:S04]  /*152c0*/  LDGSTS.E [R243+0x14080], [R16.64], !P4 ;  /* 0x1408000010f37fae */ /* 0x0003e8000e121844 */
[----:B------:R4:W-:Y:S04]  /*152d0*/  LDGSTS.E [R243+0x14100], [R14.64], !P4 ;  /* 0x141000000ef37fae */ /* 0x0009e8000e121844 */
[----:B------:R1:W-:Y:S04]  /*152e0*/  LDGSTS.E [R243+0x14180], [R12.64], !P4 ;  /* 0x141800000cf37fae */ /* 0x0003e8000e121844 */
[----:B------:R2:W-:Y:S01]  /*152f0*/  LDGSTS.E [R243+0x14200], [R10.64], !P4 ;  /* 0x142000000af37fae */ /* 0x0005e2000e121844 */
[----:B---3--:R-:W-:-:S03]  /*15300*/  IMAD.WIDE R8, R2, 0x4, R244 ;  /* 0x0000000402087825 */ /* 0x008fc600078e02f4 */
[----:B------:R-:W3:Y:S04]  /*15310*/  LDL.LU.64 R244, [R1+0x470] ;  /* 0x0004700001f47983 */ /* 0x000ee80000300a00 */
[----:B------:R2:W-:Y:S04]  /*15320*/  STL.64 [R1+0x1370], R10 ;  /* 0x0013700a01007387 */ /* 0x0005e80000100a00 */
[----:B------:R2:W-:Y:S01]  /*15330*/  LDGSTS.E [R243+0x14280], [R8.64], !P4 ;  /* 0x1428000008f37fae */ /* 0x0005e2000e121844 */
[----:B-1----:R-:W-:-:S03]  /*15340*/  IMAD.WIDE R6, R2, 0x4, R250 ;  /* 0x0000000402067825 */ /* 0x002fc600078e02fa */
[----:B------:R-:W3:Y:S04]  /*15350*/  LDL.LU.64 R250, [R1+0x468] ;  /* 0x0004680001fa7983 */ /* 0x000ee80000300a00 */
[----:B------:R1:W-:Y:S04]  /*15360*/  STL.64 [R1+0x1390], R8 ;  /* 0x0013900801007387 */ /* 0x0003e80000100a00 */
[----:B------:R3:W-:Y:S04]  /*15370*/  STL.64 [R1+0x13a8], R6 ;  /* 0x0013a80601007387 */ /* 0x0007e80000100a00 */
[----:B------:R3:W-:Y:S01]  /*15380*/  LDGSTS.E [R243+0x14300], [R6.64], !P4 ;  /* 0x1430000006f37fae */ /* 0x0007e2000e121844 */
[----:B------:R-:W-:-:S05]  /*15390*/  IMAD.WIDE R4, R2, 0x4, R248 ;  /* 0x0000000402047825 */ /* 0x000fca00078e02f8 */
[----:B------:R1:W-:Y:S04]  /*153a0*/  STL.64 [R1+0x13c8], R4 ;  /* 0x0013c80401007387 */ /* 0x0003e80000100a00 */
[----:B------:R-:W3:Y:S04]  /*153b0*/  LDL.LU.64 R22, [R1+0x3e0] ;  /* 0x0003e00001167983 */ /* 0x000ee80000300a00 */
[----:B------:R-:W3:Y:S04]  /*153c0*/  LDL.LU.64 R240, [R1+0x3d8] ;  /* 0x0003d80001f07983 */ /* 0x000ee80000300a00 */
[----:B------:R-:W3:Y:S01]  /*153d0*/  LDL.LU.64 R248, [R1+0x3d0] ;  /* 0x0003d00001f87983 */ /* 0x000ee20000300a00 */
[----:B------:R-:W-:-:S03]  /*153e0*/  IMAD.WIDE R20, R2, 0x4, R20 ;  /* 0x0000000402147825 */ /* 0x000fc600078e0214 */
[----:B------:R-:W3:Y:S01]  /*153f0*/  LDL.LU.64 R16, [R1+0x3c8] ;  /* 0x0003c80001107983 */ /* 0x000ee20000300a00 */
[----:B------:R-:W-:-:S04]  /*15400*/  IMAD.WIDE R18, R2, 0x4, R18 ;  /* 0x0000000402127825 */ /* 0x000fc800078e0212 */
[C---:B----4-:R-:W-:Y:S01]  /*15410*/  IMAD.WIDE R14, R2.reuse, 0x4, R238 ;  /* 0x00000004020e7825 */ /* 0x050fe200078e02ee */
[----:B------:R-:W-:Y:S03]  /*15420*/  STL.64 [R1+0x13f0], R20 ;  /* 0x0013f01401007387 */ /* 0x000fe60000100a00 */
[C---:B------:R-:W-:Y:S01]  /*15430*/  IMAD.WIDE R12, R2.reuse, 0x4, R234 ;  /* 0x00000004020c7825 */ /* 0x040fe200078e02ea */
[----:B------:R-:W-:Y:S04]  /*15440*/  STL.64 [R1+0x1408], R18 ;  /* 0x0014081201007387 */ /* 0x000fe80000100a00 */
[----:B------:R-:W4:Y:S04]  /*15450*/  LDL.LU.64 R238, [R1+0x3c0] ;  /* 0x0003c00001ee7983 */ /* 0x000f280000300a00 */
[----:B------:R1:W-:Y:S01]  /*15460*/  STL.64 [R1+0x1420], R14 ;  /* 0x0014200e01007387 */ /* 0x0003e20000100a00 */
[----:B--2---:R-:W-:-:S03]  /*15470*/  IMAD.WIDE R10, R2, 0x4, R246 ;  /* 0x00000004020a7825 */ /* 0x004fc600078e02f6 */
[----:B------:R-:W3:Y:S04]  /*15480*/  LDL.LU.64 R234, [R1+0x3b8] ;  /* 0x0003b80001ea7983 */ /* 0x000ee80000300a00 */
[----:B------:R3:W-:Y:S04]  /*15490*/  STL.64 [R1+0x1438], R12 ;  /* 0x0014380c01007387 */ /* 0x0007e80000100a00 */
[----:B------:R3:W-:Y:S01]  /*154a0*/  LDGSTS.E [R243+0x14380], [R4.64], !P4 ;  /* 0x1438000004f37fae */ /* 0x0007e2000e121844 */
[----:B-1----:R-:W-:-:S03]  /*154b0*/  IMAD.WIDE R8, R2, 0x4, R236 ;  /* 0x0000000402087825 */ /* 0x002fc600078e02ec */
[----:B------:R-:W3:Y:S04]  /*154c0*/  LDL.LU.64 R236, [R1+0x3b0] ;  /* 0x0003b00001ec7983 */ /* 0x000ee80000300a00 */
[----:B------:R4:W-:Y:S04]  /*154d0*/  STL.64 [R1+0x1450], R10 ;  /* 0x0014500a01007387 */ /* 0x0009e80000100a00 */
[----:B------:R3:W-:Y:S04]  /*154e0*/  STL.64 [R1+0x1470], R8 ;  /* 0x0014700801007387 */ /* 0x0007e80000100a00 */
[----:B------:R1:W-:Y:S04]  /*154f0*/  LDGSTS.E [R243+0x15000], [R20.64], !P2 ;  /* 0x1500000014f37fae */ /* 0x0003e8000d121844 */
[----:B------:R1:W-:Y:S04]  /*15500*/  LDGSTS.E [R243+0x15080], [R18.64], !P2 ;  /* 0x1508000012f37fae */ /* 0x0003e8000d121844 */
[----:B------:R1:W-:Y:S04]  /*15510*/  LDGSTS.E [R243+0x15100], [R14.64], !P2 ;  /* 0x151000000ef37fae */ /* 0x0003e8000d121844 */
[----:B------:R1:W-:Y:S04]  /*15520*/  LDGSTS.E [R243+0x15180], [R12.64], !P2 ;  /* 0x151800000cf37fae */ /* 0x0003e8000d121844 */
[----:B------:R4:W-:Y:S04]  /*15530*/  LDGSTS.E [R243+0x15200], [R10.64], !P2 ;  /* 0x152000000af37fae */ /* 0x0009e8000d121844 */
[----:B------:R3:W-:Y:S02]  /*15540*/  LDGSTS.E [R243+0x15280], [R8.64], !P2 ;  /* 0x1528000008f37fae */ /* 0x0007e4000d121844 */
[----:B---3--:R-:W-:-:S05]  /*15550*/  IMAD.WIDE R6, R2, 0x4, R244 ;  /* 0x0000000402067825 */ /* 0x008fca00078e02f4 */
[----:B------:R3:W-:Y:S01]  /*15560*/  LDGSTS.E [R243+0x15300], [R6.64], !P2 ;  /* 0x1530000006f37fae */ /* 0x0007e2000d121844 */
[----:B------:R-:W-:-:S03]  /*15570*/  IMAD.WIDE R4, R2, 0x4, R250 ;  /* 0x0000000402047825 */ /* 0x000fc600078e02fa */
[----:B------:R-:W2:Y:S04]  /*15580*/  LDL.LU.64 R250, [R1+0x3a8] ;  /* 0x0003a80001fa7983 */ /* 0x000ea80000300a00 */
[----:B------:R1:W-:Y:S04]  /*15590*/  STL.64 [R1+0x1488], R6 ;  /* 0x0014880601007387 */ /* 0x0003e80000100a00 */
[----:B------:R2:W-:Y:S04]  /*155a0*/  STL.64 [R1+0x14a8], R4 ;  /* 0x0014a80401007387 */ /* 0x0005e80000100a00 */
[----:B------:R-:W2:Y:S04]  /*155b0*/  LDL.LU.64 R246, [R1+0x320] ;  /* 0x0003200001f67983 */ /* 0x000ea80000300a00 */
[----:B------:R-:W2:Y:S04]  /*155c0*/  LDL.LU.64 R244, [R1+0x318] ;  /* 0x0003180001f47983 */ /* 0x000ea80000300a00 */
[----:B-1----:R-:W2:Y:S01]  /*155d0*/  LDL.LU.64 R14, [R1+0x310] ;  /* 0x00031000010e7983 */ /* 0x002ea20000300a00 */
[----:B------:R-:W-:-:S03]  /*155e0*/  IMAD.WIDE R22, R2, 0x4, R22 ;  /* 0x0000000402167825 */ /* 0x000fc600078e0216 */
[----:B------:R-:W2:Y:S01]  /*155f0*/  LDL.LU.64 R12, [R1+0x308] ;  /* 0x00030800010c7983 */ /* 0x000ea20000300a00 */
[----:B------:R-:W-:-:S03]  /*15600*/  IMAD.WIDE R20, R2, 0x4, R240 ;  /* 0x0000000402147825 */ /* 0x000fc600078e02f0 */
[----:B------:R1:W-:Y:S01]  /*15610*/  STL.64 [R1+0x1530], R22 ;  /* 0x0015301601007387 */ /* 0x0003e20000100a00 */
[----:B------:R-:W-:-:S03]  /*15620*/  IMAD.WIDE R18, R2, 0x4, R248 ;  /* 0x0000000402127825 */ /* 0x000fc600078e02f8 */
[----:B------:R-:W-:Y:S04]  /*15630*/  STL.64 [R1+0x1548], R20 ;  /* 0x0015481401007387 */ /* 0x000fe80000100a00 */
[----:B------:R-:W2:Y:S04]  /*15640*/  LDL.LU.64 R240, [R1+0x300] ;  /* 0x0003000001f07983 */ /* 0x000ea80000300a00 */
[----:B------:R-:W2:Y:S01]  /*15650*/  LDL.LU.64 R248, [R1+0x2f8] ;  /* 0x0002f80001f87983 */ /* 0x000ea20000300a00 */
[----:B------:R-:W-:-:S03]  /*15660*/  IMAD.WIDE R16, R2, 0x4, R16 ;  /* 0x0000000402107825 */ /* 0x000fc600078e0210 */
[----:B------:R1:W-:Y:S01]  /*15670*/  STL.64 [R1+0x1560], R18 ;  /* 0x0015601201007387 */ /* 0x0003e20000100a00 */
[----:B----4-:R-:W-:-:S03]  /*15680*/  IMAD.WIDE R10, R2, 0x4, R238 ;  /* 0x00000004020a7825 */ /* 0x010fc600078e02ee */
[----:B------:R2:W-:Y:S04]  /*15690*/  LDGSTS.E [R243+0x15380], [R4.64], !P2 ;  /* 0x1538000004f37fae */ /* 0x0005e8000d121844 */
[----:B------:R1:W-:Y:S01]  /*156a0*/  LDGSTS.E [R243+0x16000], [R22.64], !P5 ;  /* 0x1600000016f37fae */ /* 0x0003e2000e921844 */
[----:B---3--:R-:W-:-:S03]  /*156b0*/  IMAD.WIDE R8, R2, 0x4, R234 ;  /* 0x0000000402087825 */ /* 0x008fc600078e02ea */
[----:B------:R3:W-:Y:S04]  /*156c0*/  LDGSTS.E [R243+0x16080], [R20.64], !P5 ;  /* 0x1608000014f37fae */ /* 0x0007e8000e921844 */
[----:B------:R-:W4:Y:S04]  /*156d0*/  LDL.LU.64 R234, [R1+0x2f0] ;  /* 0x0002f00001ea7983 */ /* 0x000f280000300a00 */
[----:B------:R1:W-:Y:S01]  /*156e0*/  STL.64 [R1+0x1578], R16 ;  /* 0x0015781001007387 */ /* 0x0003e20000100a00 */
[----:B------:R-:W-:-:S03]  /*156f0*/  IMAD.WIDE R6, R2, 0x4, R236 ;  /* 0x0000000402067825 */ /* 0x000fc600078e02ec */
[----:B------:R-:W-:Y:S04]  /*15700*/  STL.64 [R1+0x1590], R10 ;  /* 0x0015900a01007387 */ /* 0x000fe80000100a00 */
[----:B------:R-:W4:Y:S04]  /*15710*/  LDL.LU.64 R236, [R1+0x2e8] ;  /* 0x0002e80001ec7983 */ /* 0x000f280000300a00 */
[----:B------:R1:W-:Y:S04]  /*15720*/  STL.64 [R1+0x15a8], R8 ;  /* 0x0015a80801007387 */ /* 0x0003e80000100a00 */
[----:B------:R4:W-:Y:S04]  /*15730*/  STL.64 [R1+0x15c0], R6 ;  /* 0x0015c00601007387 */ /* 0x0009e80000100a00 */
[----:B------:R1:W-:Y:S04]  /*15740*/  LDGSTS.E [R243+0x16100], [R18.64], !P5 ;  /* 0x1610000012f37fae */ /* 0x0003e8000e921844 */
[----:B------:R1:W-:Y:S04]  /*15750*/  LDGSTS.E [R243+0x16180], [R16.64], !P5 ;  /* 0x1618000010f37fae */ /* 0x0003e8000e921844 */
[----:B------:R1:W-:Y:S04]  /*15760*/  LDGSTS.E [R243+0x16200], [R10.64], !P5 ;  /* 0x162000000af37fae */ /* 0x0003e8000e921844 */
[----:B------:R1:W-:Y:S04]  /*15770*/  LDGSTS.E [R243+0x16280], [R8.64], !P5 ;  /* 0x1628000008f37fae */ /* 0x0003e8000e921844 */
[----:B------:R4:W-:Y:S01]  /*15780*/  LDGSTS.E [R243+0x16300], [R6.64], !P5 ;  /* 0x1630000006f37fae */ /* 0x0009e2000e921844 */
[----:B--2---:R-:W-:-:S05]  /*15790*/  IMAD.WIDE R4, R2, 0x4, R250 ;  /* 0x0000000402047825 */ /* 0x004fca00078e02fa */
[----:B------:R3:W-:Y:S04]  /*157a0*/  STL.64 [R1+0x15d8], R4 ;  /* 0x0015d80401007387 */ /* 0x0007e80000100a00 */
[----:B-1----:R-:W2:Y:S04]  /*157b0*/  LDL.LU.64 R22, [R1+0x260] ;  /* 0x0002600001167983 */ /* 0x002ea80000300a00 */
[----:B------:R-:W2:Y:S01]  /*157c0*/  LDL.LU.64 R250, [R1+0x258] ;  /* 0x0002580001fa7983 */ /* 0x000ea20000300a00 */
[----:B------:R-:W-:-:S03]  /*157d0*/  IMAD.WIDE R18, R2, 0x4, R246 ;  /* 0x0000000402127825 */ /* 0x000fc600078e02f6 */
[----:B---3--:R-:W3:Y:S01]  /*157e0*/  LDL.LU.64 R20, [R1+0x250] ;  /* 0x0002500001147983 */ /* 0x008ee20000300a00 */
[----:B------:R-:W-:-:S03]  /*157f0*/  IMAD.WIDE R16, R2, 0x4, R244 ;  /* 0x0000000402107825 */ /* 0x000fc600078e02f4 */
[----:B------:R-:W3:Y:S01]  /*15800*/  LDL.LU.64 R238, [R1+0x248] ;  /* 0x0002480001ee7983 */ /* 0x000ee20000300a00 */
[----:B------:R-:W-:-:S03]  /*15810*/  IMAD.WIDE R14, R2, 0x4, R14 ;  /* 0x00000004020e7825 */ /* 0x000fc600078e020e */
[----:B------:R-:W3:Y:S04]  /*15820*/  LDL.LU.64 R246, [R1+0x240] ;  /* 0x0002400001f67983 */ /* 0x000ee80000300a00 */
[----:B------:R-:W3:Y:S04]  /*15830*/  LDL.LU.64 R244, [R1+0x238] ;  /* 0x0002380001f47983 */ /* 0x000ee80000300a00 */
[----:B------:R-:W-:Y:S04]  /*15840*/  STL.64 [R1+0x1620], R18 ;  /* 0x0016201201007387 */ /* 0x000fe80000100a00 */
[----:B------:R1:W-:Y:S01]  /*15850*/  STL.64 [R1+0x1640], R16 ;  /* 0x0016401001007387 */ /* 0x0003e20000100a00 */
[----:B------:R-:W-:-:S03]  /*15860*/  IMAD.WIDE R8, R2, 0x4, R248 ;  /* 0x0000000402087825 */ /* 0x000fc600078e02f8 */
[----:B------:R3:W-:Y:S04]  /*15870*/  STL.64 [R1+0x1658], R14 ;  /* 0x0016580e01007387 */ /* 0x0007e80000100a00 */
[----:B------:R-:W3:Y:S01]  /*15880*/  LDL.LU.64 R248, [R1+0x230] ;  /* 0x0002300001f87983 */ /* 0x000ee20000300a00 */
[----:B------:R-:W-:-:S03]  /*15890*/  IMAD.WIDE R12, R2, 0x4, R12 ;  /* 0x00000004020c7825 */ /* 0x000fc600078e020c */
[----:B------:R1:W-:Y:S01]  /*158a0*/  LDGSTS.E [R243+0x16380], [R4.64], !P5 ;  /* 0x1638000004f37fae */ /* 0x0003e2000e921844 */
[----:B------:R-:W-:-:S03]  /*158b0*/  IMAD.WIDE R10, R2, 0x4, R240 ;  /* 0x00000004020a7825 */ /* 0x000fc600078e02f0 */
[----:B------:R1:W-:Y:S04]  /*158c0*/  STL.64 [R1+0x1678], R12 ;  /* 0x0016780c01007387 */ /* 0x0003e80000100a00 */
[----:B------:R1:W-:Y:S01]  /*158d0*/  STL.64 [R1+0x1690], R10 ;  /* 0x0016900a01007387 */ /* 0x0003e20000100a00 */
[----:B----4-:R-:W-:-:S03]  /*158e0*/  IMAD.WIDE R6, R2, 0x4, R234 ;  /* 0x0000000402067825 */ /* 0x010fc600078e02ea */
[----:B------:R4:W-:Y:S04]  /*158f0*/  STL.64 [R1+0x16a8], R8 ;  /* 0x0016a80801007387 */ /* 0x0009e80000100a00 */
[----:B------:R2:W-:Y:S04]  /*15900*/  LDGSTS.E [R243+0x17000], [R18.64], !P6 ;  /* 0x1700000012f37fae */ /* 0x0005e8000f121844 */
[----:B------:R-:W3:Y:S01]  /*15910*/  LDL.LU.64 R240, [R1+0x228] ;  /* 0x0002280001f07983 */ /* 0x000ee20000300a00 */
[----:B-1----:R-:W-:-:S03]  /*15920*/  IMAD.WIDE R4, R2, 0x4, R236 ;  /* 0x0000000402047825 */ /* 0x002fc600078e02ec */
[----:B------:R1:W-:Y:S04]  /*15930*/  STL.64 [R1+0x16c0], R6 ;  /* 0x0016c00601007387 */ /* 0x0003e80000100a00 */
[----:B------:R1:W-:Y:S04]  /*15940*/  LDGSTS.E [R243+0x17080], [R16.64], !P6 ;  /* 0x1708000010f37fae */ /* 0x0003e8000f121844 */
[----:B------:R1:W-:Y:S04]  /*15950*/  STL.64 [R1+0x16d8], R4 ;  /* 0x0016d80401007387 */ /* 0x0003e80000100a00 */
[----:B------:R3:W-:Y:S04]  /*15960*/  LDGSTS.E [R243+0x17100], [R14.64], !P6 ;  /* 0x171000000ef37fae */ /* 0x0007e8000f121844 */
[----:B------:R-:W3:Y:S04]  /*15970*/  LDL.LU.64 R236, [R1+0x1a0] ;  /* 0x0001a00001ec7983 */ /* 0x000ee80000300a00 */
[----:B------:R1:W-:Y:S04]  /*15980*/  LDGSTS.E [R243+0x17180], [R12.64], !P6 ;  /* 0x171800000cf37fae */ /* 0x0003e8000f121844 */
[----:B------:R-:W3:Y:S04]  /*15990*/  LDL.LU.64 R234, [R1+0x198] ;  /* 0x0001980001ea7983 */ /* 0x000ee80000300a00 */
[----:B------:R1:W-:Y:S04]  /*159a0*/  LDGSTS.E [R243+0x17200], [R10.64], !P6 ;  /* 0x172000000af37fae */ /* 0x0003e8000f121844 */
[----:B------:R4:W-:Y:S04]  /*159b0*/  LDGSTS.E [R243+0x17280], [R8.64], !P6 ;  /* 0x1728000008f37fae */ /* 0x0009e8000f121844 */
[----:B------:R1:W-:Y:S01]  /*159c0*/  LDGSTS.E [R243+0x17300], [R6.64], !P6 ;  /* 0x1730000006f37fae */ /* 0x0003e2000f121844 */
[----:B------:R-:W-:-:S03]  /*159d0*/  ISETP.GE.U32.AND P0, PT, R0, 0x7fffff60, PT ;  /* 0x7fffff600000780c */ /* 0x000fc60003f06070 */
[----:B------:R1:W-:Y:S01]  /*159e0*/  LDGSTS.E [R243+0x17380], [R4.64], !P6 ;  /* 0x1738000004f37fae */ /* 0x0003e2000f121844 */
[----:B--2---:R-:W-:-:S04]  /*159f0*/  IMAD.WIDE R22, R2, 0x4, R22 ;  /* 0x0000000402167825 */ /* 0x004fc800078e0216 */
[----:B-1----:R-:W-:-:S05]  /*15a00*/  IMAD.WIDE R16, R2, 0x4, R250 ;  /* 0x0000000402107825 */ /* 0x002fca00078e02fa */
[----:B------:R1:W-:Y:S01]  /*15a10*/  LDGSTS.E [R243+0x18000], [R22.64], !P0 ;  /* 0x1800000016f37fae */ /* 0x0003e2000c121844 */
[----:B---3--:R-:W-:-:S03]  /*15a20*/  IMAD.WIDE R14, R2, 0x4, R20 ;  /* 0x00000004020e7825 */ /* 0x008fc600078e0214 */
[----:B------:R-:W1:Y:S01]  /*15a30*/  LDL.LU.64 R250, [R1+0x190] ;  /* 0x0001900001fa7983 */ /* 0x000e620000300a00 */
[----:B------:R-:W-:-:S03]  /*15a40*/  IMAD.WIDE R12, R2, 0x4, R238 ;  /* 0x00000004020c7825 */ /* 0x000fc600078e02ee */
[----:B------:R-:W-:Y:S01]  /*15a50*/  STL.64 [R1+0x16f0], R22 ;  /* 0x0016f01601007387 */ /* 0x000fe20000100a00 */
[----:B------:R-:W-:-:S03]  /*15a60*/  IMAD.WIDE R10, R2, 0x4, R246 ;  /* 0x00000004020a7825 */ /* 0x000fc600078e02f6 */
[----:B------:R-:W-:Y:S01]  /*15a70*/  STL.64 [R1+0x1708], R16 ;  /* 0x0017081001007387 */ /* 0x000fe20000100a00 */
[----:B----4-:R-:W-:-:S03]  /*15a80*/  IMAD.WIDE R8, R2, 0x4, R244 ;  /* 0x0000000402087825 */ /* 0x010fc600078e02f4 */
[----:B------:R-:W1:Y:S04]  /*15a90*/  LDL.LU.64 R238, [R1+0x188] ;  /* 0x0001880001ee7983 */ /* 0x000e680000300a00 */
[----:B------:R-:W-:Y:S04]  /*15aa0*/  STL.64 [R1+0x1720], R14 ;  /* 0x0017200e01007387 */ /* 0x000fe80000100a00 */
[----:B------:R3:W-:Y:S04]  /*15ab0*/  STL.64 [R1+0x1738], R12 ;  /* 0x0017380c01007387 */ /* 0x0007e80000100a00 */
[----:B------:R-:W4:Y:S04]  /*15ac0*/  LDL.LU.64 R20, [R1+0x180] ;  /* 0x0001800001147983 */ /* 0x000f280000300a00 */
[----:B------:R-:W4:Y:S01]  /*15ad0*/  LDL.LU.64 R18, [R1+0x178] ;  /* 0x0001780001127983 */ /* 0x000f220000300a00 */
[----:B------:R-:W-:-:S03]  /*15ae0*/  IMAD.WIDE R6, R2, 0x4, R248 ;  /* 0x0000000402067825 */ /* 0x000fc600078e02f8 */
[----:B------:R3:W-:Y:S04]  /*15af0*/  STL.64 [R1+0x1750], R10 ;  /* 0x0017500a01007387 */ /* 0x0007e80000100a00 */
[----:B------:R3:W-:Y:S04]  /*15b00*/  STL.64 [R1+0x1768], R8 ;  /* 0x0017680801007387 */ /* 0x0007e80000100a00 */
[----:B------:R-:W4:Y:S04]  /*15b10*/  LDL.LU.64 R244, [R1+0x170] ;  /* 0x0001700001f47983 */ /* 0x000f280000300a00 */
[----:B------:R-:W4:Y:S01]  /*15b20*/  LDL.LU.64 R248, [R1+0x168] ;  /* 0x0001680001f87983 */ /* 0x000f220000300a00 */
[----:B------:R-:W-:-:S03]  /*15b30*/  IADD3 R0, R3, -0x65, RZ ;  /* 0xffffff9b03007810 */ /* 0x000fc60007ffe0ff */
[----:B------:R1:W-:Y:S01]  /*15b40*/  LDGSTS.E [R243+0x18080], [R16.64], !P0 ;  /* 0x1808000010f37fae */ /* 0x0003e2000c121844 */
[----:B------:R-:W-:-:S03]  /*15b50*/  IMAD.WIDE R4, R2, 0x4, R240 ;  /* 0x0000000402047825 */ /* 0x000fc600078e02f0 */
[----:B------:R3:W-:Y:S04]  /*15b60*/  STL.64 [R1+0x1780], R6 ;  /* 0x0017800601007387 */ /* 0x0007e80000100a00 */
[----:B------:R1:W-:Y:S01]  /*15b70*/  LDGSTS.E [R243+0x18100], [R14.64], !P0 ;  /* 0x181000000ef37fae */ /* 0x0003e2000c121844 */
[----:B------:R-:W-:-:S03]  /*15b80*/  ISETP.GE.U32.AND P3, PT, R0, 0x7fffff5c, PT ;  /* 0x7fffff5c0000780c */ /* 0x000fc60003f66070 */
[----:B------:R3:W-:Y:S04]  /*15b90*/  STL.64 [R1+0x1798], R4 ;  /* 0x0017980401007387 */ /* 0x0007e80000100a00 */
[----:B------:R3:W-:Y:S04]  /*15ba0*/  LDGSTS.E [R243+0x18180], [R12.64], !P0 ;  /* 0x181800000cf37fae */ /* 0x0007e8000c121844 */
[----:B------:R3:W-:Y:S01]  /*15bb0*/  LDGSTS.E [R243+0x18200], [R10.64], !P0 ;  /* 0x182000000af37fae */ /* 0x0007e2000c121844 */
[----:B------:R-:W-:-:S03]  /*15bc0*/  IMAD.WIDE R236, R2, 0x4, R236 ;  /* 0x0000000402ec7825 */ /* 0x000fc600078e02ec */
[----:B------:R3:W-:Y:S04]  /*15bd0*/  LDGSTS.E [R243+0x18280], [R8.64], !P0 ;  /* 0x1828000008f37fae */ /* 0x0007e8000c121844 */
[----:B---3--:R-:W3:Y:S04]  /*15be0*/  LDL.LU.64 R12, [R1+0xe0] ;  /* 0x0000e000010c7983 */ /* 0x008ee80000300a00 */
[----:B------:R-:W3:Y:S01]  /*15bf0*/  LDL.LU.64 R10, [R1+0xd8] ;  /* 0x0000d800010a7983 */ /* 0x000ee20000300a00 */
[----:B------:R-:W-:-:S03]  /*15c00*/  IMAD.WIDE R234, R2, 0x4, R234 ;  /* 0x0000000402ea7825 */ /* 0x000fc600078e02ea */
[----:B------:R2:W-:Y:S04]  /*15c10*/  LDGSTS.E [R243+0x18300], [R6.64], !P0 ;  /* 0x1830000006f37fae */ /* 0x0005e8000c121844 */
[----:B------:R-:W3:Y:S04]  /*15c20*/  LDL.LU.64 R8, [R1+0xd0] ;  /* 0x0000d00001087983 */ /* 0x000ee80000300a00 */
[----:B------:R2:W-:Y:S04]  /*15c30*/  LDGSTS.E [R243+0x18380], [R4.64], !P0 ;  /* 0x1838000004f37fae */ /* 0x0005e8000c121844 */
[----:B--2---:R-:W3:Y:S04]  /*15c40*/  LDL.LU.64 R6, [R1+0xc8] ;  /* 0x0000c80001067983 */ /* 0x004ee80000300a00 */
[----:B------:R1:W-:Y:S04]  /*15c50*/  LDGSTS.E [R243+0x19000], [R236.64], !P3 ;  /* 0x19000000ecf37fae */ /* 0x0003e8000d921844 */
[----:B------:R-:W3:Y:S04]  /*15c60*/  LDL.LU.64 R4, [R1+0xc0] ;  /* 0x0000c00001047983 */ /* 0x000ee80000300a00 */
[----:B------:R-:W3:Y:S04]  /*15c70*/  LDL.LU.64 R246, [R1+0xb8] ;  /* 0x0000b80001f67983 */ /* 0x000ee80000300a00 */
[----:B------:R-:W-:Y:S04]  /*15c80*/  STL.64 [R1+0x17f0], R236 ;  /* 0x0017f0ec01007387 */ /* 0x000fe80000100a00 */
[----:B------:R-:W3:Y:S04]  /*15c90*/  LDL.LU.64 R240, [R1+0xb0] ;  /* 0x0000b00001f07983 */ /* 0x000ee80000300a00 */
[----:B------:R1:W-:Y:S04]  /*15ca0*/  STL.64 [R1+0x1808], R234 ;  /* 0x001808ea01007387 */ /* 0x0003e80000100a00 */
[----:B------:R1:W-:Y:S02]  /*15cb0*/  LDGSTS.E [R243+0x19080], [R234.64], !P3 ;  /* 0x19080000eaf37fae */ /* 0x0003e4000d921844 */
[----:B-1----:R-:W-:-:S05]  /*15cc0*/  IMAD.WIDE R250, R2, 0x4, R250 ;  /* 0x0000000402fa7825 */ /* 0x002fca00078e02fa */
[----:B------:R1:W-:Y:S01]  /*15cd0*/  LDGSTS.E [R243+0x19100], [R250.64], !P3 ;  /* 0x19100000faf37fae */ /* 0x0003e2000d921844 */
[----:B------:R-:W-:-:S03]  /*15ce0*/  IMAD.WIDE R22, R2, 0x4, R238 ;  /* 0x0000000402167825 */ /* 0x000fc600078e02ee */
[----:B------:R-:W2:Y:S04]  /*15cf0*/  LDL.LU.64 R238, [R1+0xa8] ;  /* 0x0000a80001ee7983 */ /* 0x000ea80000300a00 */
[----:B------:R1:W-:Y:S01]  /*15d00*/  STL.64 [R1+0x1820], R250 ;  /* 0x001820fa01007387 */ /* 0x0003e20000100a00 */
[----:B----4-:R-:W-:-:S03]  /*15d10*/  IMAD.WIDE R20, R2, 0x4, R20 ;  /* 0x0000000402147825 */ /* 0x010fc600078e0214 */
[----:B------:R4:W-:Y:S01]  /*15d20*/  STL.64 [R1+0x1838], R22 ;  /* 0x0018381601007387 */ /* 0x0009e20000100a00 */
[----:B------:R-:W-:-:S03]  /*15d30*/  IMAD.WIDE R18, R2, 0x4, R18 ;  /* 0x0000000402127825 */ /* 0x000fc600078e0212 */
[----:B------:R1:W-:Y:S04]  /*15d40*/  STL.64 [R1+0x1850], R20 ;  /* 0x0018501401007387 */ /* 0x0003e80000100a00 */
[----:B------:R1:W-:Y:S01]  /*15d50*/  STL.64 [R1+0x1868], R18 ;  /* 0x0018681201007387 */ /* 0x0003e20000100a00 */
[----:B------:R-:W-:-:S04]  /*15d60*/  IMAD.WIDE R16, R2, 0x4, R244 ;  /* 0x0000000402107825 */ /* 0x000fc800078e02f4 */
[----:B------:R-:W-:Y:S01]  /*15d70*/  IMAD.WIDE R14, R2, 0x4, R248 ;  /* 0x00000004020e7825 */ /* 0x000fe200078e02f8 */
[----:B------:R1:W-:Y:S04]  /*15d80*/  STL.64 [R1+0x1880], R16 ;  /* 0x0018801001007387 */ /* 0x0003e80000100a00 */
[----:B------:R-:W2:Y:S04]  /*15d90*/  LDL.LU.64 R244, [R1+0x20] ;  /* 0x0000200001f47983 */ /* 0x000ea80000300a00 */
[----:B------:R1:W-:Y:S04]  /*15da0*/  STL.64 [R1+0x1898], R14 ;  /* 0x0018980e01007387 */ /* 0x0003e80000100a00 */
[----:B------:R-:W2:Y:S04]  /*15db0*/  LDL.LU.64 R234, [R1+0x18] ;  /* 0x0000180001ea7983 */ /* 0x000ea80000300a00 */
[----:B------:R-:W2:Y:S04]  /*15dc0*/  LDL.LU.64 R248, [R1+0x10] ;  /* 0x0000100001f87983 */ /* 0x000ea80000300a00 */
[----:B------:R-:W2:Y:S04]  /*15dd0*/  LDL.LU.64 R236, [R1+0x8] ;  /* 0x0000080001ec7983 */ /* 0x000ea80000300a00 */
[----:B-1----:R-:W2:Y:S01]  /*15de0*/  LDL.LU.64 R250, [R1] ;  /* 0x0000000001fa7983 */ /* 0x002ea20000300a00 */
[----:B------:R-:W-:-:S03]  /*15df0*/  IADD3 R0, R3, -0x69, RZ ;  /* 0xffffff9703007810 */ /* 0x000fc60007ffe0ff */
[----:B------:R4:W-:Y:S01]  /*15e00*/  LDGSTS.E [R243+0x19180], [R22.64], !P3 ;  /* 0x1918000016f37fae */ /* 0x0009e2000d921844 */
[----:B------:R-:W-:Y:S01]  /*15e10*/  ISETP.GE.U32.AND P1, PT, R0, 0x7fffff58, PT ;  /* 0x7fffff580000780c */ /* 0x000fe20003f26070 */
[C---:B---3--:R-:W-:Y:S02]  /*15e20*/  IMAD.WIDE R12, R2.reuse, 0x4, R12 ;  /* 0x00000004020c7825 */ /* 0x048fe400078e020c */
[----:B------:R1:W-:Y:S02]  /*15e30*/  LDGSTS.E [R243+0x19200], [R20.64], !P3 ;  /* 0x1920000014f37fae */ /* 0x0003e4000d921844 */
[C---:B------:R-:W-:Y:S02]  /*15e40*/  IMAD.WIDE R10, R2.reuse, 0x4, R10 ;  /* 0x00000004020a7825 */ /* 0x040fe400078e020a */
[----:B------:R3:W-:Y:S04]  /*15e50*/  LDGSTS.E [R243+0x19280], [R18.64], !P3 ;  /* 0x1928000012f37fae */ /* 0x0007e8000d921844 */
[----:B----4-:R-:W2:Y:S01]  /*15e60*/  LDL.LU.64 R22, [R1+0x4128] ;  /* 0x0041280001167983 */ /* 0x010ea20000300a00 */
[----:B------:R-:W-:-:S03]  /*15e70*/  IMAD.WIDE R8, R2, 0x4, R8 ;  /* 0x0000000402087825 */ /* 0x000fc600078e0208 */
[----:B-1----:R-:W2:Y:S04]  /*15e80*/  LDL.LU.64 R20, [R1+0x4120] ;  /* 0x0041200001147983 */ /* 0x002ea80000300a00 */
[----:B---3--:R-:W3:Y:S01]  /*15e90*/  LDL.LU.64 R18, [R1+0x4118] ;  /* 0x0041180001127983 */ /* 0x008ee20000300a00 */
[----:B------:R-:W-:-:S03]  /*15ea0*/  IMAD.WIDE R6, R2, 0x4, R6 ;  /* 0x0000000402067825 */ /* 0x000fc600078e0206 */
[----:B------:R1:W-:Y:S04]  /*15eb0*/  LDGSTS.E [R243+0x19300], [R16.64], !P3 ;  /* 0x1930000010f37fae */ /* 0x0003e8000d921844 */
[----:B------:R1:W-:Y:S01]  /*15ec0*/  LDGSTS.E [R243+0x19380], [R14.64], !P3 ;  /* 0x193800000ef37fae */ /* 0x0003e2000d921844 */
[----:B------:R-:W-:-:S03]  /*15ed0*/  IMAD.WIDE R4, R2, 0x4, R4 ;  /* 0x0000000402047825 */ /* 0x000fc600078e0204 */
[----:B------:R1:W-:Y:S04]  /*15ee0*/  LDGSTS.E [R243+0x1a000], [R12.64], !P1 ;  /* 0x1a0000000cf37fae */ /* 0x0003e8000c921844 */
[----:B-1----:R-:W3:Y:S01]  /*15ef0*/  LDL.LU.64 R16, [R1+0x4110] ;  /* 0x0041100001107983 */ /* 0x002ee20000300a00 */
[----:B------:R-:W-:-:S03]  /*15f00*/  IMAD.WIDE R246, R2, 0x4, R246 ;  /* 0x0000000402f67825 */ /* 0x000fc600078e02f6 */
[----:B------:R-:W3:Y:S04]  /*15f10*/  LDL.LU.64 R14, [R1+0x4108] ;  /* 0x00410800010e7983 */ /* 0x000ee80000300a00 */
[----:B------:R1:W-:Y:S01]  /*15f20*/  STL.64 [R1+0x18a8], R12 ;  /* 0x0018a80c01007387 */ /* 0x0003e20000100a00 */
[----:B------:R-:W-:-:S03]  /*15f30*/  IMAD.WIDE R240, R2, 0x4, R240 ;  /* 0x0000000402f07825 */ /* 0x000fc600078e02f0 */
[----:B------:R1:W-:Y:S04]  /*15f40*/  STL.64 [R1+0x18b8], R10 ;  /* 0x0018b80a01007387 */ /* 0x0003e80000100a00 */
[----:B------:R1:W-:Y:S04]  /*15f50*/  STL.64 [R1+0x18c8], R8 ;  /* 0x0018c80801007387 */ /* 0x0003e80000100a00 */
[----:B------:R1:W-:Y:S04]  /*15f60*/  STL.64 [R1+0x18d8], R6 ;  /* 0x0018d80601007387 */ /* 0x0003e80000100a00 */
[----:B------:R2:W-:Y:S04]  /*15f70*/  STL.64 [R1+0x18e8], R4 ;  /* 0x0018e80401007387 */ /* 0x0005e80000100a00 */
[----:B------:R1:W-:Y:S04]  /*15f80*/  LDGSTS.E [R243+0x1a080], [R10.64], !P1 ;  /* 0x1a0800000af37fae */ /* 0x0003e8000c921844 */
[----:B-1----:R-:W3:Y:S04]  /*15f90*/  LDL.LU.64 R12, [R1+0x4100] ;  /* 0x00410000010c7983 */ /* 0x002ee80000300a00 */
[----:B------:R1:W-:Y:S04]  /*15fa0*/  LDGSTS.E [R243+0x1a100], [R8.64], !P1 ;  /* 0x1a10000008f37fae */ /* 0x0003e8000c921844 */
[----:B------:R-:W-:Y:S04]  /*15fb0*/  STL.64 [R1+0x18f8], R246 ;  /* 0x0018f8f601007387 */ /* 0x000fe80000100a00 */
[----:B------:R1:W-:Y:S04]  /*15fc0*/  LDGSTS.E [R243+0x1a180], [R6.64], !P1 ;  /* 0x1a18000006f37fae */ /* 0x0003e8000c921844 */
[----:B------:R-:W3:Y:S04]  /*15fd0*/  LDL.LU.64 R10, [R1+0x40f8] ;  /* 0x0040f800010a7983 */ /* 0x000ee80000300a00 */
[----:B------:R1:W-:Y:S04]  /*15fe0*/  LDGSTS.E [R243+0x1a200], [R4.64], !P1 ;  /* 0x1a20000004f37fae */ /* 0x0003e8000c921844 */
[----:B------:R2:W-:Y:S04]  /*15ff0*/  STL.64 [R1+0x1908], R240 ;  /* 0x001908f001007387 */ /* 0x0005e80000100a00 */
[----:B------:R2:W-:Y:S04]  /*16000*/  LDGSTS.E [R243+0x1a280], [R246.64], !P1 ;  /* 0x1a280000f6f37fae */ /* 0x0005e8000c921844 */
[----:B-1----:R-:W3:Y:S04]  /*16010*/  LDL.LU.64 R8, [R1+0x40f0] ;  /* 0x0040f00001087983 */ /* 0x002ee80000300a00 */
[----:B------:R1:W-:Y:S01]  /*16020*/  LDGSTS.E [R243+0x1a300], [R240.64], !P1 ;  /* 0x1a300000f0f37fae */ /* 0x0003e2000c921844 */
[----:B------:R-:W-:-:S04]  /*16030*/  IMAD.WIDE R232, R2, 0x4, R232 ;  /* 0x0000000402e87825 */ /* 0x000fc800078e02e8 */
[----:B------:R-:W-:-:S04]  /*16040*/  IMAD.WIDE R230, R2, 0x4, R230 ;  /* 0x0000000402e67825 */ /* 0x000fc800078e02e6 */
[----:B------:R-:W-:-:S04]  /*16050*/  IMAD.WIDE R228, R2, 0x4, R228 ;  /* 0x0000000402e47825 */ /* 0x000fc800078e02e4 */
[----:B------:R-:W-:-:S04]  /*16060*/  IMAD.WIDE R226, R2, 0x4, R226 ;  /* 0x0000000402e27825 */ /* 0x000fc800078e02e2 */
[----:B------:R-:W-:-:S04]  /*16070*/  IMAD.WIDE R224, R2, 0x4, R224 ;  /* 0x0000000402e07825 */ /* 0x000fc800078e02e0 */
[----:B------:R-:W-:-:S04]  /*16080*/  IMAD.WIDE R222, R2, 0x4, R222 ;  /* 0x0000000402de7825 */ /* 0x000fc800078e02de */
[----:B------:R-:W-:-:S04]  /*16090*/  IMAD.WIDE R220, R2, 0x4, R220 ;  /* 0x0000000402dc7825 */ /* 0x000fc800078e02dc */
[----:B------:R-:W-:Y:S01]  /*160a0*/  IMAD.WIDE R218, R2, 0x4, R218 ;  /* 0x0000000402da7825 */ /* 0x000fe200078e02da */
[----:B------:R-:W-:-:S03]  /*160b0*/  IADD3 R0, R3, -0x6d, RZ ;  /* 0xffffff9303007810 */ /* 0x000fc60007ffe0ff */
[----:B------:R-:W-:-:S04]  /*160c0*/  IMAD.WIDE R216, R2, 0x4, R216 ;  /* 0x0000000402d87825 */ /* 0x000fc800078e02d8 */
[----:B------:R-:W-:-:S04]  /*160d0*/  IMAD.WIDE R214, R2, 0x4, R214 ;  /* 0x0000000402d67825 */ /* 0x000fc800078e02d6 */
[----:B------:R-:W-:-:S04]  /*160e0*/  IMAD.WIDE R212, R2, 0x4, R212 ;  /* 0x0000000402d47825 */ /* 0x000fc800078e02d4 */
[----:B------:R-:W-:Y:S01]  /*160f0*/  IMAD.WIDE R210, R2, 0x4, R210 ;  /* 0x0000000402d27825 */ /* 0x000fe200078e02d2 */
[----:B------:R-:W-:-:S03]  /*16100*/  ISETP.GE.U32.AND P4, PT, R0, 0x7fffff54, PT ;  /* 0x7fffff540000780c */ /* 0x000fc60003f86070 */
        /* <DEDUP_REMOVED lines=14> */
[----:B--2---:R-:W-:-:S05]  /*161f0*/  IMAD.WIDE R238, R2, 0x4, R238 ;  /* 0x0000000402ee7825 */ /* 0x004fca00078e02ee */
[----:B------:R2:W-:Y:S04]  /*16200*/  STL.64 [R1+0x1918], R238 ;  /* 0x001918ee01007387 */ /* 0x0005e80000100a00 */
[----:B------:R2:W-:Y:S04]  /*16210*/  LDGSTS.E [R243+0x1a380], [R238.64], !P1 ;  /* 0x1a380000eef37fae */ /* 0x0005e8000c921844 */
[----:B------:R-:W3:Y:S04]  /*16220*/  LDL.LU.64 R6, [R1+0x40e8] ;  /* 0x0040e80001067983 */ /* 0x000ee80000300a00 */
[----:B------:R-:W3:Y:S01]  /*16230*/  LDL.LU.64 R4, [R1+0x40e0] ;  /* 0x0040e00001047983 */ /* 0x000ee20000300a00 */
[----:B------:R-:W-:-:S04]  /*16240*/  IMAD.WIDE R244, R2, 0x4, R244 ;  /* 0x0000000402f47825 */ /* 0x000fc800078e02f4 */
[C---:B-1----:R-:W-:Y:S01]  /*16250*/  IMAD.WIDE R240, R2.reuse, 0x4, R234 ;  /* 0x0000000402f07825 */ /* 0x042fe200078e02ea */
[----:B------:R-:W-:Y:S03]  /*16260*/  STL.64 [R1+0x1940], R244 ;  /* 0x001940f401007387 */ /* 0x000fe60000100a00 */
[C---:B--2---:R-:W-:Y:S01]  /*16270*/  IMAD.WIDE R238, R2.reuse, 0x4, R248 ;  /* 0x0000000402ee7825 */ /* 0x044fe200078e02f8 */
[----:B------:R-:W-:Y:S03]  /*16280*/  STL.64 [R1+0x1950], R240 ;  /* 0x001950f001007387 */ /* 0x000fe60000100a00 */
[C---:B------:R-:W-:Y:S01]  /*16290*/  IMAD.WIDE R236, R2.reuse, 0x4, R236 ;  /* 0x0000000402ec7825 */ /* 0x040fe200078e02ec */
[----:B------:R-:W-:Y:S03]  /*162a0*/  STL.64 [R1+0x1960], R238 ;  /* 0x001960ee01007387 */ /* 0x000fe60000100a00 */
[C---:B------:R-:W-:Y:S01]  /*162b0*/  IMAD.WIDE R234, R2.reuse, 0x4, R250 ;  /* 0x0000000402ea7825 */ /* 0x040fe200078e02fa */
[----:B------:R1:W-:Y:S04]  /*162c0*/  STL.64 [R1+0x1970], R236 ;  /* 0x001970ec01007387 */ /* 0x0003e80000100a00 */
[----:B------:R-:W-:Y:S04]  /*162d0*/  STL.64 [R1+0x1980], R234 ;  /* 0x001980ea01007387 */ /* 0x000fe80000100a00 */
[----:B------:R-:W-:Y:S04]  /*162e0*/  STL.64 [R1+0x1990], R232 ;  /* 0x001990e801007387 */ /* 0x000fe80000100a00 */
[----:B------:R2:W-:Y:S04]  /*162f0*/  STL.64 [R1+0x19a0], R230 ;  /* 0x0019a0e601007387 */ /* 0x0005e80000100a00 */
        /* <DEDUP_REMOVED lines=22> */
[----:B------:R1:W-:Y:S04]  /*16460*/  LDGSTS.E [R243+0x1b000], [R244.64], !P4 ;  /* 0x1b000000f4f37fae */ /* 0x0003e8000e121844 */
        /* <DEDUP_REMOVED lines=8> */
[----:B-1----:R-:W3:Y:S04]  /*164f0*/  LDL.LU.64 R236, [R1+0x898] ;  /* 0x0008980001ec7983 */ /* 0x002ee80000300a00 */
[----:B------:R1:W-:Y:S04]  /*16500*/  LDGSTS.E [R243+0x1b280], [R232.64], !P4 ;  /* 0x1b280000e8f37fae */ /* 0x0003e8000e121844 */
[----:B------:R2:W-:Y:S01]  /*16510*/  LDGSTS.E [R243+0x1b300], [R230.64], !P4 ;  /* 0x1b300000e6f37fae */ /* 0x0005e2000e121844 */
[----:B------:R-:W-:-:S03]  /*16520*/  IADD3 R0, R3, -0x71, RZ ;  /* 0xffffff8f03007810 */ /* 0x000fc60007ffe0ff */
[----:B------:R1:W-:Y:S04]  /*16530*/  LDGSTS.E [R243+0x1b380], [R228.64], !P4 ;  /* 0x1b380000e4f37fae */ /* 0x0003e8000e121844 */
[----:B--2---:R-:W2:Y:S04]  /*16540*/  LDL.LU.64 R230, [R1+0x890] ;  /* 0x0008900001e67983 */ /* 0x004ea80000300a00 */
[----:B------:R-:W2:Y:S04]  /*16550*/  LDL.LU.64 R240, [R1+0x888] ;  /* 0x0008880001f07983 */ /* 0x000ea80000300a00 */
[----:B------:R-:W2:Y:S04]  /*16560*/  LDL.LU.64 R238, [R1+0x880] ;  /* 0x0008800001ee7983 */ /* 0x000ea80000300a00 */
[----:B------:R-:W2:Y:S04]  /*16570*/  LDL.LU.64 R234, [R1+0x878] ;  /* 0x0008780001ea7983 */ /* 0x000ea80000300a00 */
[----:B------:R-:W2:Y:S01]  /*16580*/  LDL.LU.64 R250, [R1+0x870] ;  /* 0x0008700001fa7983 */ /* 0x000ea20000300a00 */
[----:B------:R-:W-:-:S02]  /*16590*/  ISETP.GE.U32.AND P2, PT, R0, 0x7fffff50, PT ;  /* 0x7fffff500000780c */ /* 0x000fc40003f46070 */
[----:B------:R-:W-:-:S04]  /*165a0*/  IADD3 R0, R3, -0x75, RZ ;  /* 0xffffff8b03007810 */ /* 0x000fc80007ffe0ff */
[----:B------:R-:W-:Y:S02]  /*165b0*/  ISETP.GE.U32.AND P5, PT, R0, 0x7fffff4c, PT ;  /* 0x7fffff4c0000780c */ /* 0x000fe40003fa6070 */
[----:B------:R-:W-:-:S05]  /*165c0*/  IADD3 R0, R3, -0x79, RZ ;  /* 0xffffff8703007810 */ /* 0x000fca0007ffe0ff */
[----:B------:R1:W-:Y:S01]  /*165d0*/  LDGSTS.E [R243+0x1c000], [R226.64], !P2 ;  /* 0x1c000000e2f37fae */ /* 0x0003e2000d121844 */
[----:B------:R-:W-:-:S03]  /*165e0*/  ISETP.GE.U32.AND P6, PT, R0, 0x7fffff48, PT ;  /* 0x7fffff480000780c */ /* 0x000fc60003fc6070 */
[----:B------:R1:W-:Y:S04]  /*165f0*/  LDGSTS.E [R243+0x1c080], [R224.64], !P2 ;  /* 0x1c080000e0f37fae */ /* 0x0003e8000d121844 */
[----:B------:R1:W-:Y:S04]  /*16600*/  LDGSTS.E [R243+0x1c100], [R222.64], !P2 ;  /* 0x1c100000def37fae */ /* 0x0003e8000d121844 */
[----:B------:R1:W-:Y:S01]  /*16610*/  LDGSTS.E [R243+0x1c180], [R220.64], !P2 ;  /* 0x1c180000dcf37fae */ /* 0x0003e2000d121844 */
[----:B------:R-:W-:-:S03]  /*16620*/  IADD3 R0, R3, -0x7d, RZ ;  /* 0xffffff8303007810 */ /* 0x000fc60007ffe0ff */
[----:B------:R1:W-:Y:S04]  /*16630*/  LDGSTS.E [R243+0x1c200], [R218.64], !P2 ;  /* 0x1c200000daf37fae */ /* 0x0003e8000d121844 */
[----:B------:R1:W-:Y:S04]  /*16640*/  LDGSTS.E [R243+0x1c280], [R216.64], !P2 ;  /* 0x1c280000d8f37fae */ /* 0x0003e8000d121844 */
[----:B------:R1:W-:Y:S04]  /*16650*/  LDGSTS.E [R243+0x1c300], [R214.64], !P2 ;  /* 0x1c300000d6f37fae */ /* 0x0003e8000d121844 */
[----:B------:R1:W-:Y:S01]  /*16660*/  LDGSTS.E [R243+0x1c380], [R212.64], !P2 ;  /* 0x1c380000d4f37fae */ /* 0x0003e2000d121844 */
[----:B------:R-:W-:-:S03]  /*16670*/  ISETP.GE.U32.AND P0, PT, R0, 0x7fffff44, PT ;  /* 0x7fffff440000780c */ /* 0x000fc60003f06070 */
        /* <DEDUP_REMOVED lines=8> */
[----:B------:R-:W-:-:S03]  /*16700*/  IMAD.WIDE R178, R2, 0x4, R178 ;  /* 0x0000000402b27825 */ /* 0x000fc600078e02b2 */
[----:B------:R1:W-:Y:S04]  /*16710*/  LDGSTS.E [R243+0x1e000], [R194.64], !P6 ;  /* 0x1e000000c2f37fae */ /* 0x0003e8000f121844 */
[----:B------:R1:W-:Y:S04]  /*16720*/  LDGSTS.E [R243+0x1e080], [R192.64], !P6 ;  /* 0x1e080000c0f37fae */ /* 0x0003e8000f121844 */
[----:B------:R1:W-:Y:S04]  /*16730*/  LDGSTS.E [R243+0x1e100], [R190.64], !P6 ;  /* 0x1e100000bef37fae */ /* 0x0003e8000f121844 */
[----:B------:R1:W-:Y:S04]  /*16740*/  LDGSTS.E [R243+0x1e180], [R188.64], !P6 ;  /* 0x1e180000bcf37fae */ /* 0x0003e8000f121844 */
[----:B------:R1:W-:Y:S04]  /*16750*/  LDGSTS.E [R243+0x1e200], [R186.64], !P6 ;  /* 0x1e200000baf37fae */ /* 0x0003e8000f121844 */
[----:B------:R1:W-:Y:S04]  /*16760*/  LDGSTS.E [R243+0x1e280], [R184.64], !P6 ;  /* 0x1e280000b8f37fae */ /* 0x0003e8000f121844 */
[----:B------:R1:W-:Y:S04]  /*16770*/  LDGSTS.E [R243+0x1e300], [R182.64], !P6 ;  /* 0x1e300000b6f37fae */ /* 0x0003e8000f121844 */
[----:B------:R1:W-:Y:S04]  /*16780*/  LDGSTS.E [R243+0x1e380], [R180.64], !P6 ;  /* 0x1e380000b4f37fae */ /* 0x0003e8000f121844 */
[----:B------:R3:W-:Y:S04]  /*16790*/  STL.64 [R1+0x1c30], R178 ;  /* 0x001c30b201007387 */ /* 0x0007e80000100a00 */
[----:B------:R3:W-:Y:S01]  /*167a0*/  LDGSTS.E [R243+0x1f000], [R178.64], !P0 ;  /* 0x1f000000b2f37fae */ /* 0x0007e2000c121844 */
[----:B------:R-:W-:-:S04]  /*167b0*/  IMAD.WIDE R176, R2, 0x4, R176 ;  /* 0x0000000402b07825 */ /* 0x000fc800078e02b0 */
[C---:B------:R-:W-:Y:S01]  /*167c0*/  IMAD.WIDE R174, R2.reuse, 0x4, R174 ;  /* 0x0000000402ae7825 */ /* 0x040fe200078e02ae */
[----:B------:R2:W-:Y:S03]  /*167d0*/  STL.64 [R1+0x1c28], R176 ;  /* 0x001c28b001007387 */ /* 0x0005e60000100a00 */
        /* <DEDUP_REMOVED lines=8> */
[----:B------:R-:W-:Y:S01]  /*16860*/  IMAD.WIDE R164, R2, 0x4, R164 ;  /* 0x0000000402a47825 */ /* 0x000fe200078e02a4 */
[----:B-1----:R-:W3:Y:S04]  /*16870*/  LDL.LU.64 R232, [R1+0x868] ;  /* 0x0008680001e87983 */ /* 0x002ee80000300a00 */
[----:B------:R3:W-:Y:S04]  /*16880*/  STL.64 [R1+0x1c00], R166 ;  /* 0x001c00a601007387 */ /* 0x0007e80000100a00 */
[----:B------:R1:W-:Y:S04]  /*16890*/  STL.64 [R1+0x1bf8], R164 ;  /* 0x001bf8a401007387 */ /* 0x0003e80000100a00 */
[----:B------:R-:W1:Y:S04]  /*168a0*/  LDL.LU.64 R244, [R1+0x860] ;  /* 0x0008600001f47983 */ /* 0x000e680000300a00 */
[----:B------:R2:W-:Y:S04]  /*168b0*/  LDGSTS.E [R243+0x1f080], [R176.64], !P0 ;  /* 0x1f080000b0f37fae */ /* 0x0005e8000c121844 */
[----:B------:R2:W-:Y:S04]  /*168c0*/  LDGSTS.E [R243+0x1f100], [R174.64], !P0 ;  /* 0x1f100000aef37fae */ /* 0x0005e8000c121844 */
[----:B------:R-:W3:Y:S04]  /*168d0*/  LDL.LU.64 R248, [R1+0x798] ;  /* 0x0007980001f87983 */ /* 0x000ee80000300a00 */
[----:B------:R-:W3:Y:S04]  /*168e0*/  LDL.LU.64 R224, [R1+0x790] ;  /* 0x0007900001e07983 */ /* 0x000ee80000300a00 */
[----:B------:R-:W3:Y:S04]  /*168f0*/  LDL.LU.64 R246, [R1+0x788] ;  /* 0x0007880001f67983 */ /* 0x000ee80000300a00 */
[----:B------:R2:W-:Y:S04]  /*16900*/  LDGSTS.E [R243+0x1f180], [R172.64], !P0 ;  /* 0x1f180000acf37fae */ /* 0x0005e8000c121844 */
[----:B------:R2:W-:Y:S04]  /*16910*/  LDGSTS.E [R243+0x1f200], [R170.64], !P0 ;  /* 0x1f200000aaf37fae */ /* 0x0005e8000c121844 */
[----:B------:R2:W-:Y:S01]  /*16920*/  LDGSTS.E [R243+0x1f280], [R168.64], !P0 ;  /* 0x1f280000a8f37fae */ /* 0x0005e2000c121844 */
[----:B------:R-:W-:-:S03]  /*16930*/  IADD3 R0, R3, -0x42, RZ ;  /* 0xffffffbe03007810 */ /* 0x000fc60007ffe0ff */
[----:B------:R3:W-:Y:S02]  /*16940*/  LDGSTS.E [R243+0x1f300], [R166.64], !P0 ;  /* 0x1f300000a6f37fae */ /* 0x0007e4000c121844 */
[----:B---3--:R-:W-:-:S04]  /*16950*/  IMAD.WIDE R178, R2, 0x4, R236 ;  /* 0x0000000402b27825 */ /* 0x008fc800078e02ec */
[C---:B--2---:R-:W-:Y:S01]  /*16960*/  IMAD.WIDE R176, R2.reuse, 0x4, R230 ;  /* 0x0000000402b07825 */ /* 0x044fe200078e02e6 */
[----:B------:R-:W2:Y:S03]  /*16970*/  S2R R237, SR_TID.X ;  /* 0x0000000000ed7919 */ /* 0x000ea60000002100 */
[C---:B------:R-:W-:Y:S01]  /*16980*/  IMAD.WIDE R174, R2.reuse, 0x4, R240 ;  /* 0x0000000402ae7825 */ /* 0x040fe200078e02f0 */
[----:B------:R3:W-:Y:S03]  /*16990*/  STL.64 [R1+0xe18], R178 ;  /* 0x000e18b201007387 */ /* 0x0007e60000100a00 */
[C---:B------:R-:W-:Y:S01]  /*169a0*/  IMAD.WIDE R172, R2.reuse, 0x4, R238 ;  /* 0x0000000402ac7825 */ /* 0x040fe200078e02ee */
[----:B------:R-:W4:Y:S03]  /*169b0*/  LDL.LU.64 R240, [R1+0x780] ;  /* 0x0007800001f07983 */ /* 0x000f260000300a00 */
[----:B------:R-:W-:Y:S01]  /*169c0*/  IMAD.WIDE R170, R2, 0x4, R234 ;  /* 0x0000000402aa7825 */ /* 0x000fe200078e02ea */
[----:B------:R1:W-:Y:S04]  /*169d0*/  STL.64 [R1+0xe10], R176 ;  /* 0x000e10b001007387 */ /* 0x0003e80000100a00 */
[----:B------:R1:W-:Y:S04]  /*169e0*/  STL.64 [R1+0xe08], R174 ;  /* 0x000e08ae01007387 */ /* 0x0003e80000100a00 */
[----:B------:R-:W4:Y:S01]  /*169f0*/  LDL.LU.64 R228, [R1+0x778] ;  /* 0x0007780001e47983 */ /* 0x000f220000300a00 */
[----:B--2---:R-:W-:-:S03]  /*16a00*/  LOP3.LUT R237, R237, 0x1f, RZ, 0xc0, !PT ;  /* 0x0000001feded7812 */ /* 0x004fc600078ec0ff */
[----:B------:R4:W-:Y:S02]  /*16a10*/  STL.64 [R1+0xe00], R172 ;  /* 0x000e00ac01007387 */ /* 0x0009e40000100a00 */
[----:B------:R-:W-:Y:S02]  /*16a20*/  IMAD.SHL.U32 R237, R237, 0x4, RZ ;  /* 0x00000004eded7824 */ /* 0x000fe400078e00ff */
[----:B------:R-:W3:Y:S03]  /*16a30*/  LDL.LU.64 R234, [R1+0x770] ;  /* 0x0007700001ea7983 */ /* 0x000ee60000300a00 */
[----:B------:R-:W-:Y:S01]  /*16a40*/  LOP3.LUT R239, R237, 0x20, RZ, 0x3c, !PT ;  /* 0x00000020edef7812 */ /* 0x000fe200078e3cff */
[----:B------:R1:W-:Y:S04]  /*16a50*/  STL.64 [R1+0xdf8], R170 ;  /* 0x000df8aa01007387 */ /* 0x0003e80000100a00 */
[----:B------:R-:W3:Y:S01]  /*16a60*/  LDL.LU.64 R236, [R1+0x768] ;  /* 0x0007680001ec7983 */ /* 0x000ee20000300a00 */
[----:B------:R-:W-:-:S03]  /*16a70*/  IMAD.WIDE R168, R2, 0x4, R250 ;  /* 0x0000000402a87825 */ /* 0x000fc600078e02fa */
[----:B------:R-:W3:Y:S01]  /*16a80*/  LDL.LU.64 R250, [R1+0x760] ;  /* 0x0007600001fa7983 */ /* 0x000ee20000300a00 */
[----:B------:R-:W-:-:S03]  /*16a90*/  ISETP.GE.U32.AND P3, PT, R0, 0x7fffff7f, PT ;  /* 0x7fffff7f0000780c */ /* 0x000fc60003f66070 */
[----:B------:R1:W-:Y:S04]  /*16aa0*/  LDGSTS.E [R243+0x1f380], [R164.64], !P0 ;  /* 0x1f380000a4f37fae */ /* 0x0003e8000c121844 */
[----:B------:R3:W-:Y:S06]  /*16ab0*/  STL.64 [R1+0xdf0], R168 ;  /* 0x000df0a801007387 */ /* 0x0007ec0000100a00 */
[----:B------:R1:W-:Y:S04]  /*16ac0*/  LDGSTS.E [R239+0x10400], [R178.64], !P3 ;  /* 0x10400000b2ef7fae */ /* 0x0003e8000d921844 */
[----:B------:R1:W-:Y:S04]  /*16ad0*/  LDGSTS.E [R239+0x10480], [R176.64], !P3 ;  /* 0x10480000b0ef7fae */ /* 0x0003e8000d921844 */
[----:B------:R1:W-:Y:S04]  /*16ae0*/  LDGSTS.E [R239+0x10500], [R174.64], !P3 ;  /* 0x10500000aeef7fae */ /* 0x0003e8000d921844 */
[----:B------:R4:W-:Y:S04]  /*16af0*/  LDGSTS.E [R239+0x10580], [R172.64], !P3 ;  /* 0x10580000acef7fae */ /* 0x0009e8000d921844 */
[----:B------:R1:W-:Y:S04]  /*16b00*/  LDGSTS.E [R239+0x10600], [R170.64], !P3 ;  /* 0x10600000aaef7fae */ /* 0x0003e8000d921844 */
[----:B------:R3:W-:Y:S02]  /*16b10*/  LDGSTS.E [R239+0x10680], [R168.64], !P3 ;  /* 0x10680000a8ef7fae */ /* 0x0007e4000d921844 */
[----:B---3--:R-:W-:-:S05]  /*16b20*/  IMAD.WIDE R166, R2, 0x4, R232 ;  /* 0x0000000402a67825 */ /* 0x008fca00078e02e8 */
[----:B------:R3:W-:Y:S04]  /*16b30*/  STL.64 [R1+0xde8], R166 ;  /* 0x000de8a601007387 */ /* 0x0007e80000100a00 */
[----:B------:R3:W-:Y:S01]  /*16b40*/  LDGSTS.E [R239+0x10700], [R166.64], !P3 ;  /* 0x10700000a6ef7fae */ /* 0x0007e2000d921844 */
[----:B-1----:R-:W-:-:S05]  /*16b50*/  IMAD.WIDE R164, R2, 0x4, R244 ;  /* 0x0000000402a47825 */ /* 0x002fca00078e02f4 */
[----:B------:R1:W-:Y:S04]  /*16b60*/  STL.64 [R1+0xde0], R164 ;  /* 0x000de0a401007387 */ /* 0x0003e80000100a00 */
[----:B------:R-:W2:Y:S01]  /*16b70*/  LDL.LU.64 R226, [R1+0x6a0] ;  /* 0x0006a00001e27983 */ /* 0x000ea20000300a00 */
[----:B------:R-:W-:-:S03]  /*16b80*/  IMAD.WIDE R178, R2, 0x4, R248 ;  /* 0x0000000402b27825 */ /* 0x000fc600078e02f8 */
[----:B------:R-:W2:Y:S01]  /*16b90*/  LDL.LU.64 R244, [R1+0x698] ;  /* 0x0006980001f47983 */ /* 0x000ea20000300a00 */
[----:B------:R-:W-:-:S03]  /*16ba0*/  IMAD.WIDE R176, R2, 0x4, R224 ;  /* 0x0000000402b07825 */ /* 0x000fc600078e02e0 */
[----:B------:R-:W2:Y:S04]  /*16bb0*/  LDL.LU.64 R230, [R1+0x690] ;  /* 0x0006900001e67983 */ /* 0x000ea80000300a00 */
[----:B------:R-:W2:Y:S01]  /*16bc0*/  LDL.LU.64 R232, [R1+0x688] ;  /* 0x0006880001e87983 */ /* 0x000ea20000300a00 */
[----:B------:R-:W-:-:S03]  /*16bd0*/  IMAD.WIDE R174, R2, 0x4, R246 ;  /* 0x0000000402ae7825 */ /* 0x000fc600078e02f6 */
[----:B------:R-:W2:Y:S04]  /*16be0*/  LDL.LU.64 R248, [R1+0x680] ;  /* 0x0006800001f87983 */ /* 0x000ea80000300a00 */
[----:B------:R2:W-:Y:S04]  /*16bf0*/  STL.64 [R1+0xe30], R178 ;  /* 0x000e30b201007387 */ /* 0x0005e80000100a00 */
[----:B------:R-:W2:Y:S04]  /*16c00*/  LDL.LU.64 R246, [R1+0x678] ;  /* 0x0006780001f67983 */ /* 0x000ea80000300a00 */
[----:B------:R1:W-:Y:S04]  /*16c10*/  STL.64 [R1+0xe48], R176 ;  /* 0x000e48b001007387 */ /* 0x0003e80000100a00 */
[----:B------:R1:W-:Y:S01]  /*16c20*/  LDGSTS.E [R239+0x10780], [R164.64], !P3 ;  /* 0x10780000a4ef7fae */ /* 0x0003e2000d921844 */
[----:B----4-:R-:W-:-:S03]  /*16c30*/  IMAD.WIDE R172, R2, 0x4, R240 ;  /* 0x0000000402ac7825 */ /* 0x010fc600078e02f0 */
[----:B------:R-:W4:Y:S04]  /*16c40*/  LDL.LU.64 R240, [R1+0x670] ;  /* 0x0006700001f07983 */ /* 0x000f280000300a00 */
[----:B------:R1:W-:Y:S01]  /*16c50*/  STL.64 [R1+0xe60], R174 ;  /* 0x000e60ae01007387 */ /* 0x0003e20000100a00 */
[----:B------:R-:W-:-:S03]  /*16c60*/  IMAD.WIDE R170, R2, 0x4, R228 ;  /* 0x0000000402aa7825 */ /* 0x000fc600078e02e4 */
[----:B------:R1:W-:Y:S04]  /*16c70*/  STL.64 [R1+0xe78], R172 ;  /* 0x000e78ac01007387 */ /* 0x0003e80000100a00 */
[----:B------:R1:W-:Y:S01]  /*16c80*/  STL.64 [R1+0xe90], R170 ;  /* 0x000e90aa01007387 */ /* 0x0003e20000100a00 */
[----:B---3--:R-:W-:-:S04]  /*16c90*/  IMAD.WIDE R168, R2, 0x4, R234 ;  /* 0x0000000402a87825 */ /* 0x008fc800078e02ea */
[C---:B------:R-:W-:Y:S02]  /*16ca0*/  IMAD.WIDE R166, R2.reuse, 0x4, R236 ;  /* 0x0000000402a67825 */ /* 0x040fe400078e02ec */
[----:B------:R-:W3:Y:S02]  /*16cb0*/  LDL.LU.64 R236, [R1+0x668] ;  /* 0x0006680001ec7983 */ /* 0x000ee40000300a00 */
[----:B-1----:R-:W-:Y:S02]  /*16cc0*/  IMAD.WIDE R164, R2, 0x4, R250 ;  /* 0x0000000402a47825 */ /* 0x002fe400078e02fa */
[----:B------:R1:W-:Y:S04]  /*16cd0*/  STL.64 [R1+0xea8], R168 ;  /* 0x000ea8a801007387 */ /* 0x0003e80000100a00 */
[----:B------:R4:W-:Y:S04]  /*16ce0*/  STL.64 [R1+0xec0], R166 ;  /* 0x000ec0a601007387 */ /* 0x0009e80000100a00 */
[----:B------:R3:W-:Y:S04]  /*16cf0*/  STL.64 [R1+0xed8], R164 ;  /* 0x000ed8a401007387 */ /* 0x0007e80000100a00 */
[----:B------:R-:W3:Y:S01]  /*16d00*/  LDL.LU.64 R250, [R1+0x5e0] ;  /* 0x0005e00001fa7983 */ /* 0x000ee20000300a00 */
[----:B------:R-:W-:-:S03]  /*16d10*/  IADD3 R0, R3, -0x46, RZ ;  /* 0xffffffba03007810 */ /* 0x000fc60007ffe0ff */
[----:B------:R-:W3:Y:S01]  /*16d20*/  LDL.LU.64 R228, [R1+0x5d8] ;  /* 0x0005d80001e47983 */ /* 0x000ee20000300a00 */
[----:B------:R-:W-:-:S03]  /*16d30*/  ISETP.GE.U32.AND P1, PT, R0, 0x7fffff7b, PT ;  /* 0x7fffff7b0000780c */ /* 0x000fc60003f26070 */
[----:B------:R-:W3:Y:S10]  /*16d40*/  LDL.LU.64 R234, [R1+0x5d0] ;  /* 0x0005d00001ea7983 */ /* 0x000ef40000300a00 */
[----:B------:R2:W-:Y:S04]  /*16d50*/  LDGSTS.E [R239+0x11400], [R178.64], !P1 ;  /* 0x11400000b2ef7fae */ /* 0x0005e8000c921844 */
[----:B------:R1:W-:Y:S04]  /*16d60*/  LDGSTS.E [R239+0x11480], [R176.64], !P1 ;  /* 0x11480000b0ef7fae */ /* 0x0003e8000c921844 */
[----:B------:R1:W-:Y:S04]  /*16d70*/  LDGSTS.E [R239+0x11500], [R174.64], !P1 ;  /* 0x11500000aeef7fae */ /* 0x0003e8000c921844 */
[----:B------:R1:W-:Y:S04]  /*16d80*/  LDGSTS.E [R239+0x11580], [R172.64], !P1 ;  /* 0x11580000acef7fae */ /* 0x0003e8000c921844 */
[----:B------:R1:W-:Y:S04]  /*16d90*/  LDGSTS.E [R239+0x11600], [R170.64], !P1 ;  /* 0x11600000aaef7fae */ /* 0x0003e8000c921844 */
[----:B------:R1:W-:Y:S01]  /*16da0*/  LDGSTS.E [R239+0x11680], [R168.64], !P1 ;  /* 0x11680000a8ef7fae */ /* 0x0003e2000c921844 */
[----:B------:R-:W-:-:S03]  /*16db0*/  IADD3 R0, R3, -0x4a, RZ ;  /* 0xffffffb603007810 */ /* 0x000fc60007ffe0ff */
[----:B------:R4:W-:Y:S01]  /*16dc0*/  LDGSTS.E [R239+0x11700], [R166.64], !P1 ;  /* 0x11700000a6ef7fae */ /* 0x0009e2000c921844 */
[----:B------:R-:W-:-:S03]  /*16dd0*/  ISETP.GE.U32.AND P4, PT, R0, 0x7fffff77, PT ;  /* 0x7fffff770000780c */ /* 0x000fc60003f86070 */
[----:B------:R3:W-:Y:S01]  /*16de0*/  LDGSTS.E [R239+0x11780], [R164.64], !P1 ;  /* 0x11780000a4ef7fae */ /* 0x0007e2000c921844 */
[----:B--2---:R-:W-:-:S04]  /*16df0*/  IMAD.WIDE R178, R2, 0x4, R226 ;  /* 0x0000000402b27825 */ /* 0x004fc800078e02e2 */
[----:B-1----:R-:W-:-:S05]  /*16e00*/  IMAD.WIDE R176, R2, 0x4, R244 ;  /* 0x0000000402b07825 */ /* 0x002fca00078e02f4 */
[----:B------:R1:W-:Y:S01]  /*16e10*/  LDGSTS.E [R239+0x12400], [R178.64], !P4 ;  /* 0x12400000b2ef7fae */ /* 0x0003e2000e121844 */
[----:B------:R-:W-:-:S03]  /*16e20*/  IMAD.WIDE R174, R2, 0x4, R230 ;  /* 0x0000000402ae7825 */ /* 0x000fc600078e02e6 */
[----:B------:R-:W2:Y:S01]  /*16e30*/  LDL.LU.64 R244, [R1+0x5c8] ;  /* 0x0005c80001f47983 */ /* 0x000ea20000300a00 */
[----:B------:R-:W-:-:S03]  /*16e40*/  IMAD.WIDE R172, R2, 0x4, R232 ;  /* 0x0000000402ac7825 */ /* 0x000fc600078e02e8 */
[----:B------:R1:W-:Y:S01]  /*16e50*/  STL.64 [R1+0xf00], R178 ;  /* 0x000f00b201007387 */ /* 0x0003e20000100a00 */
[----:B------:R-:W-:-:S03]  /*16e60*/  IMAD.WIDE R170, R2, 0x4, R248 ;  /* 0x0000000402aa7825 */ /* 0x000fc600078e02f8 */
[----:B------:R1:W-:Y:S04]  /*16e70*/  STL.64 [R1+0xf18], R176 ;  /* 0x000f18b001007387 */ /* 0x0003e80000100a00 */
[----:B------:R-:W2:Y:S01]  /*16e80*/  LDL.LU.64 R248, [R1+0x5c0] ;  /* 0x0005c00001f87983 */ /* 0x000ea20000300a00 */
[----:B------:R-:W-:-:S03]  /*16e90*/  IMAD.WIDE R168, R2, 0x4, R246 ;  /* 0x0000000402a87825 */ /* 0x000fc600078e02f6 */
[----:B------:R1:W-:Y:S04]  /*16ea0*/  STL.64 [R1+0xf40], R174 ;  /* 0x000f40ae01007387 */ /* 0x0003e80000100a00 */
[----:B------:R2:W-:Y:S04]  /*16eb0*/  STL.64 [R1+0xf58], R172 ;  /* 0x000f58ac01007387 */ /* 0x0005e80000100a00 */
[----:B------:R1:W-:Y:S04]  /*16ec0*/  STL.64 [R1+0xf70], R170 ;  /* 0x000f70aa01007387 */ /* 0x0003e80000100a00 */
[----:B------:R-:W2:Y:S04]  /*16ed0*/  LDL.LU.64 R230, [R1+0x5b8] ;  /* 0x0005b80001e67983 */ /* 0x000ea80000300a00 */
[----:B------:R-:W2:Y:S04]  /*16ee0*/  LDL.LU.64 R232, [R1+0x5b0] ;  /* 0x0005b00001e87983 */ /* 0x000ea80000300a00 */
[----:B------:R1:W-:Y:S04]  /*16ef0*/  STL.64 [R1+0xf88], R168 ;  /* 0x000f88a801007387 */ /* 0x0003e80000100a00 */
[----:B------:R1:W-:Y:S04]  /*16f00*/  LDGSTS.E [R239+0x12480], [R176.64], !P4 ;  /* 0x12480000b0ef7fae */ /* 0x0003e8000e121844 */
[----:B------:R1:W-:Y:S01]  /*16f10*/  LDGSTS.E [R239+0x12500], [R174.64], !P4 ;  /* 0x12500000aeef7fae */ /* 0x0003e2000e121844 */
[----:B----4-:R-:W-:Y:S01]  /*16f20*/  IMAD.WIDE R166, R2, 0x4, R240 ;  /* 0x0000000402a67825 */ /* 0x010fe200078e02f0 */
[----:B------:R-:W-:-:S02]  /*16f30*/  IADD3 R0, R3, -0x4e, RZ ;  /* 0xffffffb203007810 */ /* 0x000fc40007ffe0ff */
[----:B------:R2:W-:Y:S04]  /*16f40*/  LDGSTS.E [R239+0x12580], [R172.64], !P4 ;  /* 0x12580000acef7fae */ /* 0x0005e8000e121844 */
[----:B------:R4:W-:Y:S01]  /*16f50*/  STL.64 [R1+0xfa0], R166 ;  /* 0x000fa0a601007387 */ /* 0x0009e20000100a00 */
[----:B---3--:R-:W-:-:S04]  /*16f60*/  IMAD.WIDE R164, R2, 0x4, R236 ;  /* 0x0000000402a47825 */ /* 0x008fc800078e02ec */
[C---:B-1----:R-:W-:Y:S01]  /*16f70*/  IMAD.WIDE R178, R2.reuse, 0x4, R250 ;  /* 0x0000000402b27825 */ /* 0x042fe200078e02fa */
[----:B------:R-:W3:Y:S04]  /*16f80*/  LDL.LU.64 R236, [R1+0x5a8] ;  /* 0x0005a80001ec7983 */ /* 0x000ee80000300a00 */
[----:B------:R3:W-:Y:S04]  /*16f90*/  STL.64 [R1+0xfb8], R164 ;  /* 0x000fb8a401007387 */ /* 0x0007e80000100a00 */
[----:B------:R-:W3:Y:S04]  /*16fa0*/  LDL.LU.64 R246, [R1+0x520] ;  /* 0x0005200001f67983 */ /* 0x000ee80000300a00 */
[----:B------:R-:W3:Y:S04]  /*16fb0*/  LDL.LU.64 R240, [R1+0x518] ;  /* 0x0005180001f07983 */ /* 0x000ee80000300a00 */
[----:B------:R-:W3:Y:S01]  /*16fc0*/  LDL.LU.64 R250, [R1+0x510] ;  /* 0x0005100001fa7983 */ /* 0x000ee20000300a00 */
[----:B------:R-:W-:-:S03]  /*16fd0*/  IMAD.WIDE R176, R2, 0x4, R228 ;  /* 0x0000000402b07825 */ /* 0x000fc600078e02e4 */
[----:B------:R1:W-:Y:S01]  /*16fe0*/  STL.64 [R1+0xfd0], R178 ;  /* 0x000fd0b201007387 */ /* 0x0003e20000100a00 */
[----:B------:R-:W-:-:S03]  /*16ff0*/  IMAD.WIDE R174, R2, 0x4, R234 ;  /* 0x0000000402ae7825 */ /* 0x000fc600078e02ea */
[----:B------:R-:W3:Y:S04]  /*17000*/  LDL.LU.64 R226, [R1+0x508] ;  /* 0x0005080001e27983 */ /* 0x000ee80000300a00 */
[----:B------:R-:W3:Y:S04]  /*17010*/  LDL.LU.64 R228, [R1+0x500] ;  /* 0x0005000001e47983 */ /* 0x000ee80000300a00 */
[----:B------:R1:W-:Y:S04]  /*17020*/  STL.64 [R1+0xff0], R176 ;  /* 0x000ff0b001007387 */ /* 0x0003e80000100a00 */
[----:B------:R1:W-:Y:S01]  /*17030*/  STL.64 [R1+0x1010], R174 ;  /* 0x001010ae01007387 */ /* 0x0003e20000100a00 */
[----:B------:R-:W-:-:S03]  /*17040*/  ISETP.GE.U32.AND P2, PT, R0, 0x7fffff73, PT ;  /* 0x7fffff730000780c */ /* 0x000fc60003f46070 */
[----:B------:R-:W3:Y:S04]  /*17050*/  LDL.LU.64 R234, [R1+0x4f8] ;  /* 0x0004f80001ea7983 */ /* 0x000ee80000300a00 */
[----:B------:R1:W-:Y:S04]  /*17060*/  LDGSTS.E [R239+0x12600], [R170.64], !P4 ;  /* 0x12600000aaef7fae */ /* 0x0003e8000e121844 */
[----:B------:R1:W-:Y:S04]  /*17070*/  LDGSTS.E [R239+0x12680], [R168.64], !P4 ;  /* 0x12680000a8ef7fae */ /* 0x0003e8000e121844 */
[----:B------:R4:W-:Y:S04]  /*17080*/  LDGSTS.E [R239+0x12700], [R166.64], !P4 ;  /* 0x12700000a6ef7fae */ /* 0x0009e8000e121844 */
[----:B------:R3:W-:Y:S04]  /*17090*/  LDGSTS.E [R239+0x12780], [R164.64], !P4 ;  /* 0x12780000a4ef7fae */ /* 0x0007e8000e121844 */
[----:B------:R1:W-:Y:S04]  /*170a0*/  LDGSTS.E [R239+0x13400], [R178.64], !P2 ;  /* 0x13400000b2ef7fae */ /* 0x0003e8000d121844 */
[----:B------:R1:W-:Y:S04]  /*170b0*/  LDGSTS.E [R239+0x13480], [R176.64], !P2 ;  /* 0x13480000b0ef7fae */ /* 0x0003e8000d121844 */
[----:B------:R1:W-:Y:S01]  /*170c0*/  LDGSTS.E [R239+0x13500], [R174.64], !P2 ;  /* 0x13500000aeef7fae */ /* 0x0003e2000d121844 */
[----:B--2---:R-:W-:-:S03]  /*170d0*/  IMAD.WIDE R172, R2, 0x4, R244 ;  /* 0x0000000402ac7825 */ /* 0x004fc600078e02f4 */
[----:B------:R-:W3:Y:S04]  /*170e0*/  LDL.LU.64 R244, [R1+0x4f0] ;  /* 0x0004f00001f47983 */ /* 0x000ee80000300a00 */
[----:B------:R3:W-:Y:S01]  /*170f0*/  STL.64 [R1+0x1040], R172 ;  /* 0x001040ac01007387 */ /* 0x0007e20000100a00 */
[----:B------:R-:W-:-:S03]  /*17100*/  IADD3 R0, R3, -0x52, RZ ;  /* 0xffffffae03007810 */ /* 0x000fc60007ffe0ff */
[----:B------:R3:W-:Y:S01]  /*17110*/  LDGSTS.E [R239+0x13580], [R172.64], !P2 ;  /* 0x13580000acef7fae */ /* 0x0007e2000d121844 */
[----:B-1----:R-:W-:-:S03]  /*17120*/  IMAD.WIDE R170, R2, 0x4, R248 ;  /* 0x0000000402aa7825 */ /* 0x002fc600078e02f8 */
[----:B------:R-:W3:Y:S04]  /*17130*/  LDL.LU.64 R248, [R1+0x4e8] ;  /* 0x0004e80001f87983 */ /* 0x000ee80000300a00 */
[----:B------:R1:W-:Y:S01]  /*17140*/  STL.64 [R1+0x1070], R170 ;  /* 0x001070aa01007387 */ /* 0x0003e20000100a00 */
[----:B------:R-:W-:-:S03]  /*17150*/  IMAD.WIDE R168, R2, 0x4, R230 ;  /* 0x0000000402a87825 */ /* 0x000fc600078e02e6 */
[----:B------:R1:W-:Y:S01]  /*17160*/  LDGSTS.E [R239+0x13600], [R170.64], !P2 ;  /* 0x13600000aaef7fae */ /* 0x0003e2000d121844 */
[----:B----4-:R-:W-:-:S03]  /*17170*/  IMAD.WIDE R166, R2, 0x4, R232 ;  /* 0x0000000402a67825 */ /* 0x010fc600078e02e8 */
[----:B------:R4:W-:Y:S04]  /*17180*/  STL.64 [R1+0x1090], R168 ;  /* 0x001090a801007387 */ /* 0x0009e80000100a00 */
[----:B------:R3:W-:Y:S02]  /*17190*/  STL.64 [R1+0x10b0], R166 ;  /* 0x0010b0a601007387 */ /* 0x0007e40000100a00 */
[C---:B---3--:R-:W-:Y:S02]  /*171a0*/  IMAD.WIDE R164, R2.reuse, 0x4, R236 ;  /* 0x0000000402a47825 */ /* 0x048fe400078e02ec */
[----:B------:R4:W-:Y:S04]  /*171b0*/  LDGSTS.E [R239+0x13680], [R168.64], !P2 ;  /* 0x13680000a8ef7fae */ /* 0x0009e8000d121844 */
        /* <DEDUP_REMOVED lines=10> */
[----:B------:R2:W-:Y:S04]  /*17260*/  STL.64 [R1+0x1110], R176 ;  /* 0x001110b001007387 */ /* 0x0005e80000100a00 */
[----:B------:R-:W2:Y:S01]  /*17270*/  LDL.LU.64 R250, [R1+0x450] ;  /* 0x0004500001fa7983 */ /* 0x000ea20000300a00 */
[----:B------:R-:W-:Y:S01]  /*17280*/  IMAD.WIDE R172, R2, 0x4, R226 ;  /* 0x0000000402ac7825 */ /* 0x000fe200078e02e2 */
[----:B------:R-:W-:-:S03]  /*17290*/  ISETP.GE.U32.AND P5, PT, R0, 0x7fffff6f, PT ;  /* 0x7fffff6f0000780c */ /* 0x000fc60003fa6070 */
[C---:B-1----:R-:W-:Y:S01]  /*172a0*/  IMAD.WIDE R170, R2.reuse, 0x4, R228 ;  /* 0x0000000402aa7825 */ /* 0x042fe200078e02e4 */
[----:B------:R-:W-:Y:S03]  /*172b0*/  STL.64 [R1+0x1130], R174 ;  /* 0x001130ae01007387 */ /* 0x000fe60000100a00 */
[----:B----4-:R-:W-:Y:S01]  /*172c0*/  IMAD.WIDE R168, R2, 0x4, R234 ;  /* 0x0000000402a87825 */ /* 0x010fe200078e02ea */
[----:B------:R1:W-:Y:S04]  /*172d0*/  STL.64 [R1+0x1150], R172 ;  /* 0x001150ac01007387 */ /* 0x0003e80000100a00 */
[----:B------:R4:W-:Y:S04]  /*172e0*/  STL.64 [R1+0x1170], R170 ;  /* 0x001170aa01007387 */ /* 0x0009e80000100a00 */
[----:B------:R3:W-:Y:S04]  /*172f0*/  LDGSTS.E [R239+0x13700], [R166.64], !P2 ;  /* 0x13700000a6ef7fae */ /* 0x0007e8000d121844 */
[----:B------:R-:W2:Y:S04]  /*17300*/  LDL.LU.64 R234, [R1+0x430] ;  /* 0x0004300001ea7983 */ /* 0x000ea80000300a00 */
[----:B------:R1:W-:Y:S04]  /*17310*/  LDGSTS.E [R239+0x13780], [R164.64], !P2 ;  /* 0x13780000a4ef7fae */ /* 0x0003e8000d121844 */
[----:B------:R1:W-:Y:S04]  /*17320*/  STL.64 [R1+0x1190], R168 ;  /* 0x001190a801007387 */ /* 0x0003e80000100a00 */
[----:B------:R2:W-:Y:S04]  /*17330*/  LDGSTS.E [R239+0x14400], [R178.64], !P5 ;  /* 0x14400000b2ef7fae */ /* 0x0005e8000e921844 */
[----:B------:R1:W-:Y:S04]  /*17340*/  LDGSTS.E [R239+0x14480], [R176.64], !P5 ;  /* 0x14480000b0ef7fae */ /* 0x0003e8000e921844 */
[----:B------:R1:W-:Y:S04]  /*17350*/  LDGSTS.E [R239+0x14500], [R174.64], !P5 ;  /* 0x14500000aeef7fae */ /* 0x0003e8000e921844 */
[----:B------:R1:W-:Y:S04]  /*17360*/  LDGSTS.E [R239+0x14580], [R172.64], !P5 ;  /* 0x14580000acef7fae */ /* 0x0003e8000e921844 */
[----:B------:R4:W-:Y:S01]  /*17370*/  LDGSTS.E [R239+0x14600], [R170.64], !P5 ;  /* 0x14600000aaef7fae */ /* 0x0009e2000e921844 */
[----:B------:R-:W-:-:S03]  /*17380*/  IADD3 R0, R3, -0x56, RZ ;  /* 0xffffffaa03007810 */ /* 0x000fc60007ffe0ff */
[----:B------:R1:W-:Y:S01]  /*17390*/  LDGSTS.E [R239+0x14680], [R168.64], !P5 ;  /* 0x14680000a8ef7fae */ /* 0x0003e2000e921844 */
[----:B---3--:R-:W-:-:S03]  /*173a0*/  IMAD.WIDE R166, R2, 0x4, R244 ;  /* 0x0000000402a67825 */ /* 0x008fc600078e02f4 */
[----:B------:R-:W3:Y:S04]  /*173b0*/  LDL.LU.64 R244, [R1+0x428] ;  /* 0x0004280001f47983 */ /* 0x000ee80000300a00 */
[----:B------:R2:W-:Y:S01]  /*173c0*/  STL.64 [R1+0x11b0], R166 ;  /* 0x0011b0a601007387 */ /* 0x0005e20000100a00 */
[----:B-1----:R-:W-:-:S04]  /*173d0*/  IMAD.WIDE R164, R2, 0x4, R248 ;  /* 0x0000000402a47825 */ /* 0x002fc800078e02f8 */
[C---:B--2---:R-:W-:Y:S01]  /*173e0*/  IMAD.WIDE R178, R2.reuse, 0x4, R230 ;  /* 0x0000000402b27825 */ /* 0x044fe200078e02e6 */
[----:B------:R3:W-:Y:S04]  /*173f0*/  STL.64 [R1+0x11d0], R164 ;  /* 0x0011d0a401007387 */ /* 0x0007e80000100a00 */
[----:B------:R-:W2:Y:S01]  /*17400*/  LDL.LU.64 R228, [R1+0x3a0] ;  /* 0x0003a00001e47983 */ /* 0x000ea20000300a00 */
[----:B------:R-:W-:-:S03]  /*17410*/  IMAD.WIDE R176, R2, 0x4, R232 ;  /* 0x0000000402b07825 */ /* 0x000fc600078e02e8 */
[----:B------:R-:W2:Y:S01]  /*17420*/  LDL.LU.64 R248, [R1+0x398] ;  /* 0x0003980001f87983 */ /* 0x000ea20000300a00 */
[----:B------:R-:W-:-:S03]  /*17430*/  IMAD.WIDE R172, R2, 0x4, R236 ;  /* 0x0000000402ac7825 */ /* 0x000fc600078e02ec */
[----:B------:R-:W2:Y:S01]  /*17440*/  LDL.LU.64 R230, [R1+0x390] ;  /* 0x0003900001e67983 */ /* 0x000ea20000300a00 */
[----:B----4-:R-:W-:-:S03]  /*17450*/  IMAD.WIDE R170, R2, 0x4, R246 ;  /* 0x0000000402aa7825 */ /* 0x010fc600078e02f6 */
[----:B------:R-:W4:Y:S04]  /*17460*/  LDL.LU.64 R232, [R1+0x388] ;  /* 0x0003880001e87983 */ /* 0x000f280000300a00 */
[----:B------:R2:W-:Y:S04]  /*17470*/  STL.64 [R1+0x1208], R178 ;  /* 0x001208b201007387 */ /* 0x0005e80000100a00 */
[----:B------:R-:W4:Y:S04]  /*17480*/  LDL.LU.64 R236, [R1+0x380] ;  /* 0x0003800001ec7983 */ /* 0x000f280000300a00 */
[----:B------:R1:W-:Y:S01]  /*17490*/  STL.64 [R1+0x1228], R176 ;  /* 0x001228b001007387 */ /* 0x0003e20000100a00 */
[----:B------:R-:W-:-:S03]  /*174a0*/  IMAD.WIDE R174, R2, 0x4, R250 ;  /* 0x0000000402ae7825 */ /* 0x000fc600078e02fa */
[----:B------:R-:W-:Y:S04]  /*174b0*/  STL.64 [R1+0x1278], R172 ;  /* 0x001278ac01007387 */ /* 0x000fe80000100a00 */
[----:B------:R-:W4:Y:S04]  /*174c0*/  LDL.LU.64 R246, [R1+0x378] ;  /* 0x0003780001f67983 */ /* 0x000f280000300a00 */
[----:B------:R-:W-:Y:S04]  /*174d0*/  STL.64 [R1+0x1298], R170 ;  /* 0x001298aa01007387 */ /* 0x000fe80000100a00 */
[----:B------:R-:W4:Y:S01]  /*174e0*/  LDL.LU.64 R250, [R1+0x370] ;  /* 0x0003700001fa7983 */ /* 0x000f220000300a00 */
[----:B------:R-:W-:Y:S01]  /*174f0*/  ISETP.GE.U32.AND P6, PT, R0, 0x7fffff6b, PT ;  /* 0x7fffff6b0000780c */ /* 0x000fe20003fc6070 */
[----:B------:R-:W-:-:S02]  /*17500*/  IMAD.WIDE R168, R2, 0x4, R240 ;  /* 0x0000000402a87825 */ /* 0x000fc400078e02f0 */
[----:B------:R1:W-:Y:S04]  /*17510*/  LDGSTS.E [R239+0x14700], [R166.64], !P5 ;  /* 0x14700000a6ef7fae */ /* 0x0003e8000e921844 */
[----:B------:R3:W-:Y:S04]  /*17520*/  LDGSTS.E [R239+0x14780], [R164.64], !P5 ;  /* 0x14780000a4ef7fae */ /* 0x0007e8000e921844 */
[----:B------:R2:W-:Y:S01]  /*17530*/  STL.64 [R1+0x11f0], R174 ;  /* 0x0011f0ae01007387 */ /* 0x0005e20000100a00 */
[----:B-1----:R-:W-:-:S03]  /*17540*/  IMAD.WIDE R166, R2, 0x4, R234 ;  /* 0x0000000402a67825 */ /* 0x002fc600078e02ea */
[----:B------:R-:W-:Y:S04]  /*17550*/  STL.64 [R1+0x12b8], R168 ;  /* 0x0012b8a801007387 */ /* 0x000fe80000100a00 */
[----:B------:R-:W4:Y:S04]  /*17560*/  LDL.LU.64 R240, [R1+0x368] ;  /* 0x0003680001f07983 */ /* 0x000f280000300a00 */
[----:B------:R1:W-:Y:S04]  /*17570*/  STL.64 [R1+0x12b0], R166 ;  /* 0x0012b0a601007387 */ /* 0x0003e80000100a00 */
[----:B------:R2:W-:Y:S04]  /*17580*/  LDGSTS.E [R239+0x15400], [R178.64], !P6 ;  /* 0x15400000b2ef7fae */ /* 0x0005e8000f121844 */
[----:B------:R1:W-:Y:S04]  /*17590*/  LDGSTS.E [R239+0x15480], [R176.64], !P6 ;  /* 0x15480000b0ef7fae */ /* 0x0003e8000f121844 */
[----:B------:R1:W-:Y:S04]  /*175a0*/  LDGSTS.E [R239+0x15500], [R174.64], !P6 ;  /* 0x15500000aeef7fae */ /* 0x0003e8000f121844 */
[----:B------:R4:W-:Y:S04]  /*175b0*/  LDGSTS.E [R239+0x15580], [R172.64], !P6 ;  /* 0x15580000acef7fae */ /* 0x0009e8000f121844 */
[----:B------:R1:W-:Y:S04]  /*175c0*/  LDGSTS.E [R239+0x15600], [R170.64], !P6 ;  /* 0x15600000aaef7fae */ /* 0x0003e8000f121844 */
[----:B------:R1:W-:Y:S04]  /*175d0*/  LDGSTS.E [R239+0x15680], [R168.64], !P6 ;  /* 0x15680000a8ef7fae */ /* 0x0003e8000f121844 */
[----:B------:R1:W-:Y:S01]  /*175e0*/  LDGSTS.E [R239+0x15700], [R166.64], !P6 ;  /* 0x15700000a6ef7fae */ /* 0x0003e2000f121844 */
[----:B---3--:R-:W-:-:S05]  /*175f0*/  IMAD.WIDE R164, R2, 0x4, R244 ;  /* 0x0000000402a47825 */ /* 0x008fca00078e02f4 */
[----:B------:R3:W-:Y:S04]  /*17600*/  STL.64 [R1+0x12d0], R164 ;  /* 0x0012d0a401007387 */ /* 0x0007e80000100a00 */
[----:B------:R-:W3:Y:S04]  /*17610*/  LDL.LU.64 R226, [R1+0x2e0] ;  /* 0x0002e00001e27983 */ /* 0x000ee80000300a00 */
[----:B------:R-:W3:Y:S04]  /*17620*/  LDL.LU.64 R234, [R1+0x2d8] ;  /* 0x0002d80001ea7983 */ /* 0x000ee80000300a00 */
[----:B------:R-:W3:Y:S01]  /*17630*/  LDL.LU.64 R244, [R1+0x2d0] ;  /* 0x0002d00001f47983 */ /* 0x000ee20000300a00 */
[----:B------:R-:W-:-:S03]  /*17640*/  IADD3 R0, R3, -0x5a, RZ ;  /* 0xffffffa603007810 */ /* 0x000fc60007ffe0ff */
[----:B------:R3:W-:Y:S01]  /*17650*/  LDGSTS.E [R239+0x15780], [R164.64], !P6 ;  /* 0x15780000a4ef7fae */ /* 0x0007e2000f121844 */
[----:B--2---:R-:W-:-:S03]  /*17660*/  IMAD.WIDE R178, R2, 0x4, R228 ;  /* 0x0000000402b27825 */ /* 0x004fc600078e02e4 */
[----:B------:R-:W2:Y:S01]  /*17670*/  LDL.LU.64 R228, [R1+0x2c8] ;  /* 0x0002c80001e47983 */ /* 0x000ea20000300a00 */
[----:B-1----:R-:W-:-:S03]  /*17680*/  IMAD.WIDE R176, R2, 0x4, R248 ;  /* 0x0000000402b07825 */ /* 0x002fc600078e02f8 */
[----:B------:R-:W2:Y:S01]  /*17690*/  LDL.LU.64 R248, [R1+0x2c0] ;  /* 0x0002c00001f87983 */ /* 0x000ea20000300a00 */
[----:B------:R-:W-:-:S03]  /*176a0*/  IMAD.WIDE R174, R2, 0x4, R230 ;  /* 0x0000000402ae7825 */ /* 0x000fc600078e02e6 */
[----:B------:R1:W-:Y:S01]  /*176b0*/  STL.64 [R1+0x12f8], R178 ;  /* 0x0012f8b201007387 */ /* 0x0003e20000100a00 */
[----:B----4-:R-:W-:-:S03]  /*176c0*/  IMAD.WIDE R172, R2, 0x4, R232 ;  /* 0x0000000402ac7825 */ /* 0x010fc600078e02e8 */
[----:B------:R4:W-:Y:S04]  /*176d0*/  STL.64 [R1+0x1318], R176 ;  /* 0x001318b001007387 */ /* 0x0009e80000100a00 */
[----:B------:R-:W2:Y:S01]  /*176e0*/  LDL.LU.64 R230, [R1+0x2b8] ;  /* 0x0002b80001e67983 */ /* 0x000ea20000300a00 */
[----:B------:R-:W-:-:S03]  /*176f0*/  IMAD.WIDE R170, R2, 0x4, R236 ;  /* 0x0000000402aa7825 */ /* 0x000fc600078e02ec */
[----:B------:R1:W-:Y:S04]  /*17700*/  STL.64 [R1+0x1330], R174 ;  /* 0x001330ae01007387 */ /* 0x0003e80000100a00 */
[----:B------:R-:W2:Y:S04]  /*17710*/  LDL.LU.64 R236, [R1+0x2b0] ;  /* 0x0002b00001ec7983 */ /* 0x000ea80000300a00 */
[----:B------:R2:W-:Y:S04]  /*17720*/  STL.64 [R1+0x1350], R172 ;  /* 0x001350ac01007387 */ /* 0x0005e80000100a00 */
[----:B------:R1:W-:Y:S01]  /*17730*/  STL.64 [R1+0x1368], R170 ;  /* 0x001368aa01007387 */ /* 0x0003e20000100a00 */
[----:B------:R-:W-:-:S03]  /*17740*/  IMAD.WIDE R166, R2, 0x4, R250 ;  /* 0x0000000402a67825 */ /* 0x000fc600078e02fa */
[----:B------:R-:W2:Y:S01]  /*17750*/  LDL.LU.64 R250, [R1+0x2a8] ;  /* 0x0002a80001fa7983 */ /* 0x000ea20000300a00 */
[----:B------:R-:W-:Y:S01]  /*17760*/  ISETP.GE.U32.AND P0, PT, R0, 0x7fffff67, PT ;  /* 0x7fffff670000780c */ /* 0x000fe20003f06070 */
[----:B------:R-:W-:-:S05]  /*17770*/  IMAD.WIDE R168, R2, 0x4, R246 ;  /* 0x0000000402a87825 */ /* 0x000fca00078e02f6 */
[----:B------:R1:W-:Y:S04]  /*17780*/  STL.64 [R1+0x1388], R168 ;  /* 0x001388a801007387 */ /* 0x0003e80000100a00 */
[----:B------:R1:W-:Y:S04]  /*17790*/  STL.64 [R1+0x13a0], R166 ;  /* 0x0013a0a601007387 */ /* 0x0003e80000100a00 */
[----:B------:R1:W-:Y:S01]  /*177a0*/  LDGSTS.E [R239+0x16400], [R178.64], !P0 ;  /* 0x16400000b2ef7fae */ /* 0x0003e2000c121844 */
[----:B---3--:R-:W-:-:S03]  /*177b0*/  IMAD.WIDE R164, R2, 0x4, R240 ;  /* 0x0000000402a47825 */ /* 0x008fc600078e02f0 */
[----:B------:R4:W-:Y:S04]  /*177c0*/  LDGSTS.E [R239+0x16480], [R176.64], !P0 ;  /* 0x16480000b0ef7fae */ /* 0x0009e8000c121844 */
[----:B------:R3:W-:Y:S04]  /*177d0*/  STL.64 [R1+0x13c0], R164 ;  /* 0x0013c0a401007387 */ /* 0x0007e80000100a00 */
[----:B------:R-:W2:Y:S04]  /*177e0*/  LDL.LU.64 R232, [R1+0x220] ;  /* 0x0002200001e87983 */ /* 0x000ea80000300a00 */
[----:B------:R1:W-:Y:S04]  /*177f0*/  LDGSTS.E [R239+0x16500], [R174.64], !P0 ;  /* 0x16500000aeef7fae */ /* 0x0003e8000c121844 */
[----:B------:R-:W2:Y:S04]  /*17800*/  LDL.LU.64 R246, [R1+0x218] ;  /* 0x0002180001f67983 */ /* 0x000ea80000300a00 */
[----:B------:R-:W2:Y:S04]  /*17810*/  LDL.LU.64 R240, [R1+0x210] ;  /* 0x0002100001f07983 */ /* 0x000ea80000300a00 */
[----:B------:R2:W-:Y:S04]  /*17820*/  LDGSTS.E [R239+0x16580], [R172.64], !P0 ;  /* 0x16580000acef7fae */ /* 0x0005e8000c121844 */
[----:B------:R1:W-:Y:S04]  /*17830*/  LDGSTS.E [R239+0x16600], [R170.64], !P0 ;  /* 0x16600000aaef7fae */ /* 0x0003e8000c121844 */
[----:B------:R1:W-:Y:S04]  /*17840*/  LDGSTS.E [R239+0x16680], [R168.64], !P0 ;  /* 0x16680000a8ef7fae */ /* 0x0003e8000c121844 */
[----:B------:R1:W-:Y:S04]  /*17850*/  LDGSTS.E [R239+0x16700], [R166.64], !P0 ;  /* 0x16700000a6ef7fae */ /* 0x0003e8000c121844 */
[----:B------:R3:W-:Y:S01]  /*17860*/  LDGSTS.E [R239+0x16780], [R164.64], !P0 ;  /* 0x16780000a4ef7fae */ /* 0x0007e2000c121844 */
[----:B-1----:R-:W-:-:S04]  /*17870*/  IMAD.WIDE R178, R2, 0x4, R226 ;  /* 0x0000000402b27825 */ /* 0x002fc800078e02e2 */
[C---:B----4-:R-:W-:Y:S02]  /*17880*/  IMAD.WIDE R176, R2.reuse, 0x4, R234 ;  /* 0x0000000402b07825 */ /* 0x050fe400078e02ea */
[----:B------:R-:W4:Y:S02]  /*17890*/  LDL.LU.64 R234, [R1+0x208] ;  /* 0x0002080001ea7983 */ /* 0x000f240000300a00 */
[C---:B------:R-:W-:Y:S02]  /*178a0*/  IMAD.WIDE R174, R2.reuse, 0x4, R244 ;  /* 0x0000000402ae7825 */ /* 0x040fe400078e02f4 */
[----:B------:R1:W-:Y:S04]  /*178b0*/  STL.64 [R1+0x13e8], R178 ;  /* 0x0013e8b201007387 */ /* 0x0003e80000100a00 */
[----:B------:R-:W4:Y:S04]  /*178c0*/  LDL.LU.64 R244, [R1+0x200] ;  /* 0x0002000001f47983 */ /* 0x000f280000300a00 */
[----:B------:R1:W-:Y:S04]  /*178d0*/  STL.64 [R1+0x1400], R176 ;  /* 0x001400b001007387 */ /* 0x0003e80000100a00 */
[----:B------:R1:W-:Y:S01]  /*178e0*/  STL.64 [R1+0x1418], R174 ;  /* 0x001418ae01007387 */ /* 0x0003e20000100a00 */
[----:B--2---:R-:W-:-:S04]  /*178f0*/  IMAD.WIDE R172, R2, 0x4, R228 ;  /* 0x0000000402ac7825 */ /* 0x004fc800078e02e4 */
[C---:B------:R-:W-:Y:S02]  /*17900*/  IMAD.WIDE R170, R2.reuse, 0x4, R248 ;  /* 0x0000000402aa7825 */ /* 0x040fe400078e02f8 */
[----:B------:R-:W2:Y:S04]  /*17910*/  LDL.LU.64 R248, [R1+0x1f8] ;  /* 0x0001f80001f87983 */ /* 0x000ea80000300a00 */
[----:B------:R4:W-:Y:S01]  /*17920*/  STL.64 [R1+0x1430], R172 ;  /* 0x001430ac01007387 */ /* 0x0009e20000100a00 */
[----:B------:R-:W-:-:S03]  /*17930*/  IMAD.WIDE R168, R2, 0x4, R230 ;  /* 0x0000000402a87825 */ /* 0x000fc600078e02e6 */
[----:B------:R1:W-:Y:S01]  /*17940*/  STL.64 [R1+0x1448], R170 ;  /* 0x001448aa01007387 */ /* 0x0003e20000100a00 */
[----:B------:R-:W-:-:S03]  /*17950*/  IMAD.WIDE R166, R2, 0x4, R236 ;  /* 0x0000000402a67825 */ /* 0x000fc600078e02ec */
[----:B------:R-:W2:Y:S04]  /*17960*/  LDL.LU.64 R236, [R1+0x1f0] ;  /* 0x0001f00001ec7983 */ /* 0x000ea80000300a00 */
[----:B------:R2:W-:Y:S04]  /*17970*/  STL.64 [R1+0x1468], R168 ;  /* 0x001468a801007387 */ /* 0x0005e80000100a00 */
[----:B------:R1:W-:Y:S01]  /*17980*/  STL.64 [R1+0x1480], R166 ;  /* 0x001480a601007387 */ /* 0x0003e20000100a00 */
[----:B---3--:R-:W-:-:S03]  /*17990*/  IMAD.WIDE R164, R2, 0x4, R250 ;  /* 0x0000000402a47825 */ /* 0x008fc600078e02fa */
[----:B------:R-:W3:Y:S01]  /*179a0*/  LDL.LU.64 R250, [R1+0x1e8] ;  /* 0x0001e80001fa7983 */ /* 0x000ee20000300a00 */
[----:B------:R-:W-:-:S04]  /*179b0*/  IADD3 R0, R3, -0x5e, RZ ;  /* 0xffffffa203007810 */ /* 0x000fc80007ffe0ff */
[----:B------:R-:W-:Y:S01]  /*179c0*/  ISETP.GE.U32.AND P3, PT, R0, 0x7fffff63, PT ;  /* 0x7fffff630000780c */ /* 0x000fe20003f66070 */
[----:B------:R3:W-:Y:S04]  /*179d0*/  STL.64 [R1+0x14a0], R164 ;  /* 0x0014a0a401007387 */ /* 0x0007e80000100a00 */
[----:B------:R-:W3:Y:S08]  /*179e0*/  LDL.LU.64 R216, [R1+0x160] ;  /* 0x0001600001d87983 */ /* 0x000ef00000300a00 */
[----:B------:R1:W-:Y:S04]  /*179f0*/  LDGSTS.E [R239+0x17400], [R178.64], !P3 ;  /* 0x17400000b2ef7fae */ /* 0x0003e8000d921844 */
[----:B------:R1:W-:Y:S04]  /*17a00*/  LDGSTS.E [R239+0x17480], [R176.64], !P3 ;  /* 0x17480000b0ef7fae */ /* 0x0003e8000d921844 */
[----:B------:R1:W-:Y:S02]  /*17a10*/  LDGSTS.E [R239+0x17500], [R174.64], !P3 ;  /* 0x17500000aeef7fae */ /* 0x0003e4000d921844 */
[----:B-1----:R-:W-:-:S02]  /*17a20*/  IMAD.WIDE R178, R2, 0x4, R232 ;  /* 0x0000000402b27825 */ /* 0x002fc400078e02e8 */
[----:B------:R4:W-:Y:S02]  /*17a30*/  LDGSTS.E [R239+0x17580], [R172.64], !P3 ;  /* 0x17580000acef7fae */ /* 0x0009e4000d921844 */
[C---:B------:R-:W-:Y:S02]  /*17a40*/  IMAD.WIDE R176, R2.reuse, 0x4, R246 ;  /* 0x0000000402b07825 */ /* 0x040fe400078e02f6 */
[----:B------:R1:W-:Y:S02]  /*17a50*/  STL.64 [R1+0x1528], R178 ;  /* 0x001528b201007387 */ /* 0x0003e40000100a00 */
[C---:B------:R-:W-:Y:S02]  /*17a60*/  IMAD.WIDE R174, R2.reuse, 0x4, R240 ;  /* 0x0000000402ae7825 */ /* 0x040fe400078e02f0 */
[----:B------:R-:W3:Y:S04]  /*17a70*/  LDL.LU.64 R218, [R1+0x158] ;  /* 0x0001580001da7983 */ /* 0x000ee80000300a00 */
[----:B------:R1:W-:Y:S04]  /*17a80*/  STL.64 [R1+0x1540], R176 ;  /* 0x001540b001007387 */ /* 0x0003e80000100a00 */
[----:B------:R-:W3:Y:S04]  /*17a90*/  LDL.LU.64 R220, [R1+0x150] ;  /* 0x0001500001dc7983 */ /* 0x000ee80000300a00 */
[----:B------:R1:W-:Y:S04]  /*17aa0*/  LDGSTS.E [R239+0x17600], [R170.64], !P3 ;  /* 0x17600000aaef7fae */ /* 0x0003e8000d921844 */
[----:B------:R1:W-:Y:S04]  /*17ab0*/  STL.64 [R1+0x1558], R174 ;  /* 0x001558ae01007387 */ /* 0x0003e80000100a00 */
[----:B------:R-:W3:Y:S04]  /*17ac0*/  LDL.LU.64 R222, [R1+0x148] ;  /* 0x0001480001de7983 */ /* 0x000ee80000300a00 */
[----:B------:R2:W-:Y:S04]  /*17ad0*/  LDGSTS.E [R239+0x17680], [R168.64], !P3 ;  /* 0x17680000a8ef7fae */ /* 0x0005e8000d921844 */
[----:B------:R-:W3:Y:S04]  /*17ae0*/  LDL.LU.64 R224, [R1+0x140] ;  /* 0x0001400001e07983 */ /* 0x000ee80000300a00 */
[----:B------:R1:W-:Y:S04]  /*17af0*/  LDGSTS.E [R239+0x17700], [R166.64], !P3 ;  /* 0x17700000a6ef7fae */ /* 0x0003e8000d921844 */
[----:B------:R-:W3:Y:S04]  /*17b00*/  LDL.LU.64 R226, [R1+0x138] ;  /* 0x0001380001e27983 */ /* 0x000ee80000300a00 */
[----:B------:R3:W-:Y:S01]  /*17b10*/  LDGSTS.E [R239+0x17780], [R164.64], !P3 ;  /* 0x17780000a4ef7fae */ /* 0x0007e2000d921844 */
[----:B----4-:R-:W-:-:S05]  /*17b20*/  IMAD.WIDE R172, R2, 0x4, R234 ;  /* 0x0000000402ac7825 */ /* 0x010fca00078e02ea */
[----:B------:R4:W-:Y:S01]  /*17b30*/  STL.64 [R1+0x1570], R172 ;  /* 0x001570ac01007387 */ /* 0x0009e20000100a00 */
[----:B-1----:R-:W-:-:S03]  /*17b40*/  IMAD.WIDE R170, R2, 0x4, R244 ;  /* 0x0000000402aa7825 */ /* 0x002fc600078e02f4 */
[----:B------:R-:W4:Y:S04]  /*17b50*/  LDL.LU.64 R228, [R1+0x130] ;  /* 0x0001300001e47983 */ /* 0x000f280000300a00 */
[----:B------:R1:W-:Y:S04]  /*17b60*/  STL.64 [R1+0x1588], R170 ;  /* 0x001588aa01007387 */ /* 0x0003e80000100a00 */
[----:B------:R-:W4:Y:S01]  /*17b70*/  LDL.LU.64 R230, [R1+0x128] ;  /* 0x0001280001e67983 */ /* 0x000f220000300a00 */
[----:B--2---:R-:W-:-:S05]  /*17b80*/  IMAD.WIDE R168, R2, 0x4, R248 ;  /* 0x0000000402a87825 */ /* 0x004fca00078e02f8 */
[----:B------:R2:W-:Y:S01]  /*17b90*/  STL.64 [R1+0x15a0], R168 ;  /* 0x0015a0a801007387 */ /* 0x0005e20000100a00 */
[----:B------:R-:W-:-:S05]  /*17ba0*/  IMAD.WIDE R166, R2, 0x4, R236 ;  /* 0x0000000402a67825 */ /* 0x000fca00078e02ec */
[----:B------:R1:W-:Y:S01]  /*17bb0*/  STL.64 [R1+0x15b8], R166 ;  /* 0x0015b8a601007387 */ /* 0x0003e20000100a00 */
[----:B---3--:R-:W-:-:S05]  /*17bc0*/  IMAD.WIDE R164, R2, 0x4, R250 ;  /* 0x0000000402a47825 */ /* 0x008fca00078e02fa */
[----:B------:R2:W-:Y:S04]  /*17bd0*/  STL.64 [R1+0x15d0], R164 ;  /* 0x0015d0a401007387 */ /* 0x0005e80000100a00 */
[----:B------:R-:W3:Y:S04]  /*17be0*/  LDL.LU.64 R232, [R1+0xa0] ;  /* 0x0000a00001e87983 */ /* 0x000ee80000300a00 */
[----:B------:R-:W3:Y:S04]  /*17bf0*/  LDL.LU.64 R246, [R1+0x98] ;  /* 0x0000980001f67983 */ /* 0x000ee80000300a00 */
[----:B------:R-:W3:Y:S04]  /*17c00*/  LDL.LU.64 R240, [R1+0x90] ;  /* 0x0000900001f07983 */ /* 0x000ee80000300a00 */
[----:B------:R-:W3:Y:S04]  /*17c10*/  LDL.LU.64 R234, [R1+0x88] ;  /* 0x0000880001ea7983 */ /* 0x000ee80000300a00 */
[----:B------:R-:W3:Y:S04]  /*17c20*/  LDL.LU.64 R244, [R1+0x80] ;  /* 0x0000800001f47983 */ /* 0x000ee80000300a00 */
[----:B------:R-:W3:Y:S04]  /*17c30*/  LDL.LU.64 R248, [R1+0x78] ;  /* 0x0000780001f87983 */ /* 0x000ee80000300a00 */
[----:B------:R-:W3:Y:S04]  /*17c40*/  LDL.LU.64 R236, [R1+0x70] ;  /* 0x0000700001ec7983 */ /* 0x000ee80000300a00 */
[----:B------:R-:W3:Y:S01]  /*17c50*/  LDL.LU.64 R250, [R1+0x68] ;  /* 0x0000680001fa7983 */ /* 0x000ee20000300a00 */
[----:B------:R-:W-:-:S04]  /*17c60*/  IADD3 R0, R3, -0x62, RZ ;  /* 0xffffff9e03007810 */ /* 0x000fc80007ffe0ff */
[----:B------:R-:W-:Y:S02]  /*17c70*/  ISETP.GE.U32.AND P1, PT, R0, 0x7fffff5f, PT ;  /* 0x7fffff5f0000780c */ /* 0x000fe40003f26070 */
[----:B------:R-:W-:-:S04]  /*17c80*/  IADD3 R0, R3, -0x66, RZ ;  /* 0xffffff9a03007810 */ /* 0x000fc80007ffe0ff */
[----:B------:R-:W-:-:S07]  /*17c90*/  ISETP.GE.U32.AND P4, PT, R0, 0x7fffff5b, PT ;  /* 0x7fffff5b0000780c */ /* 0x000fce0003f86070 */
[----:B------:R1:W-:Y:S04]  /*17ca0*/  LDGSTS.E [R239+0x18400], [R178.64], !P1 ;  /* 0x18400000b2ef7fae */ /* 0x0003e8000c921844 */
[----:B------:R2:W-:Y:S04]  /*17cb0*/  LDGSTS.E [R239+0x18480], [R176.64], !P1 ;  /* 0x18480000b0ef7fae */ /* 0x0005e8000c921844 */
[----:B------:R2:W-:Y:S01]  /*17cc0*/  LDGSTS.E [R239+0x18500], [R174.64], !P1 ;  /* 0x18500000aeef7fae */ /* 0x0005e2000c921844 */
[----:B-1----:R-:W-:-:S03]  /*17cd0*/  IMAD.WIDE R178, R2, 0x4, R216 ;  /* 0x0000000402b27825 */ /* 0x002fc600078e02d8 */
[----:B------:R4:W-:Y:S01]  /*17ce0*/  LDGSTS.E [R239+0x18580], [R172.64], !P1 ;  /* 0x18580000acef7fae */ /* 0x0009e2000c921844 */
[----:B--2---:R-:W-:-:S03]  /*17cf0*/  IMAD.WIDE R176, R2, 0x4, R218 ;  /* 0x0000000402b07825 */ /* 0x004fc600078e02da */
[----:B------:R1:W-:Y:S01]  /*17d00*/  LDGSTS.E [R239+0x18600], [R170.64], !P1 ;  /* 0x18600000aaef7fae */ /* 0x0003e2000c921844 */
[----:B------:R-:W-:-:S03]  /*17d10*/  IMAD.WIDE R174, R2, 0x4, R220 ;  /* 0x0000000402ae7825 */ /* 0x000fc600078e02dc */
[----:B------:R2:W-:Y:S01]  /*17d20*/  LDGSTS.E [R239+0x18680], [R168.64], !P1 ;  /* 0x18680000a8ef7fae */ /* 0x0005e2000c921844 */
[----:B----4-:R-:W-:-:S03]  /*17d30*/  IMAD.WIDE R172, R2, 0x4, R222 ;  /* 0x0000000402ac7825 */ /* 0x010fc600078e02de */
[----:B------:R4:W-:Y:S01]  /*17d40*/  LDGSTS.E [R239+0x18700], [R166.64], !P1 ;  /* 0x18700000a6ef7fae */ /* 0x0009e2000c921844 */
[----:B-1----:R-:W-:-:S03]  /*17d50*/  IMAD.WIDE R170, R2, 0x4, R224 ;  /* 0x0000000402aa7825 */ /* 0x002fc600078e02e0 */
[----:B------:R3:W-:Y:S01]  /*17d60*/  STL.64 [R1+0x1618], R178 ;  /* 0x001618b201007387 */ /* 0x0007e20000100a00 */
[----:B--2---:R-:W-:-:S03]  /*17d70*/  IMAD.WIDE R168, R2, 0x4, R226 ;  /* 0x0000000402a87825 */ /* 0x004fc600078e02e2 */
[----:B------:R1:W-:Y:S04]  /*17d80*/  LDGSTS.E [R239+0x18780], [R164.64], !P1 ;  /* 0x18780000a4ef7fae */ /* 0x0003e8000c921844 */
[----:B------:R2:W-:Y:S01]  /*17d90*/  STL.64 [R1+0x1638], R176 ;  /* 0x001638b001007387 */ /* 0x0005e20000100a00 */
[----:B----4-:R-:W-:-:S03]  /*17da0*/  IMAD.WIDE R166, R2, 0x4, R228 ;  /* 0x0000000402a67825 */ /* 0x010fc600078e02e4 */
[----:B------:R4:W-:Y:S04]  /*17db0*/  STL.64 [R1+0x1650], R174 ;  /* 0x001650ae01007387 */ /* 0x0009e80000100a00 */
[----:B------:R3:W-:Y:S01]  /*17dc0*/  LDGSTS.E [R239+0x19400], [R178.64], !P4 ;  /* 0x19400000b2ef7fae */ /* 0x0007e2000e121844 */
[----:B-1----:R-:W-:-:S03]  /*17dd0*/  IMAD.WIDE R164, R2, 0x4, R230 ;  /* 0x0000000402a47825 */ /* 0x002fc600078e02e6 */
[----:B------:R1:W-:Y:S04]  /*17de0*/  STL.64 [R1+0x1670], R172 ;  /* 0x001670ac01007387 */ /* 0x0003e80000100a00 */
        /* <DEDUP_REMOVED lines=9> */
[----:B------:R-:W-:-:S03]  /*17e80*/  IMAD.WIDE R162, R2, 0x4, R162 ;  /* 0x0000000402a27825 */ /* 0x000fc600078e02a2 */
[----:B------:R1:W-:Y:S01]  /*17e90*/  LDGSTS.E [R239+0x19700], [R166.64], !P4 ;  /* 0x19700000a6ef7fae */ /* 0x0003e2000e121844 */
[----:B------:R-:W-:-:S03]  /*17ea0*/  IMAD.WIDE R160, R2, 0x4, R160 ;  /* 0x0000000402a07825 */ /* 0x000fc600078e02a0 */
        /* <DEDUP_REMOVED lines=31> */
[----:B---3--:R-:W-:-:S04]  /*180a0*/  IMAD.WIDE R178, R2, 0x4, R232 ;  /* 0x0000000402b27825 */ /* 0x008fc800078e02e8 */
[C---:B--2---:R-:W-:Y:S01]  /*180b0*/  IMAD.WIDE R176, R2.reuse, 0x4, R246 ;  /* 0x0000000402b07825 */ /* 0x044fe200078e02f6 */
[----:B------:R-:W-:Y:S03]  /*180c0*/  STL.64 [R1+0x16e8], R178 ;  /* 0x0016e8b201007387 */ /* 0x000fe60000100a00 */
[C---:B----4-:R-:W-:Y:S01]  /*180d0*/  IMAD.WIDE R174, R2.reuse, 0x4, R240 ;  /* 0x0000000402ae7825 */ /* 0x050fe200078e02f0 */
[----:B------:R-:W-:Y:S03]  /*180e0*/  STL.64 [R1+0x1700], R176 ;  /* 0x001700b001007387 */ /* 0x000fe60000100a00 */
[C---:B-1----:R-:W-:Y:S01]  /*180f0*/  IMAD.WIDE R172, R2.reuse, 0x4, R234 ;  /* 0x0000000402ac7825 */ /* 0x042fe200078e02ea */
[----:B------:R-:W-:Y:S03]  /*18100*/  STL.64 [R1+0x1718], R174 ;  /* 0x001718ae01007387 */ /* 0x000fe60000100a00 */
[C---:B------:R-:W-:Y:S01]  /*18110*/  IMAD.WIDE R170, R2.reuse, 0x4, R244 ;  /* 0x0000000402aa7825 */ /* 0x040fe200078e02f4 */
[----:B------:R-:W-:Y:S03]  /*18120*/  STL.64 [R1+0x1730], R172 ;  /* 0x001730ac01007387 */ /* 0x000fe60000100a00 */
[C---:B------:R-:W-:Y:S01]  /*18130*/  IMAD.WIDE R168, R2.reuse, 0x4, R248 ;  /* 0x0000000402a87825 */ /* 0x040fe200078e02f8 */
[----:B------:R-:W-:Y:S03]  /*18140*/  STL.64 [R1+0x1748], R170 ;  /* 0x001748aa01007387 */ /* 0x000fe60000100a00 */
[C---:B------:R-:W-:Y:S01]  /*18150*/  IMAD.WIDE R166, R2.reuse, 0x4, R236 ;  /* 0x0000000402a67825 */ /* 0x040fe200078e02ec */
[----:B------:R-:W-:Y:S03]  /*18160*/  STL.64 [R1+0x1760], R168 ;  /* 0x001760a801007387 */ /* 0x000fe60000100a00 */
[----:B------:R-:W-:Y:S01]  /*18170*/  IMAD.WIDE R164, R2, 0x4, R250 ;  /* 0x0000000402a47825 */ /* 0x000fe200078e02fa */
        /* <DEDUP_REMOVED lines=34> */
[----:B------:R-:W2:Y:S04]  /*183a0*/  LDL.LU.64 R248, [R1+0x858] ;  /* 0x0008580001f87983 */ /* 0x000ea80000300a00 */
        /* <DEDUP_REMOVED lines=46> */
[----:B------:R-:W-:-:S03]  /*18690*/  IMAD.WIDE R98, R2, 0x4, R98 ;  /* 0x0000000402627825 */ /* 0x000fc600078e0262 */
        /* <DEDUP_REMOVED lines=10> */
[----:B------:R1:W-:Y:S04]  /*18740*/  LDGSTS.E [R239+0x1e480], [R112.64], !P3 ;  /* 0x1e48000070ef7fae */ /* 0x0003e8000d921844 */
[----:B------:R1:W-:Y:S04]  /*18750*/  LDGSTS.E [R239+0x1e500], [R110.64], !P3 ;  /* 0x1e5000006eef7fae */ /* 0x0003e8000d921844 */
[----:B------:R1:W-:Y:S04]  /*18760*/  LDGSTS.E [R239+0x1e580], [R108.64], !P3 ;  /* 0x1e5800006cef7fae */ /* 0x0003e8000d921844 */
[----:B------:R1:W-:Y:S04]  /*18770*/  LDGSTS.E [R239+0x1e600], [R106.64], !P3 ;  /* 0x1e6000006aef7fae */ /* 0x0003e8000d921844 */
[----:B------:R2:W-:Y:S04]  /*18780*/  STL.64 [R1+0x1bc0], R98 ;  /* 0x001bc06201007387 */ /* 0x0005e80000100a00 */
[----:B------:R1:W-:Y:S04]  /*18790*/  LDGSTS.E [R239+0x1e680], [R104.64], !P3 ;  /* 0x1e68000068ef7fae */ /* 0x0003e8000d921844 */
[----:B------:R3:W-:Y:S01]  /*187a0*/  STL.64 [R1+0x1bb8], R96 ;  /* 0x001bb86001007387 */ /* 0x0007e20000100a00 */
[----:B------:R-:W-:-:S03]  /*187b0*/  IMAD.WIDE R86, R2, 0x4, R86 ;  /* 0x0000000402567825 */ /* 0x000fc600078e0256 */
[----:B------:R1:W-:Y:S04]  /*187c0*/  LDGSTS.E [R239+0x1e700], [R102.64], !P3 ;  /* 0x1e70000066ef7fae */ /* 0x0003e8000d921844 */
[----:B------:R3:W-:Y:S01]  /*187d0*/  STL.64 [R1+0x1bb0], R94 ;  /* 0x001bb05e01007387 */ /* 0x0007e20000100a00 */
[----:B------:R-:W-:-:S03]  /*187e0*/  IMAD.WIDE R84, R2, 0x4, R84 ;  /* 0x0000000402547825 */ /* 0x000fc600078e0254 */
[----:B------:R1:W-:Y:S04]  /*187f0*/  LDGSTS.E [R239+0x1e780], [R100.64], !P3 ;  /* 0x1e78000064ef7fae */ /* 0x0003e8000d921844 */
[----:B------:R1:W-:Y:S04]  /*18800*/  STL.64 [R1+0x1ba8], R92 ;  /* 0x001ba85c01007387 */ /* 0x0003e80000100a00 */
[----:B------:R1:W-:Y:S04]  /*18810*/  STL.64 [R1+0x1ba0], R90 ;  /* 0x001ba05a01007387 */ /* 0x0003e80000100a00 */
[----:B------:R1:W-:Y:S04]  /*18820*/  LDGSTS.E [R239+0x1f400], [R98.64], !P1 ;  /* 0x1f40000062ef7fae */ /* 0x0003e8000c921844 */
[----:B------:R-:W-:Y:S04]  /*18830*/  STL.64 [R1+0x1b98], R88 ;  /* 0x001b985801007387 */ /* 0x000fe80000100a00 */
[----:B------:R1:W-:Y:S04]  /*18840*/  LDGSTS.E [R239+0x1f480], [R96.64], !P1 ;  /* 0x1f48000060ef7fae */ /* 0x0003e8000c921844 */
[----:B------:R-:W4:Y:S04]  /*18850*/  LDL.LU.64 R244, [R1+0x820] ;  /* 0x0008200001f47983 */ /* 0x000f280000300a00 */
[----:B------:R1:W-:Y:S04]  /*18860*/  LDGSTS.E [R239+0x1f500], [R94.64], !P1 ;  /* 0x1f5000005eef7fae */ /* 0x0003e8000c921844 */
[----:B------:R1:W-:Y:S04]  /*18870*/  LDGSTS.E [R239+0x1f580], [R92.64], !P1 ;  /* 0x1f5800005cef7fae */ /* 0x0003e8000c921844 */
[----:B------:R1:W-:Y:S04]  /*18880*/  LDGSTS.E [R239+0x1f600], [R90.64], !P1 ;  /* 0x1f6000005aef7fae */ /* 0x0003e8000c921844 */
[----:B------:R1:W-:Y:S04]  /*18890*/  LDGSTS.E [R239+0x1f680], [R88.64], !P1 ;  /* 0x1f68000058ef7fae */ /* 0x0003e8000c921844 */
[----:B------:R1:W-:Y:S04]  /*188a0*/  STL.64 [R1+0x1b90], R86 ;  /* 0x001b905601007387 */ /* 0x0003e80000100a00 */
[----:B------:R1:W-:Y:S04]  /*188b0*/  LDGSTS.E [R239+0x1f700], [R86.64], !P1 ;  /* 0x1f70000056ef7fae */ /* 0x0003e8000c921844 */
[----:B------:R4:W-:Y:S04]  /*188c0*/  STL.64 [R1+0x1b88], R84 ;  /* 0x001b885401007387 */ /* 0x0009e80000100a00 */
[----:B------:R1:W-:Y:S04]  /*188d0*/  LDGSTS.E [R239+0x1f780], [R84.64], !P1 ;  /* 0x1f78000054ef7fae */ /* 0x0003e8000c921844 */
[----:B-1----:R-:W4:Y:S04]  /*188e0*/  LDL.LU.64 R238, [R1+0x758] ;  /* 0x0007580001ee7983 */ /* 0x002f280000300a00 */
[----:B------:R-:W4:Y:S01]  /*188f0*/  LDL.LU.64 R226, [R1+0x750] ;  /* 0x0007500001e27983 */ /* 0x000f220000300a00 */
[----:B--2---:R-:W-:-:S03]  /*18900*/  IMAD.WIDE R98, R2, 0x4, R248 ;  /* 0x0000000402627825 */ /* 0x004fc600078e02f8 */
[----:B------:R-:W2:Y:S01]  /*18910*/  LDL.LU.64 R248, [R1+0x748] ;  /* 0x0007480001f87983 */ /* 0x000ea20000300a00 */
[----:B---3--:R-:W-:-:S03]  /*18920*/  IMAD.WIDE R96, R2, 0x4, R232 ;  /* 0x0000000402607825 */ /* 0x008fc600078e02e8 */
[----:B------:R1:W-:Y:S01]  /*18930*/  STL.64 [R1+0xdc8], R98 ;  /* 0x000dc86201007387 */ /* 0x0003e20000100a00 */
[----:B------:R-:W-:-:S03]  /*18940*/  IMAD.WIDE R94, R2, 0x4, R240 ;  /* 0x00000004025e7825 */ /* 0x000fc600078e02f0 */
[----:B------:R-:W4:Y:S01]  /*18950*/  LDL.LU.64 R230, [R1+0x740] ;  /* 0x0007400001e67983 */ /* 0x000f220000300a00 */
[----:B------:R-:W-:-:S03]  /*18960*/  IMAD.WIDE R92, R2, 0x4, R234 ;  /* 0x00000004025c7825 */ /* 0x000fc600078e02ea */
[----:B------:R1:W-:Y:S04]  /*18970*/  STL.64 [R1+0xdc0], R96 ;  /* 0x000dc06001007387 */ /* 0x0003e80000100a00 */
[----:B------:R-:W4:Y:S04]  /*18980*/  LDL.LU.64 R240, [R1+0x738] ;  /* 0x0007380001f07983 */ /* 0x000f280000300a00 */
[----:B------:R2:W-:Y:S04]  /*18990*/  STL.64 [R1+0xba8], R94 ;  /* 0x000ba85e01007387 */ /* 0x0005e80000100a00 */
[----:B------:R-:W4:Y:S01]  /*189a0*/  LDL.LU.64 R234, [R1+0x730] ;  /* 0x0007300001ea7983 */ /* 0x000f220000300a00 */
[----:B------:R-:W-:-:S03]  /*189b0*/  IMAD.WIDE R90, R2, 0x4, R236 ;  /* 0x00000004025a7825 */ /* 0x000fc600078e02ec */
[----:B------:R4:W-:Y:S04]  /*189c0*/  STL.64 [R1+0xba0], R92 ;  /* 0x000ba05c01007387 */ /* 0x0009e80000100a00 */
[----:B------:R-:W4:Y:S01]  /*189d0*/  LDL.LU.64 R236, [R1+0x728] ;  /* 0x0007280001ec7983 */ /* 0x000f220000300a00 */
[----:B------:R-:W-:-:S03]  /*189e0*/  IMAD.WIDE R86, R2, 0x4, R250 ;  /* 0x0000000402567825 */ /* 0x000fc600078e02fa */
[----:B------:R1:W-:Y:S04]  /*189f0*/  STL.64 [R1+0xb88], R90 ;  /* 0x000b885a01007387 */ /* 0x0003e80000100a00 */
[----:B------:R-:W4:Y:S01]  /*18a00*/  LDL.LU.64 R250, [R1+0x720] ;  /* 0x0007200001fa7983 */ /* 0x000f220000300a00 */
[----:B------:R-:W-:Y:S02]  /*18a10*/  IADD3 R0, R3, -0x43, RZ ;  /* 0xffffffbd03007810 */ /* 0x000fe40007ffe0ff */
[----:B------:R-:W-:Y:S02]  /*18a20*/  LOP3.LUT R242, R242, 0x1f, RZ, 0xc0, !PT ;  /* 0x0000001ff2f27812 */ /* 0x000fe400078ec0ff */
[----:B------:R-:W-:Y:S01]  /*18a30*/  ISETP.GE.U32.AND P4, PT, R0, 0x7fffff7e, PT ;  /* 0x7fffff7e0000780c */ /* 0x000fe20003f86070 */
[----:B------:R-:W-:-:S04]  /*18a40*/  IMAD.WIDE R88, R2, 0x4, R246 ;  /* 0x0000000402587825 */ /* 0x000fc800078e02f6 */
[----:B------:R-:W-:Y:S01]  /*18a50*/  IMAD.SHL.U32 R242, R242, 0x4, RZ ;  /* 0x00000004f2f27824 */ /* 0x000fe200078e00ff */
[----:B------:R1:W-:Y:S04]  /*18a60*/  STL.64 [R1+0xb80], R88 ;  /* 0x000b805801007387 */ /* 0x0003e80000100a00 */
[----:B------:R-:W-:Y:S01]  /*18a70*/  LOP3.LUT R242, R242, 0x40, RZ, 0x3c, !PT ;  /* 0x00000040f2f27812 */ /* 0x000fe200078e3cff */
        /* <DEDUP_REMOVED lines=8> */
[----:B----4-:R-:W-:-:S05]  /*18b00*/  IMAD.WIDE R84, R2, 0x4, R244 ;  /* 0x0000000402547825 */ /* 0x010fca00078e02f4 */
[----:B------:R4:W-:Y:S04]  /*18b10*/  STL.64 [R1+0xb70], R84 ;  /* 0x000b705401007387 */ /* 0x0009e80000100a00 */
[----:B------:R-:W3:Y:S04]  /*18b20*/  LDL.LU.64 R228, [R1+0x660] ;  /* 0x0006600001e47983 */ /* 0x000ee80000300a00 */
[----:B------:R-:W3:Y:S04]  /*18b30*/  LDL.LU.64 R244, [R1+0x658] ;  /* 0x0006580001f47983 */ /* 0x000ee80000300a00 */
[----:B------:R-:W3:Y:S04]  /*18b40*/  LDL.LU.64 R232, [R1+0x650] ;  /* 0x0006500001e87983 */ /* 0x000ee80000300a00 */
[----:B------:R-:W3:Y:S04]  /*18b50*/  LDL.LU.64 R246, [R1+0x648] ;  /* 0x0006480001f67983 */ /* 0x000ee80000300a00 */
[----:B------:R1:W-:Y:S02]  /*18b60*/  LDGSTS.E [R242+0x10b80], [R84.64], !P4 ;  /* 0x10b8000054f27fae */ /* 0x0003e4000e121844 */
[----:B-1----:R-:W-:-:S02]  /*18b70*/  IMAD.WIDE R98, R2, 0x4, R238 ;  /* 0x0000000402627825 */ /* 0x002fc400078e02ee */
[----:B------:R-:W3:Y:S02]  /*18b80*/  LDL.LU.64 R238, [R1+0x640] ;  /* 0x0006400001ee7983 */ /* 0x000ee40000300a00 */
[C---:B------:R-:W-:Y:S02]  /*18b90*/  IMAD.WIDE R96, R2.reuse, 0x4, R226 ;  /* 0x0000000402607825 */ /* 0x040fe400078e02e2 */
[----:B------:R3:W-:Y:S02]  /*18ba0*/  STL.64 [R1+0xb68], R98 ;  /* 0x000b686201007387 */ /* 0x0007e40000100a00 */
[C---:B--2---:R-:W-:Y:S02]  /*18bb0*/  IMAD.WIDE R94, R2.reuse, 0x4, R248 ;  /* 0x00000004025e7825 */ /* 0x044fe400078e02f8 */
[----:B------:R-:W2:Y:S02]  /*18bc0*/  LDL.LU.64 R248, [R1+0x638] ;  /* 0x0006380001f87983 */ /* 0x000ea40000300a00 */
[----:B----4-:R-:W-:-:S02]  /*18bd0*/  IMAD.WIDE R92, R2, 0x4, R230 ;  /* 0x00000004025c7825 */ /* 0x010fc400078e02e6 */
[----:B------:R1:W-:Y:S04]  /*18be0*/  STL.64 [R1+0xb60], R96 ;  /* 0x000b606001007387 */ /* 0x0003e80000100a00 */
[----:B------:R4:W-:Y:S01]  /*18bf0*/  STL.64 [R1+0xb58], R94 ;  /* 0x000b585e01007387 */ /* 0x0009e20000100a00 */
[----:B------:R-:W-:-:S03]  /*18c00*/  IMAD.WIDE R90, R2, 0x4, R240 ;  /* 0x00000004025a7825 */ /* 0x000fc600078e02f0 */
[----:B------:R1:W-:Y:S04]  /*18c10*/  STL.64 [R1+0xb50], R92 ;  /* 0x000b505c01007387 */ /* 0x0003e80000100a00 */
[----:B------:R-:W2:Y:S01]  /*18c20*/  LDL.LU.64 R240, [R1+0x630] ;  /* 0x0006300001f07983 */ /* 0x000ea20000300a00 */
[----:B------:R-:W-:-:S03]  /*18c30*/  IMAD.WIDE R88, R2, 0x4, R234 ;  /* 0x0000000402587825 */ /* 0x000fc600078e02ea */
[----:B------:R1:W-:Y:S04]  /*18c40*/  STL.64 [R1+0xb48], R90 ;  /* 0x000b485a01007387 */ /* 0x0003e80000100a00 */
[----:B------:R2:W-:Y:S01]  /*18c50*/  STL.64 [R1+0xb40], R88 ;  /* 0x000b405801007387 */ /* 0x0005e20000100a00 */
[----:B------:R-:W-:-:S03]  /*18c60*/  IMAD.WIDE R86, R2, 0x4, R236 ;  /* 0x0000000402567825 */ /* 0x000fc600078e02ec */
[----:B------:R-:W2:Y:S01]  /*18c70*/  LDL.LU.64 R236, [R1+0x628] ;  /* 0x0006280001ec7983 */ /* 0x000ea20000300a00 */
[----:B------:R-:W-:-:S03]  /*18c80*/  IMAD.WIDE R84, R2, 0x4, R250 ;  /* 0x0000000402547825 */ /* 0x000fc600078e02fa */
[----:B------:R1:W-:Y:S04]  /*18c90*/  STL.64 [R1+0xb38], R86 ;  /* 0x000b385601007387 */ /* 0x0003e80000100a00 */
[----:B------:R1:W-:Y:S04]  /*18ca0*/  STL.64 [R1+0xb30], R84 ;  /* 0x000b305401007387 */ /* 0x0003e80000100a00 */
[----:B------:R-:W2:Y:S01]  /*18cb0*/  LDL.LU.64 R250, [R1+0x5a0] ;  /* 0x0005a00001fa7983 */ /* 0x000ea20000300a00 */
[----:B------:R-:W-:-:S03]  /*18cc0*/  IADD3 R0, R3, -0x47, RZ ;  /* 0xffffffb903007810 */ /* 0x000fc60007ffe0ff */
[----:B------:R-:W2:Y:S01]  /*18cd0*/  LDL.LU.64 R230, [R1+0x598] ;  /* 0x0005980001e67983 */ /* 0x000ea20000300a00 */
[----:B------:R-:W-:-:S03]  /*18ce0*/  ISETP.GE.U32.AND P2, PT, R0, 0x7fffff7a, PT ;  /* 0x7fffff7a0000780c */ /* 0x000fc60003f46070 */
[----:B------:R-:W2:Y:S10]  /*18cf0*/  LDL.LU.64 R234, [R1+0x590] ;  /* 0x0005900001ea7983 */ /* 0x000eb40000300a00 */
        /* <DEDUP_REMOVED lines=8> */
[----:B------:R1:W-:Y:S04]  /*18d80*/  LDGSTS.E [R242+0x11b00], [R86.64], !P2 ;  /* 0x11b0000056f27fae */ /* 0x0003e8000d121844 */
[----:B------:R1:W-:Y:S01]  /*18d90*/  LDGSTS.E [R242+0x11b80], [R84.64], !P2 ;  /* 0x11b8000054f27fae */ /* 0x0003e2000d121844 */
[----:B---3--:R-:W-:-:S04]  /*18da0*/  IMAD.WIDE R98, R2, 0x4, R228 ;  /* 0x0000000402627825 */ /* 0x008fc800078e02e4 */
[C---:B-1----:R-:W-:Y:S01]  /*18db0*/  IMAD.WIDE R96, R2.reuse, 0x4, R244 ;  /* 0x0000000402607825 */ /* 0x042fe200078e02f4 */
[----:B------:R1:W-:Y:S03]  /*18dc0*/  LDGSTS.E [R242+0x12800], [R98.64], !P5 ;  /* 0x1280000062f27fae */ /* 0x0003e6000e921844 */
[C---:B----4-:R-:W-:Y:S01]  /*18dd0*/  IMAD.WIDE R94, R2.reuse, 0x4, R232 ;  /* 0x00000004025e7825 */ /* 0x050fe200078e02e8 */
[----:B------:R-:W3:Y:S03]  /*18de0*/  LDL.LU.64 R244, [R1+0x588] ;  /* 0x0005880001f47983 */ /* 0x000ee60000300a00 */
[C---:B------:R-:W-:Y:S01]  /*18df0*/  IMAD.WIDE R92, R2.reuse, 0x4, R246 ;  /* 0x00000004025c7825 */ /* 0x040fe200078e02f6 */
[----:B------:R1:W-:Y:S04]  /*18e00*/  STL.64 [R1+0xb28], R98 ;  /* 0x000b286201007387 */ /* 0x0003e80000100a00 */
[----:B------:R4:W-:Y:S04]  /*18e10*/  STL.64 [R1+0xb20], R96 ;  /* 0x000b206001007387 */ /* 0x0009e80000100a00 */
[----:B------:R-:W3:Y:S04]  /*18e20*/  LDL.LU.64 R232, [R1+0x580] ;  /* 0x0005800001e87983 */ /* 0x000ee80000300a00 */
[----:B------:R1:W-:Y:S04]  /*18e30*/  STL.64 [R1+0xb08], R94 ;  /* 0x000b085e01007387 */ /* 0x0003e80000100a00 */
[----:B------:R3:W-:Y:S04]  /*18e40*/  STL.64 [R1+0xb00], R92 ;  /* 0x000b005c01007387 */ /* 0x0007e80000100a00 */
[----:B------:R-:W3:Y:S01]  /*18e50*/  LDL.LU.64 R246, [R1+0x578] ;  /* 0x0005780001f67983 */ /* 0x000ee20000300a00 */
[----:B------:R-:W-:-:S03]  /*18e60*/  IMAD.WIDE R90, R2, 0x4, R238 ;  /* 0x00000004025a7825 */ /* 0x000fc600078e02ee */
[----:B------:R4:W-:Y:S04]  /*18e70*/  LDGSTS.E [R242+0x12880], [R96.64], !P5 ;  /* 0x1288000060f27fae */ /* 0x0009e8000e921844 */
[----:B------:R1:W-:Y:S04]  /*18e80*/  STL.64 [R1+0xad8], R90 ;  /* 0x000ad85a01007387 */ /* 0x0003e80000100a00 */
[----:B------:R1:W-:Y:S01]  /*18e90*/  LDGSTS.E [R242+0x12900], [R94.64], !P5 ;  /* 0x129000005ef27fae */ /* 0x0003e2000e921844 */
[----:B--2---:R-:W-:Y:S01]  /*18ea0*/  IMAD.WIDE R88, R2, 0x4, R248 ;  /* 0x0000000402587825 */ /* 0x004fe200078e02f8 */
[----:B------:R-:W-:-:S02]  /*18eb0*/  IADD3 R0, R3, -0x4f, RZ ;  /* 0xffffffb103007810 */ /* 0x000fc40007ffe0ff */
[----:B------:R-:W2:Y:S04]  /*18ec0*/  LDL.LU.64 R248, [R1+0x570] ;  /* 0x0005700001f87983 */ /* 0x000ea80000300a00 */
[----:B------:R1:W-:Y:S04]  /*18ed0*/  STL.64 [R1+0xad0], R88 ;  /* 0x000ad05801007387 */ /* 0x0003e80000100a00 */
[----:B------:R3:W-:Y:S01]  /*18ee0*/  LDGSTS.E [R242+0x12980], [R92.64], !P5 ;  /* 0x129800005cf27fae */ /* 0x0007e2000e921844 */
[----:B------:R-:W-:-:S03]  /*18ef0*/  IMAD.WIDE R86, R2, 0x4, R240 ;  /* 0x0000000402567825 */ /* 0x000fc600078e02f0 */
[----:B------:R1:W-:Y:S01]  /*18f00*/  LDGSTS.E [R242+0x12a00], [R90.64], !P5 ;  /* 0x12a000005af27fae */ /* 0x0003e2000e921844 */
[----:B------:R-:W-:-:S04]  /*18f10*/  IMAD.WIDE R84, R2, 0x4, R236 ;  /* 0x0000000402547825 */ /* 0x000fc800078e02ec */
[C---:B-1----:R-:W-:Y:S01]  /*18f20*/  IMAD.WIDE R98, R2.reuse, 0x4, R250 ;  /* 0x0000000402627825 */ /* 0x042fe200078e02fa */
[----:B------:R-:W2:Y:S04]  /*18f30*/  LDL.LU.64 R236, [R1+0x568] ;  /* 0x0005680001ec7983 */ /* 0x000ea80000300a00 */
[----:B------:R2:W-:Y:S04]  /*18f40*/  STL.64 [R1+0xac8], R86 ;  /* 0x000ac85601007387 */ /* 0x0005e80000100a00 */
[----:B------:R1:W-:Y:S04]  /*18f50*/  STL.64 [R1+0xac0], R84 ;  /* 0x000ac05401007387 */ /* 0x0003e80000100a00 */
[----:B------:R-:W2:Y:S04]  /*18f60*/  LDL.LU.64 R238, [R1+0x4e0] ;  /* 0x0004e00001ee7983 */ /* 0x000ea80000300a00 */
[----:B------:R-:W2:Y:S04]  /*18f70*/  LDL.LU.64 R240, [R1+0x4d8] ;  /* 0x0004d80001f07983 */ /* 0x000ea80000300a00 */
[----:B------:R-:W2:Y:S01]  /*18f80*/  LDL.LU.64 R250, [R1+0x4d0] ;  /* 0x0004d00001fa7983 */ /* 0x000ea20000300a00 */
[----:B----4-:R-:W-:-:S03]  /*18f90*/  IMAD.WIDE R96, R2, 0x4, R230 ;  /* 0x0000000402607825 */ /* 0x010fc600078e02e6 */
[----:B------:R4:W-:Y:S01]  /*18fa0*/  STL.64 [R1+0xe28], R98 ;  /* 0x000e286201007387 */ /* 0x0009e20000100a00 */
[----:B------:R-:W-:-:S03]  /*18fb0*/  IMAD.WIDE R94, R2, 0x4, R234 ;  /* 0x00000004025e7825 */ /* 0x000fc600078e02ea */
[----:B------:R-:W2:Y:S04]  /*18fc0*/  LDL.LU.64 R228, [R1+0x4c8] ;  /* 0x0004c80001e47983 */ /* 0x000ea80000300a00 */
[----:B------:R-:W2:Y:S04]  /*18fd0*/  LDL.LU.64 R230, [R1+0x4c0] ;  /* 0x0004c00001e67983 */ /* 0x000ea80000300a00 */
[----:B------:R1:W-:Y:S04]  /*18fe0*/  STL.64 [R1+0xe40], R96 ;  /* 0x000e406001007387 */ /* 0x0003e80000100a00 */
[----:B------:R1:W-:Y:S01]  /*18ff0*/  STL.64 [R1+0xe58], R94 ;  /* 0x000e585e01007387 */ /* 0x0003e20000100a00 */
[----:B------:R-:W-:-:S03]  /*19000*/  ISETP.GE.U32.AND P6, PT, R0, 0x7fffff72, PT ;  /* 0x7fffff720000780c */ /* 0x000fc60003fc6070 */
[----:B------:R-:W2:Y:S04]  /*19010*/  LDL.LU.64 R234, [R1+0x4b8] ;  /* 0x0004b80001ea7983 */ /* 0x000ea80000300a00 */
[----:B------:R1:W-:Y:S04]  /*19020*/  LDGSTS.E [R242+0x12a80], [R88.64], !P5 ;  /* 0x12a8000058f27fae */ /* 0x0003e8000e921844 */
[----:B------:R2:W-:Y:S04]  /*19030*/  LDGSTS.E [R242+0x12b00], [R86.64], !P5 ;  /* 0x12b0000056f27fae */ /* 0x0005e8000e921844 */
[----:B------:R1:W-:Y:S04]  /*19040*/  LDGSTS.E [R242+0x12b80], [R84.64], !P5 ;  /* 0x12b8000054f27fae */ /* 0x0003e8000e921844 */
[----:B------:R4:W-:Y:S04]  /*19050*/  LDGSTS.E [R242+0x13800], [R98.64], !P6 ;  /* 0x1380000062f27fae */ /* 0x0009e8000f121844 */
[----:B------:R1:W-:Y:S04]  /*19060*/  LDGSTS.E [R242+0x13880], [R96.64], !P6 ;  /* 0x1388000060f27fae */ /* 0x0003e8000f121844 */
[----:B------:R1:W-:Y:S01]  /*19070*/  LDGSTS.E [R242+0x13900], [R94.64], !P6 ;  /* 0x139000005ef27fae */ /* 0x0003e2000f121844 */
[----:B---3--:R-:W-:-:S03]  /*19080*/  IMAD.WIDE R92, R2, 0x4, R244 ;  /* 0x00000004025c7825 */ /* 0x008fc600078e02f4 */
[----:B------:R-:W3:Y:S04]  /*19090*/  LDL.LU.64 R244, [R1+0x4b0] ;  /* 0x0004b00001f47983 */ /* 0x000ee80000300a00 */
[----:B------:R1:W-:Y:S01]  /*190a0*/  STL.64 [R1+0xe70], R92 ;  /* 0x000e705c01007387 */ /* 0x0003e20000100a00 */
[C---:B------:R-:W-:Y:S01]  /*190b0*/  IMAD.WIDE R90, R2.reuse, 0x4, R232 ;  /* 0x00000004025a7825 */ /* 0x040fe200078e02e8 */
[----:B------:R-:W-:Y:S02]  /*190c0*/  IADD3 R0, R3, -0x53, RZ ;  /* 0xffffffad03007810 */ /* 0x000fe40007ffe0ff */
[----:B------:R2:W-:Y:S04]  /*190d0*/  LDGSTS.E [R242+0x13980], [R92.64], !P6 ;  /* 0x139800005cf27fae */ /* 0x0005e8000f121844 */
[----:B------:R2:W-:Y:S01]  /*190e0*/  LDGSTS.E [R242+0x13a00], [R90.64], !P6 ;  /* 0x13a000005af27fae */ /* 0x0005e2000f121844 */
[----:B-1----:R-:W-:-:S04]  /*190f0*/  IMAD.WIDE R88, R2, 0x4, R246 ;  /* 0x0000000402587825 */ /* 0x002fc800078e02f6 */
[C---:B--2---:R-:W-:Y:S01]  /*19100*/  IMAD.WIDE R86, R2.reuse, 0x4, R248 ;  /* 0x0000000402567825 */ /* 0x044fe200078e02f8 */
[----:B------:R1:W-:Y:S04]  /*19110*/  LDGSTS.E [R242+0x13a80], [R88.64], !P6 ;  /* 0x13a8000058f27fae */ /* 0x0003e8000f121844 */
[----:B------:R-:W2:Y:S04]  /*19120*/  LDL.LU.64 R248, [R1+0x4a8] ;  /* 0x0004a80001f87983 */ /* 0x000ea80000300a00 */
[----:B------:R1:W-:Y:S04]  /*19130*/  STL.64 [R1+0xe88], R90 ;  /* 0x000e885a01007387 */ /* 0x0003e80000100a00 */
[----:B------:R1:W-:Y:S04]  /*19140*/  STL.64 [R1+0xea0], R88 ;  /* 0x000ea05801007387 */ /* 0x0003e80000100a00 */
[----:B------:R3:W-:Y:S01]  /*19150*/  STL.64 [R1+0xeb8], R86 ;  /* 0x000eb85601007387 */ /* 0x0007e20000100a00 */
[----:B------:R-:W-:-:S04]  /*19160*/  IMAD.WIDE R84, R2, 0x4, R236 ;  /* 0x0000000402547825 */ /* 0x000fc800078e02ec */
[C---:B----4-:R-:W-:Y:S01]  /*19170*/  IMAD.WIDE R98, R2.reuse, 0x4, R238 ;  /* 0x0000000402627825 */ /* 0x050fe200078e02ee */
[----:B------:R2:W-:Y:S04]  /*19180*/  STL.64 [R1+0xed0], R84 ;  /* 0x000ed05401007387 */ /* 0x0005e80000100a00 */
[----:B------:R-:W4:Y:S01]  /*19190*/  LDL.LU.64 R232, [R1+0x420] ;  /* 0x0004200001e87983 */ /* 0x000f220000300a00 */
[----:B------:R-:W-:-:S03]  /*191a0*/  IMAD.WIDE R96, R2, 0x4, R240 ;  /* 0x0000000402607825 */ /* 0x000fc600078e02f0 */
[----:B------:R-:W4:Y:S04]  /*191b0*/  LDL.LU.64 R246, [R1+0x418] ;  /* 0x0004180001f67983 */ /* 0x000f280000300a00 */
[----:B------:R-:W4:Y:S04]  /*191c0*/  LDL.LU.64 R236, [R1+0x410] ;  /* 0x0004100001ec7983 */ /* 0x000f280000300a00 */
[----:B------:R-:W4:Y:S01]  /*191d0*/  LDL.LU.64 R238, [R1+0x408] ;  /* 0x0004080001ee7983 */ /* 0x000f220000300a00 */
[----:B------:R-:W-:-:S03]  /*191e0*/  IMAD.WIDE R94, R2, 0x4, R250 ;  /* 0x00000004025e7825 */ /* 0x000fc600078e02fa */
[----:B------:R-:W4:Y:S04]  /*191f0*/  LDL.LU.64 R240, [R1+0x400] ;  /* 0x0004000001f07983 */ /* 0x000f280000300a00 */
[----:B------:R4:W-:Y:S04]  /*19200*/  STL.64 [R1+0xee8], R98 ;  /* 0x000ee86201007387 */ /* 0x0009e80000100a00 */
[----:B------:R2:W-:Y:S04]  /*19210*/  STL.64 [R1+0xf10], R96 ;  /* 0x000f106001007387 */ /* 0x0005e80000100a00 */
[----:B------:R-:W4:Y:S01]  /*19220*/  LDL.LU.64 R250, [R1+0x3f8] ;  /* 0x0003f80001fa7983 */ /* 0x000f220000300a00 */
[----:B------:R-:W-:Y:S01]  /*19230*/  IMAD.WIDE R92, R2, 0x4, R228 ;  /* 0x00000004025c7825 */ /* 0x000fe200078e02e4 */
[----:B------:R-:W-:-:S02]  /*19240*/  ISETP.GE.U32.AND P0, PT, R0, 0x7fffff6e, PT ;  /* 0x7fffff6e0000780c */ /* 0x000fc40003f06070 */
[----:B------:R3:W-:Y:S01]  /*19250*/  LDGSTS.E [R242+0x13b00], [R86.64], !P6 ;  /* 0x13b0000056f27fae */ /* 0x0007e2000f121844 */
[----:B-1----:R-:W-:-:S03]  /*19260*/  IMAD.WIDE R90, R2, 0x4, R230 ;  /* 0x00000004025a7825 */ /* 0x002fc600078e02e6 */
[----:B------:R1:W-:Y:S01]  /*19270*/  STL.64 [R1+0xf38], R94 ;  /* 0x000f385e01007387 */ /* 0x0003e20000100a00 */
[----:B------:R-:W-:-:S03]  /*19280*/  IMAD.WIDE R88, R2, 0x4, R234 ;  /* 0x0000000402587825 */ /* 0x000fc600078e02ea */
[----:B------:R1:W-:Y:S04]  /*19290*/  STL.64 [R1+0xf50], R92 ;  /* 0x000f505c01007387 */ /* 0x0003e80000100a00 */
[----:B------:R-:W4:Y:S04]  /*192a0*/  LDL.LU.64 R234, [R1+0x3f0] ;  /* 0x0003f00001ea7983 */ /* 0x000f280000300a00 */
[----:B------:R-:W-:Y:S04]  /*192b0*/  STL.64 [R1+0xf68], R90 ;  /* 0x000f685a01007387 */ /* 0x000fe80000100a00 */
[----:B------:R2:W-:Y:S04]  /*192c0*/  LDGSTS.E [R242+0x13b80], [R84.64], !P6 ;  /* 0x13b8000054f27fae */ /* 0x0005e8000f121844 */
[----:B------:R1:W-:Y:S04]  /*192d0*/  STL.64 [R1+0xf80], R88 ;  /* 0x000f805801007387 */ /* 0x0003e80000100a00 */
        /* <DEDUP_REMOVED lines=9> */
[----:B------:R-:W-:-:S03]  /*19370*/  IADD3 R0, R3, -0x57, RZ ;  /* 0xffffffa903007810 */ /* 0x000fc60007ffe0ff */
[----:B------:R1:W-:Y:S01]  /*19380*/  LDGSTS.E [R242+0x14b00], [R86.64], !P0 ;  /* 0x14b0000056f27fae */ /* 0x0003e2000c121844 */
[----:B--2---:R-:W-:-:S05]  /*19390*/  IMAD.WIDE R84, R2, 0x4, R248 ;  /* 0x0000000402547825 */ /* 0x004fca00078e02f8 */
[----:B------:R3:W-:Y:S04]  /*193a0*/  STL.64 [R1+0xfb0], R84 ;  /* 0x000fb05401007387 */ /* 0x0007e80000100a00 */
[----:B------:R-:W2:Y:S04]  /*193b0*/  LDL.LU.64 R230, [R1+0x360] ;  /* 0x0003600001e67983 */ /* 0x000ea80000300a00 */
[----:B------:R-:W2:Y:S01]  /*193c0*/  LDL.LU.64 R248, [R1+0x358] ;  /* 0x0003580001f87983 */ /* 0x000ea20000300a00 */
[----:B----4-:R-:W-:-:S04]  /*193d0*/  IMAD.WIDE R98, R2, 0x4, R232 ;  /* 0x0000000402627825 */ /* 0x010fc800078e02e8 */
[C---:B-1----:R-:W-:Y:S01]  /*193e0*/  IMAD.WIDE R96, R2.reuse, 0x4, R246 ;  /* 0x0000000402607825 */ /* 0x042fe200078e02f6 */
[----:B------:R-:W4:Y:S03]  /*193f0*/  LDL.LU.64 R232, [R1+0x350] ;  /* 0x0003500001e87983 */ /* 0x000f260000300a00 */
[C---:B------:R-:W-:Y:S01]  /*19400*/  IMAD.WIDE R94, R2.reuse, 0x4, R236 ;  /* 0x00000004025e7825 */ /* 0x040fe200078e02ec */
[----:B------:R-:W4:Y:S03]  /*19410*/  LDL.LU.64 R246, [R1+0x348] ;  /* 0x0003480001f67983 */ /* 0x000f260000300a00 */
[C---:B------:R-:W-:Y:S01]  /*19420*/  IMAD.WIDE R92, R2.reuse, 0x4, R238 ;  /* 0x00000004025c7825 */ /* 0x040fe200078e02ee */
[----:B------:R2:W-:Y:S04]  /*19430*/  STL.64 [R1+0xfc8], R98 ;  /* 0x000fc86201007387 */ /* 0x0005e80000100a00 */
[----:B------:R-:W4:Y:S04]  /*19440*/  LDL.LU.64 R236, [R1+0x340] ;  /* 0x0003400001ec7983 */ /* 0x000f280000300a00 */
[----:B------:R1:W-:Y:S04]  /*19450*/  STL.64 [R1+0xfe8], R96 ;  /* 0x000fe86001007387 */ /* 0x0003e80000100a00 */
[----:B------:R4:W-:Y:S01]  /*19460*/  STL.64 [R1+0x1008], R94 ;  /* 0x0010085e01007387 */ /* 0x0009e20000100a00 */
[----:B------:R-:W-:-:S03]  /*19470*/  IMAD.WIDE R88, R2, 0x4, R250 ;  /* 0x0000000402587825 */ /* 0x000fc600078e02fa */
[----:B------:R-:W4:Y:S04]  /*19480*/  LDL.LU.64 R238, [R1+0x338] ;  /* 0x0003380001ee7983 */ /* 0x000f280000300a00 */
[----:B------:R1:W-:Y:S04]  /*19490*/  STL.64 [R1+0x1028], R92 ;  /* 0x0010285c01007387 */ /* 0x0003e80000100a00 */
[----:B------:R-:W4:Y:S01]  /*194a0*/  LDL.LU.64 R250, [R1+0x330] ;  /* 0x0003300001fa7983 */ /* 0x000f220000300a00 */
[----:B------:R-:W-:Y:S01]  /*194b0*/  ISETP.GE.U32.AND P3, PT, R0, 0x7fffff6a, PT ;  /* 0x7fffff6a0000780c */ /* 0x000fe20003f66070 */
[----:B------:R-:W-:-:S02]  /*194c0*/  IMAD.WIDE R90, R2, 0x4, R240 ;  /* 0x00000004025a7825 */ /* 0x000fc400078e02f0 */
[----:B------:R3:W-:Y:S02]  /*194d0*/  LDGSTS.E [R242+0x14b80], [R84.64], !P0 ;  /* 0x14b8000054f27fae */ /* 0x0007e4000c121844 */
[C---:B------:R-:W-:Y:S02]  /*194e0*/  IMAD.WIDE R86, R2.reuse, 0x4, R234 ;  /* 0x0000000402567825 */ /* 0x040fe400078e02ea */
[----:B------:R1:W-:Y:S04]  /*194f0*/  STL.64 [R1+0x1058], R90 ;  /* 0x0010585a01007387 */ /* 0x0003e80000100a00 */
        /* <DEDUP_REMOVED lines=20> */
[----:B------:R-:W2:Y:S04]  /*19640*/  LDL.LU.64 R248, [R1+0x280] ;  /* 0x0002800001f87983 */ /* 0x000ea80000300a00 */
[----:B------:R3:W-:Y:S04]  /*19650*/  STL.64 [R1+0x10e8], R98 ;  /* 0x0010e86201007387 */ /* 0x0007e80000100a00 */
[----:B------:R1:W-:Y:S01]  /*19660*/  STL.64 [R1+0x1108], R96 ;  /* 0x0011086001007387 */ /* 0x0003e20000100a00 */
[----:B----4-:R-:W-:-:S03]  /*19670*/  IMAD.WIDE R94, R2, 0x4, R232 ;  /* 0x00000004025e7825 */ /* 0x010fc600078e02e8 */
[----:B------:R-:W4:Y:S01]  /*19680*/  LDL.LU.64 R232, [R1+0x278] ;  /* 0x0002780001e87983 */ /* 0x000f220000300a00 */
[----:B------:R-:W-:-:S03]  /*19690*/  IMAD.WIDE R92, R2, 0x4, R246 ;  /* 0x00000004025c7825 */ /* 0x000fc600078e02f6 */
[----:B------:R1:W-:Y:S01]  /*196a0*/  STL.64 [R1+0x1128], R94 ;  /* 0x0011285e01007387 */ /* 0x0003e20000100a00 */
[----:B------:R-:W-:-:S03]  /*196b0*/  IMAD.WIDE R90, R2, 0x4, R236 ;  /* 0x00000004025a7825 */ /* 0x000fc600078e02ec */
[----:B------:R-:W4:Y:S04]  /*196c0*/  LDL.LU.64 R236, [R1+0x270] ;  /* 0x0002700001ec7983 */ /* 0x000f280000300a00 */
[----:B------:R2:W-:Y:S04]  /*196d0*/  STL.64 [R1+0x1148], R92 ;  /* 0x0011485c01007387 */ /* 0x0005e80000100a00 */
[----:B------:R1:W-:Y:S01]  /*196e0*/  STL.64 [R1+0x1168], R90 ;  /* 0x0011685a01007387 */ /* 0x0003e20000100a00 */
[----:B------:R-:W-:-:S03]  /*196f0*/  IMAD.WIDE R86, R2, 0x4, R250 ;  /* 0x0000000402567825 */ /* 0x000fc600078e02fa */
[----:B------:R-:W4:Y:S01]  /*19700*/  LDL.LU.64 R250, [R1+0x268] ;  /* 0x0002680001fa7983 */ /* 0x000f220000300a00 */
[----:B------:R-:W-:Y:S01]  /*19710*/  ISETP.GE.U32.AND P1, PT, R0, 0x7fffff66, PT ;  /* 0x7fffff660000780c */ /* 0x000fe20003f26070 */
[----:B------:R-:W-:-:S05]  /*19720*/  IMAD.WIDE R88, R2, 0x4, R238 ;  /* 0x0000000402587825 */ /* 0x000fca00078e02ee */
[----:B------:R4:W-:Y:S01]  /*19730*/  STL.64 [R1+0x1188], R88 ;  /* 0x0011885801007387 */ /* 0x0009e20000100a00 */
[----:B------:R-:W-:-:S06]  /*19740*/  IMAD.WIDE R84, R2, 0x4, R240 ;  /* 0x0000000402547825 */ /* 0x000fcc00078e02f0 */
[----:B------:R3:W-:Y:S04]  /*19750*/  LDGSTS.E [R242+0x16800], [R98.64], !P1 ;  /* 0x1680000062f27fae */ /* 0x0007e8000c921844 */
[----:B------:R1:W-:Y:S04]  /*19760*/  STL.64 [R1+0x11a8], R86 ;  /* 0x0011a85601007387 */ /* 0x0003e80000100a00 */
[----:B------:R1:W-:Y:S04]  /*19770*/  STL.64 [R1+0x11c8], R84 ;  /* 0x0011c85401007387 */ /* 0x0003e80000100a00 */
[----:B------:R1:W-:Y:S04]  /*19780*/  LDGSTS.E [R242+0x16880], [R96.64], !P1 ;  /* 0x1688000060f27fae */ /* 0x0003e8000c921844 */
[----:B------:R-:W4:Y:S04]  /*19790*/  LDL.LU.64 R246, [R1+0x1e0] ;  /* 0x0001e00001f67983 */ /* 0x000f280000300a00 */
[----:B------:R1:W-:Y:S04]  /*197a0*/  LDGSTS.E [R242+0x16900], [R94.64], !P1 ;  /* 0x169000005ef27fae */ /* 0x0003e8000c921844 */
[----:B------:R-:W4:Y:S04]  /*197b0*/  LDL.LU.64 R238, [R1+0x1d8] ;  /* 0x0001d80001ee7983 */ /* 0x000f280000300a00 */
[----:B------:R-:W4:Y:S04]  /*197c0*/  LDL.LU.64 R240, [R1+0x1d0] ;  /* 0x0001d00001f07983 */ /* 0x000f280000300a00 */
[----:B------:R2:W-:Y:S04]  /*197d0*/  LDGSTS.E [R242+0x16980], [R92.64], !P1 ;  /* 0x169800005cf27fae */ /* 0x0005e8000c921844 */
[----:B------:R1:W-:Y:S04]  /*197e0*/  LDGSTS.E [R242+0x16a00], [R90.64], !P1 ;  /* 0x16a000005af27fae */ /* 0x0003e8000c921844 */
[----:B------:R4:W-:Y:S04]  /*197f0*/  LDGSTS.E [R242+0x16a80], [R88.64], !P1 ;  /* 0x16a8000058f27fae */ /* 0x0009e8000c921844 */
[----:B------:R1:W-:Y:S04]  /*19800*/  LDGSTS.E [R242+0x16b00], [R86.64], !P1 ;  /* 0x16b0000056f27fae */ /* 0x0003e8000c921844 */
[----:B------:R1:W-:Y:S01]  /*19810*/  LDGSTS.E [R242+0x16b80], [R84.64], !P1 ;  /* 0x16b8000054f27fae */ /* 0x0003e2000c921844 */
[----:B---3--:R-:W-:-:S04]  /*19820*/  IMAD.WIDE R98, R2, 0x4, R228 ;  /* 0x0000000402627825 */ /* 0x008fc800078e02e4 */
[C---:B-1----:R-:W-:Y:S02]  /*19830*/  IMAD.WIDE R96, R2.reuse, 0x4, R234 ;  /* 0x0000000402607825 */ /* 0x042fe400078e02ea */
[----:B------:R-:W3:Y:S02]  /*19840*/  LDL.LU.64 R234, [R1+0x1c8] ;  /* 0x0001c80001ea7983 */ /* 0x000ee40000300a00 */
[C---:B------:R-:W-:Y:S02]  /*19850*/  IMAD.WIDE R94, R2.reuse, 0x4, R244 ;  /* 0x00000004025e7825 */ /* 0x040fe400078e02f4 */
[----:B------:R1:W-:Y:S04]  /*19860*/  STL.64 [R1+0x1200], R98 ;  /* 0x0012006201007387 */ /* 0x0003e80000100a00 */
[----:B------:R-:W3:Y:S04]  /*19870*/  LDL.LU.64 R244, [R1+0x1c0] ;  /* 0x0001c00001f47983 */ /* 0x000ee80000300a00 */
[----:B------:R1:W-:Y:S04]  /*19880*/  STL.64 [R1+0x1220], R96 ;  /* 0x0012206001007387 */ /* 0x0003e80000100a00 */
[----:B------:R1:W-:Y:S01]  /*19890*/  STL.64 [R1+0x1240], R94 ;  /* 0x0012405e01007387 */ /* 0x0003e20000100a00 */
[----:B--2---:R-:W-:-:S04]  /*198a0*/  IMAD.WIDE R92, R2, 0x4, R230 ;  /* 0x00000004025c7825 */ /* 0x004fc800078e02e6 */
[C---:B------:R-:W-:Y:S02]  /*198b0*/  IMAD.WIDE R90, R2.reuse, 0x4, R248 ;  /* 0x00000004025a7825 */ /* 0x040fe400078e02f8 */
[----:B------:R-:W2:Y:S04]  /*198c0*/  LDL.LU.64 R248, [R1+0x1b8] ;  /* 0x0001b80001f87983 */ /* 0x000ea80000300a00 */
[----:B------:R3:W-:Y:S04]  /*198d0*/  STL.64 [R1+0x1258], R92 ;  /* 0x0012585c01007387 */ /* 0x0007e80000100a00 */
[----:B------:R1:W-:Y:S01]  /*198e0*/  STL.64 [R1+0x1270], R90 ;  /* 0x0012705a01007387 */ /* 0x0003e20000100a00 */
[----:B----4-:R-:W-:-:S04]  /*198f0*/  IMAD.WIDE R88, R2, 0x4, R232 ;  /* 0x0000000402587825 */ /* 0x010fc800078e02e8 */
[C---:B------:R-:W-:Y:S02]  /*19900*/  IMAD.WIDE R86, R2.reuse, 0x4, R236 ;  /* 0x0000000402567825 */ /* 0x040fe400078e02ec */
[----:B------:R-:W4:Y:S04]  /*19910*/  LDL.LU.64 R236, [R1+0x1b0] ;  /* 0x0001b00001ec7983 */ /* 0x000f280000300a00 */
[----:B------:R2:W-:Y:S04]  /*19920*/  STL.64 [R1+0x1290], R88 ;  /* 0x0012905801007387 */ /* 0x0005e80000100a00 */
[----:B------:R4:W-:Y:S01]  /*19930*/  STL.64 [R1+0x12a8], R86 ;  /* 0x0012a85601007387 */ /* 0x0009e20000100a00 */
[----:B------:R-:W-:-:S03]  /*19940*/  IMAD.WIDE R84, R2, 0x4, R250 ;  /* 0x0000000402547825 */ /* 0x000fc600078e02fa */
[----:B------:R-:W4:Y:S01]  /*19950*/  LDL.LU.64 R250, [R1+0x1a8] ;  /* 0x0001a80001fa7983 */ /* 0x000f220000300a00 */
[----:B------:R-:W-:-:S04]  /*19960*/  IADD3 R0, R3, -0x5f, RZ ;  /* 0xffffffa103007810 */ /* 0x000fc80007ffe0ff */
[----:B------:R-:W-:Y:S01]  /*19970*/  ISETP.GE.U32.AND P4, PT, R0, 0x7fffff62, PT ;  /* 0x7fffff620000780c */ /* 0x000fe20003f86070 */
[----:B------:R1:W-:Y:S04]  /*19980*/  STL.64 [R1+0x12c8], R84 ;  /* 0x0012c85401007387 */ /* 0x0003e80000100a00 */
[----:B------:R-:W4:Y:S08]  /*19990*/  LDL.LU.64 R218, [R1+0x120] ;  /* 0x0001200001da7983 */ /* 0x000f300000300a00 */
        /* <DEDUP_REMOVED lines=8> */
[----:B------:R-:W4:Y:S04]  /*19a20*/  LDL.LU.64 R220, [R1+0x118] ;  /* 0x0001180001dc7983 */ /* 0x000f280000300a00 */
[----:B------:R1:W-:Y:S04]  /*19a30*/  STL.64 [R1+0x1310], R96 ;  /* 0x0013106001007387 */ /* 0x0003e80000100a00 */
[----:B------:R-:W4:Y:S04]  /*19a40*/  LDL.LU.64 R222, [R1+0x110] ;  /* 0x0001100001de7983 */ /* 0x000f280000300a00 */
[----:B------:R1:W-:Y:S04]  /*19a50*/  LDGSTS.E [R242+0x17a00], [R90.64], !P4 ;  /* 0x17a000005af27fae */ /* 0x0003e8000e121844 */
[----:B------:R1:W-:Y:S04]  /*19a60*/  STL.64 [R1+0x1328], R94 ;  /* 0x0013285e01007387 */ /* 0x0003e80000100a00 */
[----:B------:R-:W4:Y:S04]  /*19a70*/  LDL.LU.64 R224, [R1+0x108] ;  /* 0x0001080001e07983 */ /* 0x000f280000300a00 */
[----:B------:R2:W-:Y:S04]  /*19a80*/  LDGSTS.E [R242+0x17a80], [R88.64], !P4 ;  /* 0x17a8000058f27fae */ /* 0x0005e8000e121844 */
[----:B------:R-:W4:Y:S04]  /*19a90*/  LDL.LU.64 R226, [R1+0x100] ;  /* 0x0001000001e27983 */ /* 0x000f280000300a00 */
[----:B------:R4:W-:Y:S04]  /*19aa0*/  LDGSTS.E [R242+0x17b00], [R86.64], !P4 ;  /* 0x17b0000056f27fae */ /* 0x0009e8000e121844 */
[----:B------:R-:W4:Y:S04]  /*19ab0*/  LDL.LU.64 R228, [R1+0xf8] ;  /* 0x0000f80001e47983 */ /* 0x000f280000300a00 */
[----:B------:R1:W-:Y:S01]  /*19ac0*/  LDGSTS.E [R242+0x17b80], [R84.64], !P4 ;  /* 0x17b8000054f27fae */ /* 0x0003e2000e121844 */
[----:B---3--:R-:W-:-:S05]  /*19ad0*/  IMAD.WIDE R92, R2, 0x4, R234 ;  /* 0x00000004025c7825 */ /* 0x008fca00078e02ea */
[----:B------:R2:W-:Y:S01]  /*19ae0*/  STL.64 [R1+0x1348], R92 ;  /* 0x0013485c01007387 */ /* 0x0005e20000100a00 */
[----:B-1----:R-:W-:-:S03]  /*19af0*/  IMAD.WIDE R90, R2, 0x4, R244 ;  /* 0x00000004025a7825 */ /* 0x002fc600078e02f4 */
[----:B------:R-:W2:Y:S04]  /*19b00*/  LDL.LU.64 R230, [R1+0xf0] ;  /* 0x0000f00001e67983 */ /* 0x000ea80000300a00 */
[----:B------:R1:W-:Y:S04]  /*19b10*/  STL.64 [R1+0x1360], R90 ;  /* 0x0013605a01007387 */ /* 0x0003e80000100a00 */
[----:B------:R-:W2:Y:S02]  /*19b20*/  LDL.LU.64 R232, [R1+0xe8] ;  /* 0x0000e80001e87983 */ /* 0x000ea40000300a00 */
[----:B--2---:R-:W-:-:S05]  /*19b30*/  IMAD.WIDE R88, R2, 0x4, R248 ;  /* 0x0000000402587825 */ /* 0x004fca00078e02f8 */
[----:B------:R2:W-:Y:S01]  /*19b40*/  STL.64 [R1+0x1380], R88 ;  /* 0x0013805801007387 */ /* 0x0005e20000100a00 */
[----:B----4-:R-:W-:-:S05]  /*19b50*/  IMAD.WIDE R86, R2, 0x4, R236 ;  /* 0x0000000402567825 */ /* 0x010fca00078e02ec */
[----:B------:R4:W-:Y:S01]  /*19b60*/  STL.64 [R1+0x1398], R86 ;  /* 0x0013985601007387 */ /* 0x0009e20000100a00 */
[----:B------:R-:W-:-:S05]  /*19b70*/  IMAD.WIDE R84, R2, 0x4, R250 ;  /* 0x0000000402547825 */ /* 0x000fca00078e02fa */
        /* <DEDUP_REMOVED lines=18> */
[----:B------:R-:W-:-:S03]  /*19ca0*/  IMAD.WIDE R96, R2, 0x4, R220 ;  /* 0x0000000402607825 */ /* 0x000fc600078e02dc */
[----:B------:R1:W-:Y:S01]  /*19cb0*/  LDGSTS.E [R242+0x18a00], [R90.64], !P2 ;  /* 0x18a000005af27fae */ /* 0x0003e2000d121844 */
[----:B----4-:R-:W-:-:S03]  /*19cc0*/  IMAD.WIDE R94, R2, 0x4, R222 ;  /* 0x00000004025e7825 */ /* 0x010fc600078e02de */
[----:B------:R4:W-:Y:S01]  /*19cd0*/  LDGSTS.E [R242+0x18a80], [R88.64], !P2 ;  /* 0x18a8000058f27fae */ /* 0x0009e2000d121844 */
[----:B--2---:R-:W-:-:S03]  /*19ce0*/  IMAD.WIDE R92, R2, 0x4, R224 ;  /* 0x00000004025c7825 */ /* 0x004fc600078e02e0 */
[----:B------:R2:W-:Y:S01]  /*19cf0*/  LDGSTS.E [R242+0x18b00], [R86.64], !P2 ;  /* 0x18b0000056f27fae */ /* 0x0005e2000d121844 */
[----:B-1----:R-:W-:-:S03]  /*19d00*/  IMAD.WIDE R90, R2, 0x4, R226 ;  /* 0x00000004025a7825 */ /* 0x002fc600078e02e2 */
[----:B------:R3:W-:Y:S01]  /*19d10*/  STL.64 [R1+0x13e0], R98 ;  /* 0x0013e06201007387 */ /* 0x0007e20000100a00 */
[----:B----4-:R-:W-:-:S03]  /*19d20*/  IMAD.WIDE R88, R2, 0x4, R228 ;  /* 0x0000000402587825 */ /* 0x010fc600078e02e4 */
[----:B------:R1:W-:Y:S04]  /*19d30*/  LDGSTS.E [R242+0x18b80], [R84.64], !P2 ;  /* 0x18b8000054f27fae */ /* 0x0003e8000d121844 */
[----:B------:R4:W-:Y:S04]  /*19d40*/  STL.64 [R1+0x13f8], R96 ;  /* 0x0013f86001007387 */ /* 0x0009e80000100a00 */
        /* <DEDUP_REMOVED lines=8> */
[----:B------:R1:W-:Y:S04]  /*19dd0*/  LDGSTS.E [R242+0x19a00], [R90.64], !P5 ;  /* 0x19a000005af27fae */ /* 0x0003e8000e921844 */
[----:B------:R1:W-:Y:S01]  /*19de0*/  LDGSTS.E [R242+0x19a80], [R88.64], !P5 ;  /* 0x19a8000058f27fae */ /* 0x0003e2000e921844 */
[----:B------:R-:W-:-:S04]  /*19df0*/  IMAD.WIDE R82, R2, 0x4, R82 ;  /* 0x0000000402527825 */ /* 0x000fc800078e0252 */
[----:B------:R-:W-:-:S04]  /*19e00*/  IMAD.WIDE R80, R2, 0x4, R80 ;  /* 0x0000000402507825 */ /* 0x000fc800078e0250 */
[----:B------:R-:W-:-:S04]  /*19e10*/  IMAD.WIDE R78, R2, 0x4, R78 ;  /* 0x00000004024e7825 */ /* 0x000fc800078e024e */
[----:B------:R-:W-:-:S04]  /*19e20*/  IMAD.WIDE R76, R2, 0x4, R76 ;  /* 0x00000004024c7825 */ /* 0x000fc800078e024c */
[----:B------:R-:W-:-:S04]  /*19e30*/  IMAD.WIDE R74, R2, 0x4, R74 ;  /* 0x00000004024a7825 */ /* 0x000fc800078e024a */
[----:B------:R-:W-:-:S04]  /*19e40*/  IMAD.WIDE R72, R2, 0x4, R72 ;  /* 0x0000000402487825 */ /* 0x000fc800078e0248 */
[----:B--2---:R-:W-:-:S04]  /*19e50*/  IMAD.WIDE R86, R2, 0x4, R230 ;  /* 0x0000000402567825 */ /* 0x004fc800078e02e6 */
[C---:B-1----:R-:W-:Y:S01]  /*19e60*/  IMAD.WIDE R84, R2.reuse, 0x4, R232 ;  /* 0x0000000402547825 */ /* 0x042fe200078e02e8 */
[----:B------:R1:W-:Y:S04]  /*19e70*/  STL.64 [R1+0x1478], R86 ;  /* 0x0014785601007387 */ /* 0x0003e80000100a00 */
[----:B------:R2:W-:Y:S04]  /*19e80*/  STL.64 [R1+0x1498], R84 ;  /* 0x0014985401007387 */ /* 0x0005e80000100a00 */
        /* <DEDUP_REMOVED lines=24> */
[C---:B----4-:R-:W-:Y:S01]  /*1a010*/  IMAD.WIDE R96, R2.reuse, 0x4, R238 ;  /* 0x0000000402607825 */ /* 0x050fe200078e02ee */
[----:B------:R-:W-:Y:S03]  /*1a020*/  STL.64 [R1+0x1520], R98 ;  /* 0x0015206201007387 */ /* 0x000fe60000100a00 */
[C---:B------:R-:W-:Y:S01]  /*1a030*/  IMAD.WIDE R94, R2.reuse, 0x4, R240 ;  /* 0x00000004025e7825 */ /* 0x040fe200078e02f0 */
[----:B------:R-:W-:Y:S03]  /*1a040*/  STL.64 [R1+0x1538], R96 ;  /* 0x0015386001007387 */ /* 0x000fe60000100a00 */
[C---:B------:R-:W-:Y:S01]  /*1a050*/  IMAD.WIDE R92, R2.reuse, 0x4, R234 ;  /* 0x00000004025c7825 */ /* 0x040fe200078e02ea */
[----:B------:R-:W-:Y:S03]  /*1a060*/  STL.64 [R1+0x1550], R94 ;  /* 0x0015505e01007387 */ /* 0x000fe60000100a00 */
[C---:B------:R-:W-:Y:S01]  /*1a070*/  IMAD.WIDE R90, R2.reuse, 0x4, R244 ;  /* 0x00000004025a7825 */ /* 0x040fe200078e02f4 */
[----:B------:R-:W-:Y:S03]  /*1a080*/  STL.64 [R1+0x1568], R92 ;  /* 0x0015685c01007387 */ /* 0x000fe60000100a00 */
[C---:B------:R-:W-:Y:S01]  /*1a090*/  IMAD.WIDE R88, R2.reuse, 0x4, R248 ;  /* 0x0000000402587825 */ /* 0x040fe200078e02f8 */
[----:B------:R-:W-:Y:S03]  /*1a0a0*/  STL.64 [R1+0x1580], R90 ;  /* 0x0015805a01007387 */ /* 0x000fe60000100a00 */
[C---:B-1----:R-:W-:Y:S01]  /*1a0b0*/  IMAD.WIDE R86, R2.reuse, 0x4, R236 ;  /* 0x0000000402567825 */ /* 0x042fe200078e02ec */
[----:B------:R-:W-:Y:S03]  /*1a0c0*/  STL.64 [R1+0x1598], R88 ;  /* 0x0015985801007387 */ /* 0x000fe60000100a00 */
[C---:B--2---:R-:W-:Y:S01]  /*1a0d0*/  IMAD.WIDE R84, R2.reuse, 0x4, R250 ;  /* 0x0000000402547825 */ /* 0x044fe200078e02fa */
        /* <DEDUP_REMOVED lines=46> */
[----:B------:R-:W-:Y:S01]  /*1a3c0*/  IADD3 R0, R3, -0x6b, RZ ;  /* 0xffffff9503007810 */ /* 0x000fe20007ffe0ff */
[----:B------:R-:W-:-:S02]  /*1a3d0*/  IMAD.WIDE R18, R2, 0x4, R18 ;  /* 0x0000000402127825 */ /* 0x000fc400078e0212 */
[----:B------:R-:W3:Y:S01]  /*1a3e0*/  LDL.LU.64 R232, [R1+0x7e0] ;  /* 0x0007e00001e87983 */ /* 0x000ee20000300a00 */
        /* <DEDUP_REMOVED lines=71> */
[----:B------:R-:W4:Y:S04]  /*1a860*/  LDL.LU.64 R230, [R1+0x718] ;  /* 0x0007180001e67983 */ /* 0x000f280000300a00 */
[----:B------:R-:W4:Y:S04]  /*1a870*/  LDL.LU.64 R246, [R1+0x710] ;  /* 0x0007100001f67983 */ /* 0x000f280000300a00 */
[----:B------:R3:W-:Y:S04]  /*1a880*/  LDGSTS.E [R242+0x1fa80], [R8.64], !P2 ;  /* 0x1fa8000008f27fae */ /* 0x0007e8000d121844 */
[----:B------:R1:W-:Y:S04]  /*1a890*/  LDGSTS.E [R242+0x1fb00], [R6.64], !P2 ;  /* 0x1fb0000006f27fae */ /* 0x0003e8000d121844 */
[----:B------:R1:W-:Y:S01]  /*1a8a0*/  LDGSTS.E [R242+0x1fb80], [R4.64], !P2 ;  /* 0x1fb8000004f27fae */ /* 0x0003e2000d121844 */
[----:B--2---:R-:W-:-:S03]  /*1a8b0*/  IMAD.WIDE R10, R2, 0x4, R244 ;  /* 0x00000004020a7825 */ /* 0x004fc600078e02f4 */
[----:B------:R-:W2:Y:S01]  /*1a8c0*/  LDL.LU.64 R244, [R1+0x708] ;  /* 0x0007080001f47983 */ /* 0x000ea20000300a00 */
[----:B---3--:R-:W-:-:S03]  /*1a8d0*/  IMAD.WIDE R8, R2, 0x4, R238 ;  /* 0x0000000402087825 */ /* 0x008fc600078e02ee */
[----:B------:R3:W-:Y:S01]  /*1a8e0*/  STL.64 [R1+0xa98], R10 ;  /* 0x000a980a01007387 */ /* 0x0007e20000100a00 */
[----:B-1----:R-:W-:-:S03]  /*1a8f0*/  IMAD.WIDE R6, R2, 0x4, R240 ;  /* 0x0000000402067825 */ /* 0x002fc600078e02f0 */
[----:B------:R-:W3:Y:S01]  /*1a900*/  LDL.LU.64 R226, [R1+0x700] ;  /* 0x0007000001e27983 */ /* 0x000ee20000300a00 */
[----:B------:R-:W-:-:S03]  /*1a910*/  IMAD.WIDE R4, R2, 0x4, R234 ;  /* 0x0000000402047825 */ /* 0x000fc600078e02ea */
[----:B------:R1:W-:Y:S04]  /*1a920*/  STL.64 [R1+0xa90], R8 ;  /* 0x000a900801007387 */ /* 0x0003e80000100a00 */
[----:B------:R-:W3:Y:S01]  /*1a930*/  LDL.LU.64 R228, [R1+0x6f8] ;  /* 0x0006f80001e47983 */ /* 0x000ee20000300a00 */
[----:B------:R-:W-:-:S03]  /*1a940*/  IMAD.WIDE R238, R2, 0x4, R248 ;  /* 0x0000000402ee7825 */ /* 0x000fc600078e02f8 */
[----:B------:R1:W-:Y:S04]  /*1a950*/  STL.64 [R1+0x818], R6 ;  /* 0x0008180601007387 */ /* 0x0003e80000100a00 */
[----:B------:R-:W3:Y:S01]  /*1a960*/  LDL.LU.64 R240, [R1+0x6f0] ;  /* 0x0006f00001f07983 */ /* 0x000ee20000300a00 */
[----:B------:R-:W-:-:S03]  /*1a970*/  IMAD.WIDE R234, R2, 0x4, R250 ;  /* 0x0000000402ea7825 */ /* 0x000fc600078e02fa */
[----:B------:R1:W-:Y:S04]  /*1a980*/  STL.64 [R1+0x810], R4 ;  /* 0x0008100401007387 */ /* 0x0003e80000100a00 */
[----:B------:R-:W3:Y:S04]  /*1a990*/  LDL.LU.64 R248, [R1+0x6e8] ;  /* 0x0006e80001f87983 */ /* 0x000ee80000300a00 */
[----:B------:R-:W3:Y:S01]  /*1a9a0*/  LDL.LU.64 R250, [R1+0x8a0] ;  /* 0x0008a00001fa7983 */ /* 0x000ee20000300a00 */
[----:B------:R-:W-:-:S04]  /*1a9b0*/  IMAD.WIDE R236, R2, 0x4, R236 ;  /* 0x0000000402ec7825 */ /* 0x000fc800078e02ec */
[C---:B------:R-:W-:Y:S01]  /*1a9c0*/  IMAD.WIDE R232, R2.reuse, 0x4, R232 ;  /* 0x0000000402e87825 */ /* 0x040fe200078e02e8 */
[----:B------:R-:W-:Y:S04]  /*1a9d0*/  STL.64 [R1+0x3968], R238 ;  /* 0x003968ee01007387 */ /* 0x000fe80000100a00 */
[----:B------:R-:W-:Y:S04]  /*1a9e0*/  STL.64 [R1+0x3970], R236 ;  /* 0x003970ec01007387 */ /* 0x000fe80000100a00 */
[----:B------:R-:W-:Y:S04]  /*1a9f0*/  STL.64 [R1+0x3978], R234 ;  /* 0x003978ea01007387 */ /* 0x000fe80000100a00 */
[----:B------:R-:W-:Y:S01]  /*1aa00*/  STL.64 [R1+0x3980], R232 ;  /* 0x003980e801007387 */ /* 0x000fe20000100a00 */
[----:B----4-:R-:W-:-:S03]  /*1aa10*/  IMAD.WIDE R66, R2, 0x4, R230 ;  /* 0x0000000402427825 */ /* 0x010fc600078e02e6 */
[----:B------:R-:W4:Y:S01]  /*1aa20*/  LDL.LU.64 R230, [R1+0x8a8] ;  /* 0x0008a80001e67983 */ /* 0x000f220000300a00 */
[----:B------:R-:W-:-:S03]  /*1aa30*/  IMAD.WIDE R64, R2, 0x4, R246 ;  /* 0x0000000402407825 */ /* 0x000fc600078e02f6 */
[----:B------:R-:W4:Y:S01]  /*1aa40*/  LDL.LU.64 R246, [R1+0x8b0] ;  /* 0x0008b00001f67983 */ /* 0x000f220000300a00 */
[----:B--2---:R-:W-:-:S03]  /*1aa50*/  IMAD.WIDE R62, R2, 0x4, R244 ;  /* 0x00000004023e7825 */ /* 0x004fc600078e02f4 */
[----:B------:R-:W2:Y:S01]  /*1aa60*/  LDL.LU.64 R244, [R1+0x8b8] ;  /* 0x0008b80001f47983 */ /* 0x000ea20000300a00 */
[----:B---3--:R-:W-:-:S03]  /*1aa70*/  IMAD.WIDE R60, R2, 0x4, R226 ;  /* 0x00000004023c7825 */ /* 0x008fc600078e02e2 */
[----:B------:R-:W3:Y:S01]  /*1aa80*/  LDL.LU.64 R226, [R1+0x8c0] ;  /* 0x0008c00001e27983 */ /* 0x000ee20000300a00 */
[----:B------:R-:W-:-:S03]  /*1aa90*/  IMAD.WIDE R58, R2, 0x4, R228 ;  /* 0x00000004023a7825 */ /* 0x000fc600078e02e4 */
[----:B------:R-:W3:Y:S01]  /*1aaa0*/  LDL.LU.64 R228, [R1+0x8c8] ;  /* 0x0008c80001e47983 */ /* 0x000ee20000300a00 */
[----:B------:R-:W-:-:S03]  /*1aab0*/  IMAD.WIDE R56, R2, 0x4, R240 ;  /* 0x0000000402387825 */ /* 0x000fc600078e02f0 */
[----:B------:R-:W3:Y:S01]  /*1aac0*/  LDL.LU.64 R240, [R1+0x8d0] ;  /* 0x0008d00001f07983 */ /* 0x000ee20000300a00 */
[----:B------:R-:W-:-:S03]  /*1aad0*/  IMAD.WIDE R54, R2, 0x4, R248 ;  /* 0x0000000402367825 */ /* 0x000fc600078e02f8 */
[----:B------:R-:W3:Y:S01]  /*1aae0*/  LDL.LU.64 R248, [R1+0x8d8] ;  /* 0x0008d80001f87983 */ /* 0x000ee20000300a00 */
[----:B------:R-:W-:-:S03]  /*1aaf0*/  IMAD.WIDE R52, R2, 0x4, R250 ;  /* 0x0000000402347825 */ /* 0x000fc600078e02fa */
[----:B------:R-:W3:Y:S04]  /*1ab00*/  LDL.LU.64 R250, [R1+0x8e0] ;  /* 0x0008e00001fa7983 */ /* 0x000ee80000300a00 */
        /* <DEDUP_REMOVED lines=32> */
[----:B------:R-:W3:Y:S04]  /*1ad10*/  LDL.LU.64 R226, [R1+0x928] ;  /* 0x0009280001e27983 */ /* 0x000ee80000300a00 */
[----:B------:R-:W3:Y:S01]  /*1ad20*/  LDL.LU.64 R228, [R1+0x930] ;  /* 0x0009300001e47983 */ /* 0x000ee20000300a00 */
[----:B----4-:R-:W-:-:S04]  /*1ad30*/  IMAD.WIDE R34, R2, 0x4, R230 ;  /* 0x0000000402227825 */ /* 0x010fc800078e02e6 */
[----:B------:R-:W-:-:S04]  /*1ad40*/  IMAD.WIDE R32, R2, 0x4, R246 ;  /* 0x0000000402207825 */ /* 0x000fc800078e02f6 */
[C---:B--2---:R-:W-:Y:S02]  /*1ad50*/  IMAD.WIDE R30, R2.reuse, 0x4, R244 ;  /* 0x00000004021e7825 */ /* 0x044fe400078e02f4 */
[----:B------:R-:W2:Y:S04]  /*1ad60*/  LDL.LU.64 R244, [R1+0x938] ;  /* 0x0009380001f47983 */ /* 0x000ea80000300a00 */
[----:B------:R-:W4:Y:S04]  /*1ad70*/  LDL.LU.64 R230, [R1+0x940] ;  /* 0x0009400001e67983 */ /* 0x000f280000300a00 */
[----:B------:R-:W4:Y:S01]  /*1ad80*/  LDL.LU.64 R246, [R1+0x948] ;  /* 0x0009480001f67983 */ /* 0x000f220000300a00 */
[----:B---3--:R-:W-:-:S03]  /*1ad90*/  IMAD.WIDE R28, R2, 0x4, R240 ;  /* 0x00000004021c7825 */ /* 0x008fc600078e02f0 */
[----:B------:R-:W1:Y:S01]  /*1ada0*/  LDL.LU.64 R240, [R1+0x950] ;  /* 0x0009500001f07983 */ /* 0x000e620000300a00 */
[----:B------:R-:W-:-:S03]  /*1adb0*/  IMAD.WIDE R26, R2, 0x4, R248 ;  /* 0x00000004021a7825 */ /* 0x000fc600078e02f8 */
[----:B------:R-:W3:Y:S01]  /*1adc0*/  LDL.LU.64 R248, [R1+0x958] ;  /* 0x0009580001f87983 */ /* 0x000ee20000300a00 */
[----:B------:R-:W-:-:S03]  /*1add0*/  IMAD.WIDE R24, R2, 0x4, R250 ;  /* 0x0000000402187825 */ /* 0x000fc600078e02fa */
[----:B------:R-:W3:Y:S01]  /*1ade0*/  LDL.LU.64 R250, [R1+0x960] ;  /* 0x0009600001fa7983 */ /* 0x000ee20000300a00 */
[----:B------:R-:W-:Y:S01]  /*1adf0*/  IADD3 R0, R3, -0x44, RZ ;  /* 0xffffffbc03007810 */ /* 0x000fe20007ffe0ff */
[----:B------:R-:W-:Y:S02]  /*1ae00*/  IMAD.WIDE R22, R2, 0x4, R222 ;  /* 0x0000000402167825 */ /* 0x000fe400078e02de */
[----:B------:R-:W-:Y:S01]  /*1ae10*/  STL.64 [R1+0x3a08], R34 ;  /* 0x003a082201007387 */ /* 0x000fe20000100a00 */
[----:B------:R-:W-:Y:S01]  /*1ae20*/  ISETP.GE.U32.AND P5, PT, R0, 0x7fffff7d, PT ;  /* 0x7fffff7d0000780c */ /* 0x000fe20003fa6070 */
[----:B------:R-:W-:Y:S02]  /*1ae30*/  IMAD.WIDE R20, R2, 0x4, R224 ;  /* 0x0000000402147825 */ /* 0x000fe400078e02e0 */
[----:B------:R-:W-:Y:S04]  /*1ae40*/  STL.64 [R1+0x3a10], R32 ;  /* 0x003a102001007387 */ /* 0x000fe80000100a00 */
[----:B------:R-:W-:Y:S04]  /*1ae50*/  STL.64 [R1+0x3a18], R30 ;  /* 0x003a181e01007387 */ /* 0x000fe80000100a00 */
[----:B------:R-:W-:Y:S04]  /*1ae60*/  STL.64 [R1+0x3a20], R28 ;  /* 0x003a201c01007387 */ /* 0x000fe80000100a00 */
[----:B------:R-:W-:Y:S04]  /*1ae70*/  STL.64 [R1+0x3a28], R26 ;  /* 0x003a281a01007387 */ /* 0x000fe80000100a00 */
[----:B------:R-:W-:Y:S04]  /*1ae80*/  STL.64 [R1+0x3a30], R24 ;  /* 0x003a301801007387 */ /* 0x000fe80000100a00 */
[----:B------:R-:W-:Y:S01]  /*1ae90*/  STL.64 [R1+0x3a38], R22 ;  /* 0x003a381601007387 */ /* 0x000fe20000100a00 */
[----:B------:R-:W-:-:S03]  /*1aea0*/  LOP3.LUT R242, R243, 0x60, RZ, 0x3c, !PT ;  /* 0x00000060f3f27812 */ /* 0x000fc600078e3cff */
[----:B------:R1:W-:Y:S04]  /*1aeb0*/  STL.64 [R1+0x3a40], R20 ;  /* 0x003a401401007387 */ /* 0x0003e80000100a00 */
[----:B------:R2:W-:Y:S04]  /*1aec0*/  LDGSTS.E [R242+0x10c00], [R10.64], !P5 ;  /* 0x10c000000af27fae */ /* 0x0005e8000e921844 */
[----:B------:R1:W-:Y:S01]  /*1aed0*/  LDGSTS.E [R242+0x10c80], [R8.64], !P5 ;  /* 0x10c8000008f27fae */ /* 0x0003e2000e921844 */
[----:B------:R-:W-:-:S03]  /*1aee0*/  IMAD.WIDE R18, R2, 0x4, R226 ;  /* 0x0000000402127825 */ /* 0x000fc600078e02e2 */
[----:B------:R3:W-:Y:S01]  /*1aef0*/  LDGSTS.E [R242+0x10d00], [R6.64], !P5 ;  /* 0x10d0000006f27fae */ /* 0x0007e2000e921844 */
[----:B------:R-:W-:-:S03]  /*1af00*/  IMAD.WIDE R16, R2, 0x4, R228 ;  /* 0x0000000402107825 */ /* 0x000fc600078e02e4 */
[----:B------:R1:W-:Y:S01]  /*1af10*/  LDGSTS.E [R242+0x10d80], [R4.64], !P5 ;  /* 0x10d8000004f27fae */ /* 0x0003e2000e921844 */
[----:B--2---:R-:W-:-:S04]  /*1af20*/  IMAD.WIDE R14, R2, 0x4, R244 ;  /* 0x00000004020e7825 */ /* 0x004fc800078e02f4 */
[C---:B----4-:R-:W-:Y:S01]  /*1af30*/  IMAD.WIDE R12, R2.reuse, 0x4, R230 ;  /* 0x00000004020c7825 */ /* 0x050fe200078e02e6 */
[----:B------:R-:W2:Y:S04]  /*1af40*/  LDL.LU.64 R244, [R1+0xab0] ;  /* 0x000ab00001f47983 */ /* 0x000ea80000300a00 */
[----:B------:R-:W4:Y:S04]  /*1af50*/  LDL.LU.64 R226, [R1+0xaa8] ;  /* 0x000aa80001e27983 */ /* 0x000f280000300a00 */
[----:B------:R-:W4:Y:S01]  /*1af60*/  LDL.LU.64 R228, [R1+0xaa0] ;  /* 0x000aa00001e47983 */ /* 0x000f220000300a00 */
[----:B------:R-:W-:-:S03]  /*1af70*/  IMAD.WIDE R10, R2, 0x4, R246 ;  /* 0x00000004020a7825 */ /* 0x000fc600078e02f6 */
[----:B------:R-:W4:Y:S04]  /*1af80*/  LDL.LU.64 R230, [R1+0xa88] ;  /* 0x000a880001e67983 */ /* 0x000f280000300a00 */
[----:B------:R-:W4:Y:S01]  /*1af90*/  LDL.LU.64 R246, [R1+0xa80] ;  /* 0x000a800001f67983 */ /* 0x000f220000300a00 */
[C---:B-1----:R-:W-:Y:S01]  /*1afa0*/  IMAD.WIDE R8, R2.reuse, 0x4, R240 ;  /* 0x0000000402087825 */ /* 0x042fe200078e02f0 */
[----:B------:R-:W-:Y:S02]  /*1afb0*/  IADD3 R0, R3, -0x48, RZ ;  /* 0xffffffb803007810 */ /* 0x000fe40007ffe0ff */
[----:B------:R1:W-:Y:S01]  /*1afc0*/  LDGSTS.E [R242+0x10e00], [R238.64], !P5 ;  /* 0x10e00000eef27fae */ /* 0x0003e2000e921844 */
[----:B---3--:R-:W-:-:S04]  /*1afd0*/  IMAD.WIDE R6, R2, 0x4, R248 ;  /* 0x0000000402067825 */ /* 0x008fc800078e02f8 */
[----:B------:R-:W-:Y:S01]  /*1afe0*/  IMAD.WIDE R4, R2, 0x4, R250 ;  /* 0x0000000402047825 */ /* 0x000fe200078e02fa */
[----:B------:R-:W3:Y:S04]  /*1aff0*/  LDL.LU.64 R248, [R1+0xa78] ;  /* 0x000a780001f87983 */ /* 0x000ee80000300a00 */
[----:B------:R-:W3:Y:S04]  /*1b000*/  LDL.LU.64 R240, [R1+0xa70] ;  /* 0x000a700001f07983 */ /* 0x000ee80000300a00 */
[----:B------:R-:W3:Y:S01]  /*1b010*/  LDL.LU.64 R250, [R1+0xa68] ;  /* 0x000a680001fa7983 */ /* 0x000ee20000300a00 */
[----:B------:R-:W-:-:S02]  /*1b020*/  ISETP.GE.U32.AND P6, PT, R0, 0x7fffff79, PT ;  /* 0x7fffff790000780c */ /* 0x000fc40003fc6070 */
[C---:B------:R-:W-:Y:S01]  /*1b030*/  IADD3 R0, R3.reuse, -0x4c, RZ ;  /* 0xffffffb403007810 */ /* 0x040fe20007ffe0ff */
[----:B------:R1:W-:Y:S03]  /*1b040*/  LDGSTS.E [R242+0x10e80], [R236.64], !P5 ;  /* 0x10e80000ecf27fae */ /* 0x0003e6000e921844 */
[----:B------:R-:W-:Y:S01]  /*1b050*/  ISETP.GE.U32.AND P0, PT, R0, 0x7fffff75, PT ;  /* 0x7fffff750000780c */ /* 0x000fe20003f06070 */
[----:B------:R1:W-:Y:S01]  /*1b060*/  LDGSTS.E [R242+0x10f00], [R234.64], !P5 ;  /* 0x10f00000eaf27fae */ /* 0x0003e2000e921844 */
[----:B------:R-:W-:-:S03]  /*1b070*/  IADD3 R0, R3, -0x50, RZ ;  /* 0xffffffb003007810 */ /* 0x000fc60007ffe0ff */
        /* <DEDUP_REMOVED lines=44> */
[----:B--2---:R-:W-:-:S03]  /*1b340*/  IMAD.WIDE R20, R2, 0x4, R244 ;  /* 0x0000000402147825 */ /* 0x004fc600078e02f4 */
[----:B------:R-:W2:Y:S01]  /*1b350*/  LDL.LU.64 R244, [R1+0xa60] ;  /* 0x000a600001f47983 */ /* 0x000ea20000300a00 */
[----:B----4-:R-:W-:-:S03]  /*1b360*/  IMAD.WIDE R16, R2, 0x4, R226 ;  /* 0x0000000402107825 */ /* 0x010fc600078e02e2 */
[----:B------:R-:W4:Y:S01]  /*1b370*/  LDL.LU.64 R212, [R1+0xa58] ;  /* 0x000a580001d47983 */ /* 0x000f220000300a00 */
[----:B-1----:R-:W-:-:S03]  /*1b380*/  IMAD.WIDE R14, R2, 0x4, R228 ;  /* 0x00000004020e7825 */ /* 0x002fc600078e02e4 */
[----:B------:R-:W-:Y:S01]  /*1b390*/  STL.64 [R1+0xe20], R20 ;  /* 0x000e201401007387 */ /* 0x000fe20000100a00 */
[----:B------:R-:W-:-:S03]  /*1b3a0*/  IMAD.WIDE R12, R2, 0x4, R230 ;  /* 0x00000004020c7825 */ /* 0x000fc600078e02e6 */
[----:B------:R-:W4:Y:S04]  /*1b3b0*/  LDL.LU.64 R214, [R1+0xa50] ;  /* 0x000a500001d67983 */ /* 0x000f280000300a00 */
[----:B------:R4:W-:Y:S01]  /*1b3c0*/  STL.64 [R1+0xe38], R16 ;  /* 0x000e381001007387 */ /* 0x0009e20000100a00 */
[----:B------:R-:W-:-:S03]  /*1b3d0*/  IMAD.WIDE R10, R2, 0x4, R246 ;  /* 0x00000004020a7825 */ /* 0x000fc600078e02f6 */
[----:B------:R-:W4:Y:S04]  /*1b3e0*/  LDL.LU.64 R216, [R1+0xa48] ;  /* 0x000a480001d87983 */ /* 0x000f280000300a00 */
[----:B------:R-:W4:Y:S04]  /*1b3f0*/  LDL.LU.64 R218, [R1+0xa40] ;  /* 0x000a400001da7983 */ /* 0x000f280000300a00 */
[----:B------:R1:W-:Y:S01]  /*1b400*/  STL.64 [R1+0xe50], R14 ;  /* 0x000e500e01007387 */ /* 0x0003e20000100a00 */
[----:B---3--:R-:W-:-:S03]  /*1b410*/  IMAD.WIDE R8, R2, 0x4, R248 ;  /* 0x0000000402087825 */ /* 0x008fc600078e02f8 */
[----:B------:R-:W3:Y:S01]  /*1b420*/  LDL.LU.64 R220, [R1+0xa38] ;  /* 0x000a380001dc7983 */ /* 0x000ee20000300a00 */
[----:B------:R-:W-:-:S03]  /*1b430*/  IMAD.WIDE R6, R2, 0x4, R240 ;  /* 0x0000000402067825 */ /* 0x000fc600078e02f0 */
[----:B------:R-:W3:Y:S01]  /*1b440*/  LDL.LU.64 R222, [R1+0xa30] ;  /* 0x000a300001de7983 */ /* 0x000ee20000300a00 */
[----:B------:R-:W-:-:S03]  /*1b450*/  IMAD.WIDE R4, R2, 0x4, R250 ;  /* 0x0000000402047825 */ /* 0x000fc600078e02fa */
[----:B------:R1:W-:Y:S04]  /*1b460*/  STL.64 [R1+0xe68], R12 ;  /* 0x000e680c01007387 */ /* 0x0003e80000100a00 */
[----:B------:R-:W3:Y:S04]  /*1b470*/  LDL.LU.64 R248, [R1+0xa28] ;  /* 0x000a280001f87983 */ /* 0x000ee80000300a00 */
[----:B------:R1:W-:Y:S04]  /*1b480*/  STL.64 [R1+0xe80], R10 ;  /* 0x000e800a01007387 */ /* 0x0003e80000100a00 */
[----:B------:R3:W-:Y:S04]  /*1b490*/  STL.64 [R1+0xe98], R8 ;  /* 0x000e980801007387 */ /* 0x0007e80000100a00 */
[----:B------:R1:W-:Y:S04]  /*1b4a0*/  STL.64 [R1+0xeb0], R6 ;  /* 0x000eb00601007387 */ /* 0x0003e80000100a00 */
[----:B------:R1:W-:Y:S04]  /*1b4b0*/  STL.64 [R1+0xec8], R4 ;  /* 0x000ec80401007387 */ /* 0x0003e80000100a00 */
        /* <DEDUP_REMOVED lines=22> */
[----:B------:R4:W-:Y:S01]  /*1b620*/  STL.64 [R1+0xee0], R18 ;  /* 0x000ee01201007387 */ /* 0x0009e20000100a00 */
[----:B-1----:R-:W-:-:S03]  /*1b630*/  IMAD.WIDE R14, R2, 0x4, R214 ;  /* 0x00000004020e7825 */ /* 0x002fc600078e02d6 */
[----:B------:R1:W-:Y:S01]  /*1b640*/  STL.64 [R1+0xf08], R16 ;  /* 0x000f081001007387 */ /* 0x0003e20000100a00 */
[----:B------:R-:W-:-:S03]  /*1b650*/  IMAD.WIDE R12, R2, 0x4, R216 ;  /* 0x00000004020c7825 */ /* 0x000fc600078e02d8 */
[----:B------:R1:W-:Y:S01]  /*1b660*/  STL.64 [R1+0xf30], R14 ;  /* 0x000f300e01007387 */ /* 0x0003e20000100a00 */
[----:B------:R-:W-:-:S03]  /*1b670*/  IMAD.WIDE R10, R2, 0x4, R218 ;  /* 0x00000004020a7825 */ /* 0x000fc600078e02da */
[----:B------:R4:W-:Y:S04]  /*1b680*/  LDGSTS.E [R242+0x16c00], [R18.64], !P2 ;  /* 0x16c0000012f27fae */ /* 0x0009e8000d121844 */
[----:B------:R1:W-:Y:S01]  /*1b690*/  STL.64 [R1+0xf48], R12 ;  /* 0x000f480c01007387 */ /* 0x0003e20000100a00 */
[----:B---3--:R-:W-:-:S03]  /*1b6a0*/  IMAD.WIDE R8, R2, 0x4, R220 ;  /* 0x0000000402087825 */ /* 0x008fc600078e02dc */
[----:B------:R1:W-:Y:S01]  /*1b6b0*/  LDGSTS.E [R242+0x16c80], [R16.64], !P2 ;  /* 0x16c8000010f27fae */ /* 0x0003e2000d121844 */
[----:B------:R-:W-:-:S03]  /*1b6c0*/  IMAD.WIDE R6, R2, 0x4, R222 ;  /* 0x0000000402067825 */ /* 0x000fc600078e02de */
[----:B------:R-:W-:Y:S04]  /*1b6d0*/  STL.64 [R1+0xf60], R10 ;  /* 0x000f600a01007387 */ /* 0x000fe80000100a00 */
[----:B------:R3:W-:Y:S01]  /*1b6e0*/  LDGSTS.E [R242+0x16d00], [R14.64], !P2 ;  /* 0x16d000000ef27fae */ /* 0x0007e2000d121844 */
[----:B------:R-:W-:-:S03]  /*1b6f0*/  IMAD.WIDE R4, R2, 0x4, R248 ;  /* 0x0000000402047825 */ /* 0x000fc600078e02f8 */
[----:B------:R-:W-:Y:S04]  /*1b700*/  STL.64 [R1+0xf78], R8 ;  /* 0x000f780801007387 */ /* 0x000fe80000100a00 */
[----:B------:R1:W-:Y:S04]  /*1b710*/  LDGSTS.E [R242+0x16d80], [R12.64], !P2 ;  /* 0x16d800000cf27fae */ /* 0x0003e8000d121844 */
[----:B------:R1:W-:Y:S04]  /*1b720*/  STL.64 [R1+0xf90], R6 ;  /* 0x000f900601007387 */ /* 0x0003e80000100a00 */
[----:B------:R2:W-:Y:S04]  /*1b730*/  STL.64 [R1+0xfa8], R4 ;  /* 0x000fa80401007387 */ /* 0x0005e80000100a00 */
[----:B------:R3:W-:Y:S01]  /*1b740*/  LDGSTS.E [R242+0x16e00], [R10.64], !P2 ;  /* 0x16e000000af27fae */ /* 0x0007e2000d121844 */
[----:B----4-:R-:W-:-:S03]  /*1b750*/  IMAD.WIDE R18, R2, 0x4, R224 ;  /* 0x0000000402127825 */ /* 0x010fc600078e02e0 */
[----:B------:R4:W-:Y:S01]  /*1b760*/  LDGSTS.E [R242+0x16e80], [R8.64], !P2 ;  /* 0x16e8000008f27fae */ /* 0x0009e2000d121844 */
[----:B-1----:R-:W-:-:S03]  /*1b770*/  IMAD.WIDE R16, R2, 0x4, R226 ;  /* 0x0000000402107825 */ /* 0x002fc600078e02e2 */
[----:B------:R1:W-:Y:S01]  /*1b780*/  STL.64 [R1+0xfc0], R18 ;  /* 0x000fc01201007387 */ /* 0x0003e20000100a00 */
[----:B---3--:R-:W-:-:S03]  /*1b790*/  IMAD.WIDE R14, R2, 0x4, R228 ;  /* 0x00000004020e7825 */ /* 0x008fc600078e02e4 */
[----:B------:R3:W-:Y:S01]  /*1b7a0*/  STL.64 [R1+0xfe0], R16 ;  /* 0x000fe01001007387 */ /* 0x0007e20000100a00 */
[----:B------:R-:W-:-:S03]  /*1b7b0*/  IMAD.WIDE R12, R2, 0x4, R230 ;  /* 0x00000004020c7825 */ /* 0x000fc600078e02e6 */
[----:B------:R1:W-:Y:S04]  /*1b7c0*/  LDGSTS.E [R242+0x16f00], [R6.64], !P2 ;  /* 0x16f0000006f27fae */ /* 0x0003e8000d121844 */
[----:B------:R2:W-:Y:S04]  /*1b7d0*/  STL.64 [R1+0x1000], R14 ;  /* 0x0010000e01007387 */ /* 0x0005e80000100a00 */
[----:B------:R2:W-:Y:S01]  /*1b7e0*/  STL.64 [R1+0x1020], R12 ;  /* 0x0010200c01007387 */ /* 0x0005e20000100a00 */
[----:B-1----:R-:W-:Y:S01]  /*1b7f0*/  IMAD.WIDE R6, R2, 0x4, R250 ;  /* 0x0000000402067825 */ /* 0x002fe200078e02fa */
[----:B------:R-:W-:-:S02]  /*1b800*/  IADD3 R0, R3, -0x60, RZ ;  /* 0xffffffa003007810 */ /* 0x000fc40007ffe0ff */
[----:B------:R-:W3:Y:S01]  /*1b810*/  LDL.LU.64 R250, [R1+0x9e0] ;  /* 0x0009e00001fa7983 */ /* 0x000ee20000300a00 */
[----:B------:R-:W-:Y:S01]  /*1b820*/  IMAD.WIDE R10, R2, 0x4, R246 ;  /* 0x00000004020a7825 */ /* 0x000fe200078e02f6 */
[----:B------:R-:W-:Y:S02]  /*1b830*/  ISETP.GE.U32.AND P5, PT, R0, 0x7fffff61, PT ;  /* 0x7fffff610000780c */ /* 0x000fe40003fa6070 */
[----:B------:R2:W-:Y:S01]  /*1b840*/  LDGSTS.E [R242+0x16f80], [R4.64], !P2 ;  /* 0x16f8000004f27fae */ /* 0x0005e2000d121844 */
[----:B----4-:R-:W-:-:S03]  /*1b850*/  IMAD.WIDE R8, R2, 0x4, R240 ;  /* 0x0000000402087825 */ /* 0x010fc600078e02f0 */
[----:B------:R1:W-:Y:S04]  /*1b860*/  STL.64 [R1+0x1050], R10 ;  /* 0x0010500a01007387 */ /* 0x0003e80000100a00 */
[----:B------:R4:W-:Y:S04]  /*1b870*/  STL.64 [R1+0x1080], R8 ;  /* 0x0010800801007387 */ /* 0x0009e80000100a00 */
[----:B------:R-:W4:Y:S04]  /*1b880*/  LDL.LU.64 R212, [R1+0x9d8] ;  /* 0x0009d80001d47983 */ /* 0x000f280000300a00 */
[----:B------:R1:W-:Y:S04]  /*1b890*/  STL.64 [R1+0x10a0], R6 ;  /* 0x0010a00601007387 */ /* 0x0003e80000100a00 */
[----:B------:R-:W4:Y:S01]  /*1b8a0*/  LDL.LU.64 R214, [R1+0x9d0] ;  /* 0x0009d00001d67983 */ /* 0x000f220000300a00 */
[----:B------:R-:W-:-:S03]  /*1b8b0*/  IADD3 R249, R3, -0x40, RZ ;  /* 0xffffffc003f97810 */ /* 0x000fc60007ffe0ff */
[----:B------:R3:W-:Y:S01]  /*1b8c0*/  LDGSTS.E [R242+0x17c00], [R18.64], !P5 ;  /* 0x17c0000012f27fae */ /* 0x0007e2000e921844 */
[----:B------:R-:W-:-:S03]  /*1b8d0*/  LOP3.LUT R3, R252, 0x20, RZ, 0xfc, !PT ;  /* 0x00000020fc037812 */ /* 0x000fc600078efcff */
[----:B------:R4:W-:Y:S04]  /*1b8e0*/  LDGSTS.E [R242+0x17c80], [R16.64], !P5 ;  /* 0x17c8000010f27fae */ /* 0x0009e8000e921844 */
[----:B------:R1:W-:Y:S04]  /*1b8f0*/  LDGSTS.E [R242+0x17d00], [R14.64], !P5 ;  /* 0x17d000000ef27fae */ /* 0x0003e8000e921844 */
[----:B------:R1:W-:Y:S04]  /*1b900*/  LDGSTS.E [R242+0x17d80], [R12.64], !P5 ;  /* 0x17d800000cf27fae */ /* 0x0003e8000e921844 */
[----:B------:R1:W-:Y:S01]  /*1b910*/  LDGSTS.E [R242+0x17e00], [R10.64], !P5 ;  /* 0x17e000000af27fae */ /* 0x0003e2000e921844 */
[----:B------:R-:W-:-:S03]  /*1b920*/  ISETP.GE.AND P2, PT, R252, R249, PT ;  /* 0x000000f9fc00720c */ /* 0x000fc60003f46270 */
[----:B------:R1:W-:Y:S04]  /*1b930*/  LDGSTS.E [R242+0x17e80], [R8.64], !P5 ;  /* 0x17e8000008f27fae */ /* 0x0003e8000e921844 */
[----:B------:R1:W-:Y:S01]  /*1b940*/  LDGSTS.E [R242+0x17f00], [R6.64], !P5 ;  /* 0x17f0000006f27fae */ /* 0x0003e2000e921844 */
[----:B--2---:R-:W-:-:S05]  /*1b950*/  IMAD.WIDE R4, R2, 0x4, R244 ;  /* 0x0000000402047825 */ /* 0x004fca00078e02f4 */
[----:B------:R2:W-:Y:S04]  /*1b960*/  STL.64 [R1+0x10c0], R4 ;  /* 0x0010c00401007387 */ /* 0x0005e80000100a00 */
[----:B------:R-:W2:Y:S04]  /*1b970*/  LDL.LU.64 R216, [R1+0x9c8] ;  /* 0x0009c80001d87983 */ /* 0x000ea80000300a00 */
        /* <DEDUP_REMOVED lines=8> */
[----:B------:R1:W-:Y:S01]  /*1ba00*/  LDGSTS.E [R242+0x17f80], [R4.64], !P5 ;  /* 0x17f8000004f27fae */ /* 0x0003e2000e921844 */
[----:B------:R-:W-:-:S03]  /*1ba10*/  ISETP.GE.AND P5, PT, R3, R249, PT ;  /* 0x000000f90300720c */ /* 0x000fc60003fa6270 */
[----:B------:R-:W2:Y:S04]  /*1ba20*/  LDL.LU.64 R240, [R1+0x980] ;  /* 0x0009800001f07983 */ /* 0x000ea80000300a00 */
[----:B------:R-:W2:Y:S04]  /*1ba30*/  LDL.LU.64 R244, [R1+0x978] ;  /* 0x0009780001f47983 */ /* 0x000ea80000300a00 */
[----:B------:R-:W2:Y:S01]  /*1ba40*/  LDL.LU.64 R248, [R1+0x970] ;  /* 0x0009700001f87983 */ /* 0x000ea20000300a00 */
[----:B---3--:R-:W-:-:S03]  /*1ba50*/  IMAD.WIDE R18, R2, 0x4, R250 ;  /* 0x0000000402127825 */ /* 0x008fc600078e02fa */
[----:B------:R-:W3:Y:S01]  /*1ba60*/  LDL.LU.64 R250, [R1+0x968] ;  /* 0x0009680001fa7983 */ /* 0x000ee20000300a00 */
[----:B------:R-:W-:-:S04]  /*1ba70*/  MOV R233, c[0x0][0x180] ;  /* 0x0000600000e97a02 */ /* 0x000fc80000000f00 */
[----:B------:R-:W-:-:S04]  /*1ba80*/  IADD3 R0, R233, -0x64, RZ ;  /* 0xffffff9ce9007810 */ /* 0x000fc80007ffe0ff */
[----:B------:R-:W-:Y:S01]  /*1ba90*/  ISETP.GE.U32.AND P6, PT, R0, 0x7fffff5d, PT ;  /* 0x7fffff5d0000780c */ /* 0x000fe20003fc6070 */
[----:B------:R1:W-:Y:S01]  /*1baa0*/  STL.64 [R1+0x10e0], R18 ;  /* 0x0010e01201007387 */ /* 0x0003e20000100a00 */
[----:B----4-:R-:W-:-:S04]  /*1bab0*/  IMAD.WIDE R16, R2, 0x4, R212 ;  /* 0x0000000402107825 */ /* 0x010fc800078e02d4 */
[C---:B-1----:R-:W-:Y:S01]  /*1bac0*/  IMAD.WIDE R14, R2.reuse, 0x4, R214 ;  /* 0x00000004020e7825 */ /* 0x042fe200078e02d6 */
[----:B------:R1:W-:Y:S04]  /*1bad0*/  STL.64 [R1+0x1100], R16 ;  /* 0x0011001001007387 */ /* 0x0003e80000100a00 */
[----:B------:R4:W-:Y:S04]  /*1bae0*/  STL.64 [R1+0x1120], R14 ;  /* 0x0011200e01007387 */ /* 0x0009e80000100a00 */
[----:B------:R1:W-:Y:S04]  /*1baf0*/  LDGSTS.E [R242+0x18c00], [R18.64], !P6 ;  /* 0x18c0000012f27fae */ /* 0x0003e8000f121844 */
[----:B------:R1:W-:Y:S04]  /*1bb00*/  LDGSTS.E [R242+0x18c80], [R16.64], !P6 ;  /* 0x18c8000010f27fae */ /* 0x0003e8000f121844 */
[----:B------:R4:W-:Y:S01]  /*1bb10*/  LDGSTS.E [R242+0x18d00], [R14.64], !P6 ;  /* 0x18d000000ef27fae */ /* 0x0009e2000f121844 */
[----:B--2---:R-:W-:-:S04]  /*1bb20*/  IMAD.WIDE R12, R2, 0x4, R216 ;  /* 0x00000004020c7825 */ /* 0x004fc800078e02d8 */
[C---:B------:R-:W-:Y:S01]  /*1bb30*/  IMAD.WIDE R10, R2.reuse, 0x4, R218 ;  /* 0x00000004020a7825 */ /* 0x040fe200078e02da */
[----:B------:R2:W-:Y:S03]  /*1bb40*/  STL.64 [R1+0x1140], R12 ;  /* 0x0011400c01007387 */ /* 0x0005e60000100a00 */
[C---:B------:R-:W-:Y:S01]  /*1bb50*/  IMAD.WIDE R8, R2.reuse, 0x4, R220 ;  /* 0x0000000402087825 */ /* 0x040fe200078e02dc */
[----:B------:R2:W-:Y:S03]  /*1bb60*/  STL.64 [R1+0x1160], R10 ;  /* 0x0011600a01007387 */ /* 0x0005e60000100a00 */
[C---:B------:R-:W-:Y:S01]  /*1bb70*/  IMAD.WIDE R6, R2.reuse, 0x4, R222 ;  /* 0x0000000402067825 */ /* 0x040fe200078e02de */
[----:B------:R2:W-:Y:S03]  /*1bb80*/  STL.64 [R1+0x1180], R8 ;  /* 0x0011800801007387 */ /* 0x0005e60000100a00 */
[C---:B------:R-:W-:Y:S01]  /*1bb90*/  IMAD.WIDE R4, R2.reuse, 0x4, R224 ;  /* 0x0000000402047825 */ /* 0x040fe200078e02e0 */
[----:B------:R2:W-:Y:S03]  /*1bba0*/  LDGSTS.E [R242+0x18d80], [R12.64], !P6 ;  /* 0x18d800000cf27fae */ /* 0x0005e6000f121844 */
[C---:B-1----:R-:W-:Y:S01]  /*1bbb0*/  IMAD.WIDE R18, R2.reuse, 0x4, R226 ;  /* 0x0000000402127825 */ /* 0x042fe200078e02e2 */
[----:B------:R1:W-:Y:S03]  /*1bbc0*/  STL.64 [R1+0x11a0], R6 ;  /* 0x0011a00601007387 */ /* 0x0003e60000100a00 */
[C---:B------:R-:W-:Y:S01]  /*1bbd0*/  IMAD.WIDE R16, R2.reuse, 0x4, R228 ;  /* 0x0000000402107825 */ /* 0x040fe200078e02e4 */
[----:B------:R1:W-:Y:S03]  /*1bbe0*/  LDGSTS.E [R242+0x18e00], [R10.64], !P6 ;  /* 0x18e000000af27fae */ /* 0x0003e6000f121844 */
[C---:B----4-:R-:W-:Y:S01]  /*1bbf0*/  IMAD.WIDE R14, R2.reuse, 0x4, R230 ;  /* 0x00000004020e7825 */ /* 0x050fe200078e02e6 */
[----:B------:R3:W-:Y:S03]  /*1bc00*/  STL.64 [R1+0x11c0], R4 ;  /* 0x0011c00401007387 */ /* 0x0007e60000100a00 */
[C---:B--2---:R-:W-:Y:S01]  /*1bc10*/  IMAD.WIDE R12, R2.reuse, 0x4, R246 ;  /* 0x00000004020c7825 */ /* 0x044fe200078e02f6 */
[----:B------:R2:W-:Y:S04]  /*1bc20*/  LDGSTS.E [R242+0x18e80], [R8.64], !P6 ;  /* 0x18e8000008f27fae */ /* 0x0005e8000f121844 */
[----:B------:R4:W-:Y:S01]  /*1bc30*/  LDGSTS.E [R242+0x18f00], [R6.64], !P6 ;  /* 0x18f0000006f27fae */ /* 0x0009e2000f121844 */
[----:B-1----:R-:W-:-:S03]  /*1bc40*/  IMAD.WIDE R10, R2, 0x4, R240 ;  /* 0x00000004020a7825 */ /* 0x002fc600078e02f0 */
[----:B------:R-:W-:Y:S01]  /*1bc50*/  STL.64 [R1+0x11e0], R18 ;  /* 0x0011e01201007387 */ /* 0x000fe20000100a00 */
[----:B--2---:R-:W-:-:S03]  /*1bc60*/  IMAD.WIDE R8, R2, 0x4, R244 ;  /* 0x0000000402087825 */ /* 0x004fc600078e02f4 */
[----:B------:R3:W-:Y:S01]  /*1bc70*/  LDGSTS.E [R242+0x18f80], [R4.64], !P6 ;  /* 0x18f8000004f27fae */ /* 0x0007e2000f121844 */
[----:B----4-:R-:W-:-:S03]  /*1bc80*/  IMAD.WIDE R6, R2, 0x4, R248 ;  /* 0x0000000402067825 */ /* 0x010fc600078e02f8 */
[----:B------:R1:W-:Y:S04]  /*1bc90*/  STL.64 [R1+0x11e8], R16 ;  /* 0x0011e81001007387 */ /* 0x0003e80000100a00 */
[----:B------:R2:W-:Y:S04]  /*1bca0*/  STL.64 [R1+0x11f8], R14 ;  /* 0x0011f80e01007387 */ /* 0x0005e80000100a00 */
[----:B------:R4:W-:Y:S04]  /*1bcb0*/  STL.64 [R1+0x1218], R12 ;  /* 0x0012180c01007387 */ /* 0x0009e80000100a00 */
[----:B------:R1:W-:Y:S04]  /*1bcc0*/  STL.64 [R1+0x1238], R10 ;  /* 0x0012380a01007387 */ /* 0x0003e80000100a00 */
[----:B------:R1:W-:Y:S04]  /*1bcd0*/  STL.64 [R1+0x1250], R8 ;  /* 0x0012500801007387 */ /* 0x0003e80000100a00 */
[----:B------:R1:W-:Y:S01]  /*1bce0*/  STL.64 [R1+0x1268], R6 ;  /* 0x0012680601007387 */ /* 0x0003e20000100a00 */
[----:B---3--:R-:W-:-:S05]  /*1bcf0*/  IMAD.WIDE R4, R2, 0x4, R250 ;  /* 0x0000000402047825 */ /* 0x008fca00078e02fa */
[----:B------:R4:W-:Y:S04]  /*1bd00*/  STL.64 [R1+0x1288], R4 ;  /* 0x0012880401007387 */ /* 0x0009e80000100a00 */
[----:B------:R-:W-:Y:S04]  /*1bd10*/  STL [R1+0x1060], RZ ;  /* 0x001060ff01007387 */ /* 0x000fe80000100800 */
        /* <DEDUP_REMOVED lines=178> */
[----:B------:R-:W-:Y:S01]  /*1c840*/  STL [R1+0x2c], RZ ;  /* 0x00002cff01007387 */ /* 0x000fe20000100800 */
[----:B------:R-:W-:-:S03]  /*1c850*/  CS2R R248, SRZ ;  /* 0x0000000000f87805 */ /* 0x000fc6000001ff00 */
[----:B------:R-:W-:Y:S01]  /*1c860*/  STL [R1+0x10], RZ ;  /* 0x000010ff01007387 */ /* 0x000fe20000100800 */
[----:B------:R-:W-:-:S03]  /*1c870*/  CS2R R250, SRZ ;  /* 0x0000000000fa7805 */ /* 0x000fc6000001ff00 */
[----:B------:R-:W-:Y:S04]  /*1c880*/  STL [R1+0x14], RZ ;  /* 0x000014ff01007387 */ /* 0x000fe80000100800 */
[----:B------:R-:W-:Y:S04]  /*1c890*/  STL [R1+0x18], RZ ;  /* 0x000018ff01007387 */ /* 0x000fe80000100800 */
[----:B------:R-:W-:Y:S04]  /*1c8a0*/  STL [R1+0x1c], RZ ;  /* 0x00001cff01007387 */ /* 0x000fe80000100800 */
[----:B------:R-:W-:Y:S04]  /*1c8b0*/  STL [R1], RZ ;  /* 0x000000ff01007387 */ /* 0x000fe80000100800 */
[----:B------:R-:W-:Y:S04]  /*1c8c0*/  STL [R1+0x4], RZ ;  /* 0x000004ff01007387 */ /* 0x000fe80000100800 */
[----:B------:R-:W-:Y:S04]  /*1c8d0*/  STL [R1+0x8], RZ ;  /* 0x000008ff01007387 */ /* 0x000fe80000100800 */
[----:B------:R-:W-:Y:S04]  /*1c8e0*/  STL [R1+0xc], RZ ;  /* 0x00000cff01007387 */ /* 0x000fe80000100800 */
[----:B------:R-:W-:Y:S04]  /*1c8f0*/  STL.64 [R1+0x3a88], R248 ;  /* 0x003a88f801007387 */ /* 0x000fe80000100a00 */
[----:B------:R-:W-:Y:S04]  /*1c900*/  STL.64 [R1+0x3a90], R250 ;  /* 0x003a90fa01007387 */ /* 0x000fe80000100a00 */
        /* <DEDUP_REMOVED lines=65> */
[----:B------:R-:W-:Y:S01]  /*1cd20*/  STL.64 [R1+0x3a98], R244 ;  /* 0x003a98f401007387 */ /* 0x000fe20000100a00 */
        /* <DEDUP_REMOVED lines=136> */
[----:B------:R-:W-:-:S03]  /*1d5b0*/  IADD3 R69, R233, -0x78, RZ ;  /* 0xffffff88e9457810 */ /* 0x000fc60007ffe0ff */
[----:B------:R-:W-:Y:S01]  /*1d5c0*/  STL.64 [R1+0x3cc0], R98 ;  /* 0x003cc06201007387 */ /* 0x000fe20000100a00 */
[----:B------:R-:W-:Y:S01]  /*1d5d0*/  IADD3 R68, R233, -0x7c, RZ ;  /* 0xffffff84e9447810 */ /* 0x000fe20007ffe0ff */
[----:B------:R-:W-:Y:S02]  /*1d5e0*/  CS2R R82, SRZ ;  /* 0x0000000000527805 */ /* 0x000fe4000001ff00 */
[----:B------:R-:W-:Y:S01]  /*1d5f0*/  STL.64 [R1+0x3cc8], R92 ;  /* 0x003cc85c01007387 */ /* 0x000fe20000100a00 */
[----:B------:R-:W-:-:S03]  /*1d600*/  CS2R R76, SRZ ;  /* 0x00000000004c7805 */ /* 0x000fc6000001ff00 */
[----:B------:R-:W-:Y:S01]  /*1d610*/  STL.64 [R1+0x3cd0], R94 ;  /* 0x003cd05e01007387 */ /* 0x000fe20000100a00 */
[----:B------:R-:W-:-:S03]  /*1d620*/  CS2R R78, SRZ ;  /* 0x00000000004e7805 */ /* 0x000fc6000001ff00 */
[----:B------:R-:W-:Y:S01]  /*1d630*/  STL.64 [R1+0x3cd8], R88 ;  /* 0x003cd85801007387 */ /* 0x000fe20000100a00 */
[----:B------:R-:W-:Y:S01]  /*1d640*/  SEL R3, RZ, 0x4, P5 ;  /* 0x00000004ff037807 */ /* 0x000fe20002800000 */
[----:B------:R-:W-:Y:S02]  /*1d650*/  CS2R R72, SRZ ;  /* 0x0000000000487805 */ /* 0x000fe4000001ff00 */
[----:B------:R-:W-:Y:S01]  /*1d660*/  STL.64 [R1+0x3ce0], R90 ;  /* 0x003ce05a01007387 */ /* 0x000fe20000100a00 */
[----:B------:R-:W-:Y:S01]  /*1d670*/  ISETP.GE.U32.AND P6, PT, R69, 0x7fffff49, PT ;  /* 0x7fffff494500780c */ /* 0x000fe20003fc6070 */
[----:B------:R-:W-:Y:S02]  /*1d680*/  CS2R R74, SRZ ;  /* 0x00000000004a7805 */ /* 0x000fe4000001ff00 */
[----:B------:R-:W-:Y:S01]  /*1d690*/  STL.64 [R1+0x3ce8], R84 ;  /* 0x003ce85401007387 */ /* 0x000fe20000100a00 */
[----:B------:R-:W-:-:S03]  /*1d6a0*/  ISETP.GE.U32.AND P5, PT, R68, 0x7fffff45, PT ;  /* 0x7fffff454400780c */ /* 0x000fc60003fa6070 */
[----:B------:R-:W-:Y:S01]  /*1d6b0*/  STL.64 [R1+0x3cf0], R86 ;  /* 0x003cf05601007387 */ /* 0x000fe20000100a00 */
[----:B------:R-:W-:Y:S01]  /*1d6c0*/  CS2R R68, SRZ ;  /* 0x0000000000447805 */ /* 0x000fe2000001ff00 */
[----:B------:R-:W-:Y:S02]  /*1d6d0*/  CS2R R70, SRZ ;  /* 0x0000000000467805 */ /* 0x000fe4000001ff00 */
        /* <DEDUP_REMOVED lines=432> */
[----:B------:R-:W2:Y:S04]  /*1f1e0*/  LDL.LU.64 R56, [R1+0xb90] ;  /* 0x000b900001387983 */ /* 0x000ea80000300a00 */
[----:B------:R-:W1:Y:S04]  /*1f1f0*/  LDL.LU.64 R234, [R1+0xb98] ;  /* 0x000b980001ea7983 */ /* 0x000e680000300a00 */
[----:B------:R-:W2:Y:S04]  /*1f200*/  LDL.LU.64 R58, [R1+0xbb0] ;  /* 0x000bb000013a7983 */ /* 0x000ea80000300a00 */
[----:B------:R-:W-:Y:S04]  /*1f210*/  STL [R1+0xaa0], RZ ;  /* 0x000aa0ff01007387 */ /* 0x000fe80000100800 */
[----:B------:R-:W-:Y:S04]  /*1f220*/  STL [R1+0xaa4], RZ ;  /* 0x000aa4ff01007387 */ /* 0x000fe80000100800 */
[----:B------:R-:W-:Y:S04]  /*1f230*/  STL [R1+0xaa8], RZ ;  /* 0x000aa8ff01007387 */ /* 0x000fe80000100800 */
[----:B------:R-:W-:Y:S04]  /*1f240*/  STL [R1+0xaac], RZ ;  /* 0x000aacff01007387 */ /* 0x000fe80000100800 */
[----:B------:R-:W4:Y:S04]  /*1f250*/  LDL.LU.64 R60, [R1+0xbb8] ;  /* 0x000bb800013c7983 */ /* 0x000f280000300a00 */
[----:B------:R-:W4:Y:S04]  /*1f260*/  LDL.LU.64 R236, [R1+0xbc0] ;  /* 0x000bc00001ec7983 */ /* 0x000f280000300a00 */
[----:B------:R-:W4:Y:S04]  /*1f270*/  LDL.LU.64 R64, [R1+0xbc8] ;  /* 0x000bc80001407983 */ /* 0x000f280000300a00 */
[----:B------:R-:W-:Y:S04]  /*1f280*/  STL [R1+0xab0], RZ ;  /* 0x000ab0ff01007387 */ /* 0x000fe80000100800 */
[----:B------:R-:W-:Y:S04]  /*1f290*/  STL [R1+0xab4], RZ ;  /* 0x000ab4ff01007387 */ /* 0x000fe80000100800 */
[----:B------:R-:W-:Y:S04]  /*1f2a0*/  STL [R1+0xab8], RZ ;  /* 0x000ab8ff01007387 */ /* 0x000fe80000100800 */
[----:B------:R-:W-:Y:S04]  /*1f2b0*/  STL [R1+0xabc], RZ ;  /* 0x000abcff01007387 */ /* 0x000fe80000100800 */
[----:B------:R-:W4:Y:S04]  /*1f2c0*/  LDL.LU.64 R238, [R1+0xbd0] ;  /* 0x000bd00001ee7983 */ /* 0x000f280000300a00 */
[----:B------:R-:W4:Y:S01]  /*1f2d0*/  LDL.LU.64 R240, [R1+0xbd8] ;  /* 0x000bd80001f07983 */ /* 0x000f220000300a00 */
[----:B------:R-:W-:-:S04]  /*1f2e0*/  IADD3 R0, R233, -0x68, RZ ;  /* 0xffffff98e9007810 */ /* 0x000fc80007ffe0ff */
[----:B------:R-:W-:Y:S02]  /*1f2f0*/  ISETP.GE.U32.AND P0, PT, R0, 0x7fffff59, PT ;  /* 0x7fffff590000780c */ /* 0x000fe40003f06070 */
[C---:B------:R-:W-:Y:S01]  /*1f300*/  IADD3 R0, R233.reuse, -0x6c, RZ ;  /* 0xffffff94e9007810 */ /* 0x040fe20007ffe0ff */
[----:B------:R-:W-:Y:S03]  /*1f310*/  STL [R1+0xae0], RZ ;  /* 0x000ae0ff01007387 */ /* 0x000fe60000100800 */
[----:B------:R-:W-:Y:S02]  /*1f320*/  ISETP.GE.U32.AND P3, PT, R0, 0x7fffff55, PT ;  /* 0x7fffff550000780c */ /* 0x000fe40003f66070 */
[----:B------:R-:W-:Y:S01]  /*1f330*/  IADD3 R0, R233, -0x70, RZ ;  /* 0xffffff90e9007810 */ /* 0x000fe20007ffe0ff */
[----:B------:R-:W-:Y:S01]  /*1f340*/  IMAD.MOV.U32 R252, RZ, RZ, 0x3f ;  /* 0x0000003ffffc7424 */ /* 0x000fe200078e00ff */
[----:B------:R-:W-:Y:S02]  /*1f350*/  STL [R1+0xae4], RZ ;  /* 0x000ae4ff01007387 */ /* 0x000fe40000100800 */
[----:B------:R-:W-:-:S02]  /*1f360*/  ISETP.GE.U32.AND P1, PT, R0, 0x7fffff51, PT ;  /* 0x7fffff510000780c */ /* 0x000fc40003f26070 */
[----:B------:R-:W-:Y:S01]  /*1f370*/  STL [R1+0xae8], RZ ;  /* 0x000ae8ff01007387 */ /* 0x000fe20000100800 */
[----:B------:R-:W-:-:S03]  /*1f380*/  IADD3 R0, R233, -0x74, RZ ;  /* 0xffffff8ce9007810 */ /* 0x000fc60007ffe0ff */
[----:B------:R-:W-:Y:S01]  /*1f390*/  STL [R1+0xaec], RZ ;  /* 0x000aecff01007387 */ /* 0x000fe20000100800 */
[----:B------:R-:W-:-:S03]  /*1f3a0*/  IADD3 R252, R252, c[0x0][0x180], RZ ;  /* 0x00006000fcfc7a10 */ /* 0x000fc60007ffe0ff */
[----:B------:R-:W-:Y:S01]  /*1f3b0*/  STL [R1+0xaf0], RZ ;  /* 0x000af0ff01007387 */ /* 0x000fe20000100800 */
[----:B------:R-:W-:-:S03]  /*1f3c0*/  ISETP.GE.U32.AND P4, PT, R0, 0x7fffff4d, PT ;  /* 0x7fffff4d0000780c */ /* 0x000fc60003f86070 */
[----:B------:R-:W-:Y:S01]  /*1f3d0*/  STL [R1+0xaf4], RZ ;  /* 0x000af4ff01007387 */ /* 0x000fe20000100800 */
[----:B------:R-:W-:-:S03]  /*1f3e0*/  SEL R0, RZ, 0x4, P2 ;  /* 0x00000004ff007807 */ /* 0x000fc60001000000 */
[----:B------:R-:W-:Y:S01]  /*1f3f0*/  STL [R1+0xaf8], RZ ;  /* 0x000af8ff01007387 */ /* 0x000fe20000100800 */
[----:B------:R-:W-:-:S03]  /*1f400*/  ISETP.GT.AND P2, PT, R252, 0x7f, PT ;  /* 0x0000007ffc00780c */ /* 0x000fc60003f44270 */
[----:B------:R-:W-:Y:S04]  /*1f410*/  STL [R1+0xafc], RZ ;  /* 0x000afcff01007387 */ /* 0x000fe80000100800 */
[----:B------:R-:W4:Y:S04]  /*1f420*/  LDL.LU.64 R66, [R1+0xbf0] ;  /* 0x000bf00001427983 */ /* 0x000f280000300a00 */
[----:B------:R2:W-:Y:S01]  /*1f430*/  LDGSTS.E [R242+0x19c00], [R18.64], !P0 ;  /* 0x19c0000012f27fae */ /* 0x0005e2000c121844 */
[----:B------:R-:W-:-:S03]  /*1f440*/  SEL R0, R0, RZ, P2 ;  /* 0x000000ff00007207 */ /* 0x000fc60001000000 */
[----:B------:R1:W-:Y:S01]  /*1f450*/  LDGSTS.E [R242+0x19c80], [R16.64], !P0 ;  /* 0x19c8000010f27fae */ /* 0x0003e2000c121844 */
[----:B------:R-:W-:Y:S01]  /*1f460*/  SEL R3, R3, RZ, P2 ;  /* 0x000000ff03037207 */ /* 0x000fe20001000000 */
[----:B------:R-:W-:Y:S02]  /*1f470*/  IMAD.MOV.U32 R232, RZ, RZ, c[0x0][0x18c] ;  /* 0x00006300ffe87624 */ /* 0x000fe400078e00ff */
[----:B------:R1:W-:Y:S04]  /*1f480*/  LDGSTS.E [R242+0x19d00], [R14.64], !P0 ;  /* 0x19d000000ef27fae */ /* 0x0003e8000c121844 */
[----:B------:R4:W-:Y:S04]  /*1f490*/  LDGSTS.E [R242+0x19d80], [R12.64], !P0 ;  /* 0x19d800000cf27fae */ /* 0x0009e8000c121844 */
[----:B------:R4:W-:Y:S04]  /*1f4a0*/  LDGSTS.E [R242+0x19e00], [R10.64], !P0 ;  /* 0x19e000000af27fae */ /* 0x0009e8000c121844 */
[----:B------:R-:W4:Y:S01]  /*1f4b0*/  LDL.LU.64 R62, [R1+0xbf8] ;  /* 0x000bf800013e7983 */ /* 0x000f220000300a00 */
[----:B------:R-:W-:-:S03]  /*1f4c0*/  ISETP.NE.U32.AND P2, PT, R0, RZ, PT ;  /* 0x000000ff0000720c */ /* 0x000fc60003f45070 */
[----:B------:R1:W-:Y:S01]  /*1f4d0*/  LDGSTS.E [R242+0x19e80], [R8.64], !P0 ;  /* 0x19e8000008f27fae */ /* 0x0003e2000c121844 */
[----:B------:R-:W-:-:S03]  /*1f4e0*/  IADD3 R0, R233, -0x80, RZ ;  /* 0xffffff80e9007810 */ /* 0x000fc60007ffe0ff */
[----:B------:R1:W-:Y:S04]  /*1f4f0*/  LDGSTS.E [R242+0x19f00], [R6.64], !P0 ;  /* 0x19f0000006f27fae */ /* 0x0003e8000c121844 */
[----:B------:R-:W-:Y:S04]  /*1f500*/  STL [R1+0xb10], RZ ;  /* 0x000b10ff01007387 */ /* 0x000fe80000100800 */
[----:B------:R1:W-:Y:S01]  /*1f510*/  LDGSTS.E [R242+0x19f80], [R4.64], !P0 ;  /* 0x19f8000004f27fae */ /* 0x0003e2000c121844 */
[----:B------:R-:W-:-:S03]  /*1f520*/  ISETP.NE.U32.AND P0, PT, R3, RZ, PT ;  /* 0x000000ff0300720c */ /* 0x000fc60003f05070 */
[----:B------:R-:W-:Y:S01]  /*1f530*/  STL [R1+0xb14], RZ ;  /* 0x000b14ff01007387 */ /* 0x000fe20000100800 */
[----:B------:R-:W-:-:S03]  /*1f540*/  SHF.L.U32 R3, R232, 0x6, RZ ;  /* 0x00000006e8037819 */ /* 0x000fc600000006ff */
[----:B------:R-:W-:Y:S04]  /*1f550*/  STL [R1+0xb18], RZ ;  /* 0x000b18ff01007387 */ /* 0x000fe80000100800 */
[----:B------:R-:W-:Y:S04]  /*1f560*/  STL [R1+0xb1c], RZ ;  /* 0x000b1cff01007387 */ /* 0x000fe80000100800 */
[----:B------:R-:W4:Y:S01]  /*1f570*/  LDL.LU.64 R232, [R1+0xc70] ;  /* 0x000c700001e87983 */ /* 0x000f220000300a00 */
[----:B-1----:R-:W-:-:S03]  /*1f580*/  IMAD.WIDE R16, R2, 0x4, R234 ;  /* 0x0000000402107825 */ /* 0x002fc600078e02ea */
[----:B------:R-:W3:Y:S01]  /*1f590*/  LDL.LU.64 R234, [R1+0xc78] ;  /* 0x000c780001ea7983 */ /* 0x000ee20000300a00 */
[----:B--2---:R-:W-:-:S04]  /*1f5a0*/  IMAD.WIDE R18, R2, 0x4, R56 ;  /* 0x0000000402127825 */ /* 0x004fc800078e0238 */
[C---:B------:R-:W-:Y:S01]  /*1f5b0*/  IMAD.WIDE R14, R2.reuse, 0x4, R58 ;  /* 0x00000004020e7825 */ /* 0x040fe200078e023a */
[----:B------:R1:W-:Y:S04]  /*1f5c0*/  STL.64 [R1+0x12e0], R18 ;  /* 0x0012e01201007387 */ /* 0x0003e80000100a00 */
[----:B------:R2:W-:Y:S04]  /*1f5d0*/  STL.64 [R1+0x12e8], R16 ;  /* 0x0012e81001007387 */ /* 0x0005e80000100a00 */
[----:B------:R1:W-:Y:S04]  /*1f5e0*/  LDGSTS.E [R242+0x1ac00], [R18.64], !P3 ;  /* 0x1ac0000012f27fae */ /* 0x0003e8000d921844 */
[----:B------:R2:W-:Y:S01]  /*1f5f0*/  LDGSTS.E [R242+0x1ac80], [R16.64], !P3 ;  /* 0x1ac8000010f27fae */ /* 0x0005e2000d921844 */
[----:B----4-:R-:W-:-:S03]  /*1f600*/  IMAD.WIDE R12, R2, 0x4, R60 ;  /* 0x00000004020c7825 */ /* 0x010fc600078e023c */
[----:B------:R4:W-:Y:S01]  /*1f610*/  LDGSTS.E [R242+0x1ad00], [R14.64], !P3 ;  /* 0x1ad000000ef27fae */ /* 0x0009e2000d921844 */
[----:B------:R-:W-:-:S03]  /*1f620*/  IMAD.WIDE R10, R2, 0x4, R236 ;  /* 0x00000004020a7825 */ /* 0x000fc600078e02ec */
[----:B------:R3:W-:Y:S01]  /*1f630*/  LDGSTS.E [R242+0x1ad80], [R12.64], !P3 ;  /* 0x1ad800000cf27fae */ /* 0x0007e2000d921844 */
[----:B------:R-:W-:-:S03]  /*1f640*/  IMAD.WIDE R8, R2, 0x4, R64 ;  /* 0x0000000402087825 */ /* 0x000fc600078e0240 */
[----:B------:R-:W3:Y:S04]  /*1f650*/  LDL.LU.64 R236, [R1+0xc80] ;  /* 0x000c800001ec7983 */ /* 0x000ee80000300a00 */
[----:B------:R4:W-:Y:S04]  /*1f660*/  STL.64 [R1+0x1308], R14 ;  /* 0x0013080e01007387 */ /* 0x0009e80000100a00 */
[----:B------:R3:W-:Y:S04]  /*1f670*/  STL.64 [R1+0x1340], R12 ;  /* 0x0013400c01007387 */ /* 0x0007e80000100a00 */
[----:B------:R1:W-:Y:S01]  /*1f680*/  STL.64 [R1+0x1378], R10 ;  /* 0x0013780a01007387 */ /* 0x0003e20000100a00 */
[----:B------:R-:W-:-:S03]  /*1f690*/  IMAD.WIDE R6, R2, 0x4, R238 ;  /* 0x0000000402067825 */ /* 0x000fc600078e02ee */
[----:B------:R1:W-:Y:S01]  /*1f6a0*/  STL.64 [R1+0x13b0], R8 ;  /* 0x0013b00801007387 */ /* 0x0003e20000100a00 */
[----:B------:R-:W-:-:S03]  /*1f6b0*/  IMAD.WIDE R4, R2, 0x4, R240 ;  /* 0x0000000402047825 */ /* 0x000fc600078e02f0 */
[----:B------:R1:W-:Y:S04]  /*1f6c0*/  STL.64 [R1+0x13d0], R6 ;  /* 0x0013d00601007387 */ /* 0x0003e80000100a00 */
[----:B------:R1:W-:Y:S04]  /*1f6d0*/  STL.64 [R1+0x13d8], R4 ;  /* 0x0013d80401007387 */ /* 0x0003e80000100a00 */
[----:B------:R-:W3:Y:S04]  /*1f6e0*/  LDL.LU.64 R64, [R1+0xc88] ;  /* 0x000c880001407983 */ /* 0x000ee80000300a00 */
[----:B------:R-:W3:Y:S04]  /*1f6f0*/  LDL.LU.64 R238, [R1+0xc90] ;  /* 0x000c900001ee7983 */ /* 0x000ee80000300a00 */
[----:B------:R-:W3:Y:S04]  /*1f700*/  LDL.LU.64 R240, [R1+0xcd8] ;  /* 0x000cd80001f07983 */ /* 0x000ee80000300a00 */
[----:B------:R1:W-:Y:S04]  /*1f710*/  LDGSTS.E [R242+0x1ae00], [R10.64], !P3 ;  /* 0x1ae000000af27fae */ /* 0x0003e8000d921844 */
[----:B------:R1:W-:Y:S04]  /*1f720*/  LDGSTS.E [R242+0x1ae80], [R8.64], !P3 ;  /* 0x1ae8000008f27fae */ /* 0x0003e8000d921844 */
[----:B------:R1:W-:Y:S04]  /*1f730*/  LDGSTS.E [R242+0x1af00], [R6.64], !P3 ;  /* 0x1af0000006f27fae */ /* 0x0003e8000d921844 */
[----:B------:R2:W-:Y:S01]  /*1f740*/  LDGSTS.E [R242+0x1af80], [R4.64], !P3 ;  /* 0x1af8000004f27fae */ /* 0x0005e2000d921844 */
[----:B-1----:R-:W-:-:S03]  /*1f750*/  IMAD.WIDE R18, R2, 0x4, R66 ;  /* 0x0000000402127825 */ /* 0x002fc600078e0242 */
[----:B------:R-:W3:Y:S04]  /*1f760*/  LDL.LU.64 R66, [R1+0x2320] ;  /* 0x0023200001427983 */ /* 0x000ee80000300a00 */
[----:B------:R-:W3:Y:S04]  /*1f770*/  LDL.LU.64 R48, [R1+0x2318] ;  /* 0x0023180001307983 */ /* 0x000ee80000300a00 */
[----:B------:R-:W-:Y:S04]  /*1f780*/  STL.64 [R1+0x1458], R18 ;  /* 0x0014581201007387 */ /* 0x000fe80000100a00 */
[----:B------:R-:W3:Y:S04]  /*1f790*/  LDL.LU.64 R50, [R1+0x2310] ;  /* 0x0023100001327983 */ /* 0x000ee80000300a00 */
[----:B------:R-:W3:Y:S04]  /*1f7a0*/  LDL.LU.64 R52, [R1+0x1ea8] ;  /* 0x001ea80001347983 */ /* 0x000ee80000300a00 */
[----:B------:R1:W-:Y:S01]  /*1f7b0*/  LDGSTS.E [R242+0x1bc00], [R18.64], !P1 ;  /* 0x1bc0000012f27fae */ /* 0x0003e2000c921844 */
[----:B--2---:R-:W-:-:S05]  /*1f7c0*/  IMAD.WIDE R16, R2, 0x4, R62 ;  /* 0x0000000402107825 */ /* 0x004fca00078e023e */
[----:B------:R-:W-:Y:S04]  /*1f7d0*/  STL.64 [R1+0x1490], R16 ;  /* 0x0014901001007387 */ /* 0x000fe80000100a00 */
[----:B------:R-:W2:Y:S04]  /*1f7e0*/  LDL.LU.64 R54, [R1+0x2308] ;  /* 0x0023080001367983 */ /* 0x000ea80000300a00 */
[----:B------:R1:W-:Y:S01]  /*1f7f0*/  LDGSTS.E [R242+0x1bc80], [R16.64], !P1 ;  /* 0x1bc8000010f27fae */ /* 0x0003e2000c921844 */
[----:B----4-:R-:W-:-:S03]  /*1f800*/  IMAD.WIDE R14, R2, 0x4, R232 ;  /* 0x00000004020e7825 */ /* 0x010fc600078e02e8 */
[----:B------:R-:W4:Y:S04]  /*1f810*/  LDL.LU.64 R232, [R1+0x1ea0] ;  /* 0x001ea00001e87983 */ /* 0x000f280000300a00 */
[----:B------:R-:W-:Y:S04]  /*1f820*/  STL.64 [R1+0x14b0], R14 ;  /* 0x0014b00e01007387 */ /* 0x000fe80000100a00 */
[----:B------:R-:W4:Y:S04]  /*1f830*/  LDL.LU.64 R56, [R1+0x2300] ;  /* 0x0023000001387983 */ /* 0x000f280000300a00 */
[----:B------:R1:W-:Y:S01]  /*1f840*/  LDGSTS.E [R242+0x1bd00], [R14.64], !P1 ;  /* 0x1bd000000ef27fae */ /* 0x0003e2000c921844 */
[----:B---3--:R-:W-:-:S03]  /*1f850*/  IMAD.WIDE R12, R2, 0x4, R234 ;  /* 0x00000004020c7825 */ /* 0x008fc600078e02ea */
[----:B------:R-:W3:Y:S04]  /*1f860*/  LDL.LU.64 R234, [R1+0x1e98] ;  /* 0x001e980001ea7983 */ /* 0x000ee80000300a00 */
[----:B------:R-:W-:Y:S04]  /*1f870*/  STL.64 [R1+0x14b8], R12 ;  /* 0x0014b80c01007387 */ /* 0x000fe80000100a00 */
[----:B------:R-:W3:Y:S04]  /*1f880*/  LDL.LU.64 R58, [R1+0x22f8] ;  /* 0x0022f800013a7983 */ /* 0x000ee80000300a00 */
[----:B------:R-:W3:Y:S04]  /*1f890*/  LDL.LU.64 R60, [R1+0x1e90] ;  /* 0x001e9000013c7983 */ /* 0x000ee80000300a00 */
[----:B------:R-:W3:Y:S04]  /*1f8a0*/  LDL.LU.64 R62, [R1+0x22f0] ;  /* 0x0022f000013e7983 */ /* 0x000ee80000300a00 */
[----:B------:R1:W-:Y:S01]  /*1f8b0*/  LDGSTS.E [R242+0x1bd80], [R12.64], !P1 ;  /* 0x1bd800000cf27fae */ /* 0x0003e2000c921844 */
[----:B------:R-:W-:-:S05]  /*1f8c0*/  IMAD.WIDE R10, R2, 0x4, R236 ;  /* 0x00000004020a7825 */ /* 0x000fca00078e02ec */
[----:B------:R-:W-:Y:S04]  /*1f8d0*/  STL.64 [R1+0x14c0], R10 ;  /* 0x0014c00a01007387 */ /* 0x000fe80000100a00 */
[----:B------:R-:W3:Y:S04]  /*1f8e0*/  LDL.LU.64 R236, [R1+0x1e88] ;  /* 0x001e880001ec7983 */ /* 0x000ee80000300a00 */
[----:B------:R1:W-:Y:S01]  /*1f8f0*/  LDGSTS.E [R242+0x1be00], [R10.64], !P1 ;  /* 0x1be000000af27fae */ /* 0x0003e2000c921844 */
[----:B------:R-:W-:-:S04]  /*1f900*/  IMAD.WIDE R8, R2, 0x4, R64 ;  /* 0x0000000402087825 */ /* 0x000fc800078e0240 */
[C---:B------:R-:W-:Y:S01]  /*1f910*/  IMAD.WIDE R6, R2.reuse, 0x4, R238 ;  /* 0x0000000402067825 */ /* 0x040fe200078e02ee */
[----:B------:R1:W-:Y:S03]  /*1f920*/  STL.64 [R1+0x14c8], R8 ;  /* 0x0014c80801007387 */ /* 0x0003e60000100a00 */
[----:B------:R-:W-:Y:S01]  /*1f930*/  IMAD.WIDE R4, R2, 0x4, R240 ;  /* 0x0000000402047825 */ /* 0x000fe200078e02f0 */
[----:B------:R-:W3:Y:S04]  /*1f940*/  LDL.LU.64 R64, [R1+0x22e8] ;  /* 0x0022e80001407983 */ /* 0x000ee80000300a00 */
[----:B------:R-:W-:Y:S04]  /*1f950*/  STL.64 [R1+0x14d0], R6 ;  /* 0x0014d00601007387 */ /* 0x000fe80000100a00 */
[----:B------:R1:W-:Y:S04]  /*1f960*/  STL.64 [R1+0x14d8], R4 ;  /* 0x0014d80401007387 */ /* 0x0003e80000100a00 */
[----:B------:R-:W3:Y:S04]  /*1f970*/  LDL.LU.64 R238, [R1+0x1e80] ;  /* 0x001e800001ee7983 */ /* 0x000ee80000300a00 */
[----:B------:R-:W3:Y:S04]  /*1f980*/  LDL.LU.64 R240, [R1+0x22e0] ;  /* 0x0022e00001f07983 */ /* 0x000ee80000300a00 */
[----:B------:R1:W-:Y:S04]  /*1f990*/  LDGSTS.E [R242+0x1be80], [R8.64], !P1 ;  /* 0x1be8000008f27fae */ /* 0x0003e8000c921844 */
[----:B------:R1:W-:Y:S04]  /*1f9a0*/  LDGSTS.E [R242+0x1bf00], [R6.64], !P1 ;  /* 0x1bf0000006f27fae */ /* 0x0003e8000c921844 */
[----:B------:R1:W-:Y:S02]  /*1f9b0*/  LDGSTS.E [R242+0x1bf80], [R4.64], !P1 ;  /* 0x1bf8000004f27fae */ /* 0x0003e4000c921844 */
[----:B-1----:R-:W-:-:S04]  /*1f9c0*/  IMAD.WIDE R8, R3, 0x4, R48 ;  /* 0x0000000403087825 */ /* 0x002fc800078e0230 */
[C---:B------:R-:W-:Y:S02]  /*1f9d0*/  IMAD.WIDE R4, R3.reuse, 0x4, R66 ;  /* 0x0000000403047825 */ /* 0x040fe400078e0242 */
[----:B------:R-:W3:Y:S02]  /*1f9e0*/  LDL.LU.64 R66, [R1+0x1e78] ;  /* 0x001e780001427983 */ /* 0x000ee40000300a00 */
[C---:B------:R-:W-:Y:S02]  /*1f9f0*/  IMAD.WIDE R6, R3.reuse, 0x4, R50 ;  /* 0x0000000403067825 */ /* 0x040fe400078e0232 */
[----:B------:R1:W-:Y:S04]  /*1fa00*/  STL.64 [R1+0x3760], R4 ;  /* 0x0037600401007387 */ /* 0x0003e80000100a00 */
[----:B------:R-:W-:Y:S01]  /*1fa10*/  STL.64 [R1+0x3758], R8 ;  /* 0x0037580801007387 */ /* 0x000fe20000100a00 */
[----:B-1----:R-:W-:-:S03]  /*1fa20*/  IMAD.WIDE R4, R3, 0x4, R52 ;  /* 0x0000000403047825 */ /* 0x002fc600078e0234 */
[----:B------:R-:W3:Y:S04]  /*1fa30*/  LDL.LU.64 R52, [R1+0x22d8] ;  /* 0x0022d80001347983 */ /* 0x000ee80000300a00 */
[----:B------:R2:W-:Y:S04]  /*1fa40*/  STL.64 [R1+0x3750], R6 ;  /* 0x0037500601007387 */ /* 0x0005e80000100a00 */
[----:B------:R4:W-:Y:S01]  /*1fa50*/  STL.64 [R1+0x3748], R4 ;  /* 0x0037480401007387 */ /* 0x0009e20000100a00 */
[----:B--2---:R-:W-:-:S04]  /*1fa60*/  IMAD.WIDE R6, R3, 0x4, R54 ;  /* 0x0000000403067825 */ /* 0x004fc800078e0236 */
[C---:B----4-:R-:W-:Y:S02]  /*1fa70*/  IMAD.WIDE R4, R3.reuse, 0x4, R232 ;  /* 0x0000000403047825 */ /* 0x050fe400078e02e8 */
[----:B------:R-:W2:Y:S04]  /*1fa80*/  LDL.LU.64 R232, [R1+0x1f18] ;  /* 0x001f180001e87983 */ /* 0x000ea80000300a00 */
[----:B------:R1:W-:Y:S04]  /*1fa90*/  STL.64 [R1+0x3740], R6 ;  /* 0x0037400601007387 */ /* 0x0003e80000100a00 */
[----:B------:R3:W-:Y:S01]  /*1faa0*/  STL.64 [R1+0x3738], R4 ;  /* 0x0037380401007387 */ /* 0x0007e20000100a00 */
[----:B-1----:R-:W-:-:S04]  /*1fab0*/  IMAD.WIDE R6, R3, 0x4, R56 ;  /* 0x0000000403067825 */ /* 0x002fc800078e0238 */
[C---:B---3--:R-:W-:Y:S02]  /*1fac0*/  IMAD.WIDE R4, R3.reuse, 0x4, R234 ;  /* 0x0000000403047825 */ /* 0x048fe400078e02ea */
[----:B------:R-:W3:Y:S04]  /*1fad0*/  LDL.LU.64 R234, [R1+0x22d0] ;  /* 0x0022d00001ea7983 */ /* 0x000ee80000300a00 */
[----:B------:R1:W-:Y:S04]  /*1fae0*/  STL.64 [R1+0x3730], R6 ;  /* 0x0037300601007387 */ /* 0x0003e80000100a00 */
[----:B------:R4:W-:Y:S01]  /*1faf0*/  STL.64 [R1+0x3728], R4 ;  /* 0x0037280401007387 */ /* 0x0009e20000100a00 */
[----:B-1----:R-:W-:-:S04]  /*1fb00*/  IMAD.WIDE R6, R3, 0x4, R58 ;  /* 0x0000000403067825 */ /* 0x002fc800078e023a */
[C---:B----4-:R-:W-:Y:S01]  /*1fb10*/  IMAD.WIDE R4, R3.reuse, 0x4, R60 ;  /* 0x0000000403047825 */ /* 0x050fe200078e023c */
[----:B------:R-:W-:Y:S04]  /*1fb20*/  STL.64 [R1+0x3720], R6 ;  /* 0x0037200601007387 */ /* 0x000fe80000100a00 */
[----:B------:R1:W-:Y:S04]  /*1fb30*/  STL.64 [R1+0x3718], R4 ;  /* 0x0037180401007387 */ /* 0x0003e80000100a00 */
[----:B------:R-:W4:Y:S04]  /*1fb40*/  LDL.LU.64 R54, [R1+0x1e70] ;  /* 0x001e700001367983 */ /* 0x000f280000300a00 */
[----:B------:R-:W4:Y:S01]  /*1fb50*/  LDL.LU.64 R56, [R1+0x22c8] ;  /* 0x0022c80001387983 */ /* 0x000f220000300a00 */
[----:B------:R-:W-:-:S03]  /*1fb60*/  IMAD.WIDE R126, R3, 0x4, R236 ;  /* 0x00000004037e7825 */ /* 0x000fc600078e02ec */
[----:B------:R-:W4:Y:S04]  /*1fb70*/  LDL.LU.64 R58, [R1+0x1e68] ;  /* 0x001e6800013a7983 */ /* 0x000f280000300a00 */
[----:B------:R-:W4:Y:S01]  /*1fb80*/  LDL.LU.64 R236, [R1+0x22c0] ;  /* 0x0022c00001ec7983 */ /* 0x000f220000300a00 */
[----:B------:R-:W-:-:S03]  /*1fb90*/  IMAD.WIDE R120, R3, 0x4, R62 ;  /* 0x0000000403787825 */ /* 0x000fc600078e023e */
[----:B------:R-:W4:Y:S04]  /*1fba0*/  LDL.LU.64 R60, [R1+0x1e60] ;  /* 0x001e6000013c7983 */ /* 0x000f280000300a00 */
[----:B------:R-:W4:Y:S01]  /*1fbb0*/  LDL.LU.64 R62, [R1+0x22b8] ;  /* 0x0022b800013e7983 */ /* 0x000f220000300a00 */
[----:B------:R-:W-:-:S03]  /*1fbc0*/  IMAD.WIDE R184, R3, 0x4, R64 ;  /* 0x0000000403b87825 */ /* 0x000fc600078e0240 */
[----:B------:R-:W4:Y:S01]  /*1fbd0*/  LDL.LU.64 R64, [R1+0x1e58] ;  /* 0x001e580001407983 */ /* 0x000f220000300a00 */
[----:B------:R-:W-:-:S03]  /*1fbe0*/  IMAD.WIDE R190, R3, 0x4, R238 ;  /* 0x0000000403be7825 */ /* 0x000fc600078e02ee */
[----:B------:R-:W4:Y:S01]  /*1fbf0*/  LDL.LU.64 R238, [R1+0x22b0] ;  /* 0x0022b00001ee7983 */ /* 0x000f220000300a00 */
[----:B------:R-:W-:-:S03]  /*1fc00*/  IMAD.WIDE R14, R3, 0x4, R240 ;  /* 0x00000004030e7825 */ /* 0x000fc600078e02f0 */
[----:B------:R-:W-:Y:S04]  /*1fc10*/  STL.64 [R1+0x3710], R120 ;  /* 0x0037107801007387 */ /* 0x000fe80000100a00 */
[----:B------:R-:W-:Y:S04]  /*1fc20*/  STL.64 [R1+0x3d38], R120 ;  /* 0x003d387801007387 */ /* 0x000fe80000100a00 */
[----:B------:R-:W4:Y:S04]  /*1fc30*/  LDL.LU.64 R240, [R1+0x1e50] ;  /* 0x001e500001f07983 */ /* 0x000f280000300a00 */
[----:B------:R-:W-:Y:S04]  /*1fc40*/  STL.64 [R1+0x3708], R126 ;  /* 0x0037087e01007387 */ /* 0x000fe80000100a00 */
[----:B------:R-:W-:Y:S01]  /*1fc50*/  STL.64 [R1+0x3d40], R126 ;  /* 0x003d407e01007387 */ /* 0x000fe20000100a00 */
[----:B------:R-:W-:-:S03]  /*1fc60*/  IMAD.WIDE R16, R3, 0x4, R66 ;  /* 0x0000000403107825 */ /* 0x000fc600078e0242 */
[----:B------:R-:W4:Y:S04]  /*1fc70*/  LDL.LU.64 R66, [R1+0x22a8] ;  /* 0x0022a80001427983 */ /* 0x000f280000300a00 */
[----:B------:R-:W-:Y:S04]  /*1fc80*/  STL.64 [R1+0x3700], R184 ;  /* 0x003700b801007387 */ /* 0x000fe80000100a00 */
[----:B------:R-:W-:Y:S04]  /*1fc90*/  STL.64 [R1+0x3d48], R184 ;  /* 0x003d48b801007387 */ /* 0x000fe80000100a00 */
[----:B------:R-:W-:Y:S01]  /*1fca0*/  STL.64 [R1+0x36f8], R190 ;  /* 0x0036f8be01007387 */ /* 0x000fe20000100a00 */
[----:B-1----:R-:W-:-:S03]  /*1fcb0*/  IMAD.WIDE R4, R3, 0x4, R52 ;  /* 0x0000000403047825 */ /* 0x002fc600078e0234 */
[----:B------:R-:W-:Y:S04]  /*1fcc0*/  STL.64 [R1+0x3d50], R190 ;  /* 0x003d50be01007387 */ /* 0x000fe80000100a00 */
[----:B------:R2:W-:Y:S04]  /*1fcd0*/  STL.64 [R1+0x36e0], R4 ;  /* 0x0036e00401007387 */ /* 0x0005e80000100a00 */
[----:B------:R-:W-:Y:S04]  /*1fce0*/  STL.64 [R1+0x36f0], R14 ;  /* 0x0036f00e01007387 */ /* 0x000fe80000100a00 */
[----:B------:R-:W-:Y:S01]  /*1fcf0*/  STL.64 [R1+0x3d58], R14 ;  /* 0x003d580e01007387 */ /* 0x000fe20000100a00 */
[----:B--2---:R-:W-:-:S05]  /*1fd00*/  IMAD.WIDE R4, R3, 0x4, R232 ;  /* 0x0000000403047825 */ /* 0x004fca00078e02e8 */
[----:B------:R3:W-:Y:S04]  /*1fd10*/  STL.64 [R1+0x36d8], R4 ;  /* 0x0036d80401007387 */ /* 0x0007e80000100a00 */
[----:B------:R-:W2:Y:S01]  /*1fd20*/  LDL.LU.64 R232, [R1+0x1e48] ;  /* 0x001e480001e87983 */ /* 0x000ea20000300a00 */
[----:B---3--:R-:W-:-:S03]  /*1fd30*/  IMAD.WIDE R4, R3, 0x4, R234 ;  /* 0x0000000403047825 */ /* 0x008fc600078e02ea */
[----:B------:R-:W3:Y:S04]  /*1fd40*/  LDL.LU.64 R234, [R1+0x22a0] ;  /* 0x0022a00001ea7983 */ /* 0x000ee80000300a00 */
[----:B------:R4:W-:Y:S04]  /*1fd50*/  STL.64 [R1+0x36d0], R4 ;  /* 0x0036d00401007387 */ /* 0x0009e80000100a00 */
[----:B------:R-:W-:Y:S04]  /*1fd60*/  STL.64 [R1+0x36e8], R16 ;  /* 0x0036e81001007387 */ /* 0x000fe80000100a00 */
[----:B------:R-:W-:Y:S01]  /*1fd70*/  STL.64 [R1+0x3d60], R16 ;  /* 0x003d601001007387 */ /* 0x000fe20000100a00 */
[----:B----4-:R-:W-:-:S04]  /*1fd80*/  IMAD.WIDE R4, R3, 0x4, R54 ;  /* 0x0000000403047825 */ /* 0x010fc800078e0236 */
[C---:B------:R-:W-:Y:S01]  /*1fd90*/  IMAD.WIDE R8, R3.reuse, 0x4, R56 ;  /* 0x0000000403087825 */ /* 0x040fe200078e0238 */
[----:B------:R1:W-:Y:S03]  /*1fda0*/  STL.64 [R1+0x36c8], R4 ;  /* 0x0036c80401007387 */ /* 0x0003e60000100a00 */
[C---:B------:R-:W-:Y:S01]  /*1fdb0*/  IMAD.WIDE R6, R3.reuse, 0x4, R58 ;  /* 0x0000000403067825 */ /* 0x040fe200078e023a */
[----:B------:R-:W-:Y:S03]  /*1fdc0*/  STL.64 [R1+0x36c0], R8 ;  /* 0x0036c00801007387 */ /* 0x000fe60000100a00 */
[C---:B-1----:R-:W-:Y:S02]  /*1fdd0*/  IMAD.WIDE R4, R3.reuse, 0x4, R236 ;  /* 0x0000000403047825 */ /* 0x042fe400078e02ec */
[----:B------:R-:W4:Y:S04]  /*1fde0*/  LDL.LU.64 R236, [R1+0x1e40] ;  /* 0x001e400001ec7983 */ /* 0x000f280000300a00 */
[----:B------:R-:W-:Y:S04]  /*1fdf0*/  STL.64 [R1+0x36b8], R6 ;  /* 0x0036b80601007387 */ /* 0x000fe80000100a00 */
[----:B------:R1:W-:Y:S04]  /*1fe00*/  STL.64 [R1+0x36b0], R4 ;  /* 0x0036b00401007387 */ /* 0x0003e80000100a00 */
[----:B------:R-:W1:Y:S01]  /*1fe10*/  LDL.LU.64 R52, [R1+0x2298] ;  /* 0x0022980001347983 */ /* 0x000e620000300a00 */
[----:B------:R-:W-:-:S04]  /*1fe20*/  IMAD.WIDE R190, R3, 0x4, R60 ;  /* 0x0000000403be7825 */ /* 0x000fc800078e023c */
[C---:B------:R-:W-:Y:S02]  /*1fe30*/  IMAD.WIDE R124, R3.reuse, 0x4, R238 ;  /* 0x00000004037c7825 */ /* 0x040fe400078e02ee */
[----:B------:R-:W4:Y:S04]  /*1fe40*/  LDL.LU.64 R238, [R1+0x1f10] ;  /* 0x001f100001ee7983 */ /* 0x000f280000300a00 */
[----:B------:R-:W-:Y:S04]  /*1fe50*/  STL.64 [R1+0x36a8], R190 ;  /* 0x0036a8be01007387 */ /* 0x000fe80000100a00 */
[----:B------:R-:W-:Y:S01]  /*1fe60*/  STL.64 [R1+0x3e38], R190 ;  /* 0x003e38be01007387 */ /* 0x000fe20000100a00 */
[----:B------:R-:W-:-:S03]  /*1fe70*/  IMAD.WIDE R130, R3, 0x4, R240 ;  /* 0x0000000403827825 */ /* 0x000fc600078e02f0 */
[----:B------:R-:W4:Y:S01]  /*1fe80*/  LDL.LU.64 R240, [R1+0x2290] ;  /* 0x0022900001f07983 */ /* 0x000f220000300a00 */
[----:B------:R-:W-:-:S05]  /*1fe90*/  IMAD.WIDE R184, R3, 0x4, R62 ;  /* 0x0000000403b87825 */ /* 0x000fca00078e023e */
[----:B------:R-:W-:Y:S04]  /*1fea0*/  STL.64 [R1+0x36a0], R184 ;  /* 0x0036a0b801007387 */ /* 0x000fe80000100a00 */
[----:B------:R-:W-:Y:S04]  /*1feb0*/  STL.64 [R1+0x3d68], R184 ;  /* 0x003d68b801007387 */ /* 0x000fe80000100a00 */
[----:B------:R-:W4:Y:S04]  /*1fec0*/  LDL.LU.64 R54, [R1+0x1e38] ;  /* 0x001e380001367983 */ /* 0x000f280000300a00 */
[----:B------:R-:W4:Y:S01]  /*1fed0*/  LDL.LU.64 R56, [R1+0x2288] ;  /* 0x0022880001387983 */ /* 0x000f220000300a00 */
[----:B------:R-:W-:-:S03]  /*1fee0*/  IMAD.WIDE R188, R3, 0x4, R66 ;  /* 0x0000000403bc7825 */ /* 0x000fc600078e0242 */
[----:B------:R-:W4:Y:S04]  /*1fef0*/  LDL.LU.64 R58, [R1+0x1e30] ;  /* 0x001e3000013a7983 */ /* 0x000f280000300a00 */
[----:B------:R-:W4:Y:S04]  /*1ff00*/  LDL.LU.64 R66, [R1+0x2280] ;  /* 0x0022800001427983 */ /* 0x000f280000300a00 */
[----:B------:R-:W4:Y:S01]  /*1ff10*/  LDL.LU.64 R60, [R1+0x1e28] ;  /* 0x001e2800013c7983 */ /* 0x000f220000300a00 */
[----:B------:R-:W-:-:S03]  /*1ff20*/  IMAD.WIDE R126, R3, 0x4, R64 ;  /* 0x00000004037e7825 */ /* 0x000fc600078e0240 */
[----:B------:R-:W4:Y:S04]  /*1ff30*/  LDL.LU.64 R62, [R1+0x2278] ;  /* 0x00227800013e7983 */ /* 0x000f280000300a00 */
[----:B------:R-:W4:Y:S04]  /*1ff40*/  LDL.LU.64 R64, [R1+0x1e20] ;  /* 0x001e200001407983 */ /* 0x000f280000300a00 */
[----:B------:R-:W-:Y:S04]  /*1ff50*/  STL.64 [R1+0x3698], R126 ;  /* 0x0036987e01007387 */ /* 0x000fe80000100a00 */
[----:B------:R-:W-:Y:S04]  /*1ff60*/  STL.64 [R1+0x3d70], R126 ;  /* 0x003d707e01007387 */ /* 0x000fe80000100a00 */
[----:B------:R-:W-:Y:S04]  /*1ff70*/  STL.64 [R1+0x3690], R124 ;  /* 0x0036907c01007387 */ /* 0x000fe80000100a00 */
[----:B------:R-:W-:Y:S01]  /*1ff80*/  STL.64 [R1+0x3d78], R124 ;  /* 0x003d787c01007387 */ /* 0x000fe20000100a00 */
[----:B--2---:R-:W-:-:S03]  /*1ff90*/  IMAD.WIDE R194, R3, 0x4, R232 ;  /* 0x0000000403c27825 */ /* 0x004fc600078e02e8 */
[----:B------:R-:W2:Y:S01]  /*1ffa0*/  LDL.LU.64 R232, [R1+0x2270] ;  /* 0x0022700001e87983 */ /* 0x000ea20000300a00 */
[----:B---3--:R-:W-:-:S03]  /*1ffb0*/  IMAD.WIDE R18, R3, 0x4, R234 ;  /* 0x0000000403127825 */ /* 0x008fc600078e02ea */
[----:B------:R-:W3:Y:S04]  /*1ffc0*/  LDL.LU.64 R234, [R1+0x1e18] ;  /* 0x001e180001ea7983 */ /* 0x000ee80000300a00 */
[----:B------:R-:W-:Y:S04]  /*1ffd0*/  STL.64 [R1+0x3688], R130 ;  /* 0x0036888201007387 */ /* 0x000fe80000100a00 */
[----:B------:R-:W-:Y:S01]  /*1ffe0*/  STL.64 [R1+0x3d80], R130 ;  /* 0x003d808201007387 */ /* 0x000fe20000100a00 */
[----:B----4-:R-:W-:-:S03]  /*1fff0*/  IMAD.WIDE R20, R3, 0x4, R236 ;  /* 0x0000000403147825 */ /* 0x010fc600078e02ec */
[----:B------:R-:W4:Y:S04]  /*20000*/  LDL.LU.64 R236, [R1+0x2268] ;  /* 0x0022680001ec7983 */ /* 0x000f280000300a00 */
[----:B------:R-:W-:Y:S04]  /*20010*/  STL.64 [R1+0x3680], R188 ;  /* 0x003680bc01007387 */ /* 0x000fe80000100a00 */
[----:B------:R-:W-:Y:S01]  /*20020*/  STL.64 [R1+0x3d88], R188 ;  /* 0x003d88bc01007387 */ /* 0x000fe20000100a00 */
[----:B-1----:R-:W-:-:S03]  /*20030*/  IMAD.WIDE R4, R3, 0x4, R52 ;  /* 0x0000000403047825 */ /* 0x002fc600078e0234 */
[----:B------:R-:W-:Y:S04]  /*20040*/  STL.64 [R1+0x3678], R194 ;  /* 0x003678c201007387 */ /* 0x000fe80000100a00 */
[----:B------:R-:W-:Y:S04]  /*20050*/  STL.64 [R1+0x3d90], R194 ;  /* 0x003d90c201007387 */ /* 0x000fe80000100a00 */
[----:B------:R1:W-:Y:S02]  /*20060*/  STL.64 [R1+0x3660], R4 ;  /* 0x0036600401007387 */ /* 0x0003e40000100a00 */
[----:B-1----:R-:W-:-:S02]  /*20070*/  IMAD.WIDE R4, R3, 0x4, R238 ;  /* 0x0000000403047825 */ /* 0x002fc400078e02ee */
[----:B------:R-:W4:Y:S04]  /*20080*/  LDL.LU.64 R238, [R1+0x1e10] ;  /* 0x001e100001ee7983 */ /* 0x000f280000300a00 */
[----:B------:R-:W-:Y:S04]  /*20090*/  STL.64 [R1+0x3670], R18 ;  /* 0x0036701201007387 */ /* 0x000fe80000100a00 */
[----:B------:R1:W-:Y:S04]  /*200a0*/  STL.64 [R1+0x3658], R4 ;  /* 0x0036580401007387 */ /* 0x0003e80000100a00 */
[----:B------:R-:W-:Y:S01]  /*200b0*/  STL.64 [R1+0x3d98], R18 ;  /* 0x003d981201007387 */ /* 0x000fe20000100a00 */
[----:B-1----:R-:W-:-:S03]  /*200c0*/  IMAD.WIDE R4, R3, 0x4, R240 ;  /* 0x0000000403047825 */ /* 0x002fc600078e02f0 */
[----:B------:R-:W4:Y:S01]  /*200d0*/  LDL.LU.64 R240, [R1+0x2260] ;  /* 0x0022600001f07983 */ /* 0x000f220000300a00 */
[----:B------:R-:W-:-:S03]  /*200e0*/  IMAD.WIDE R8, R3, 0x4, R54 ;  /* 0x0000000403087825 */ /* 0x000fc600078e0236 */
[----:B------:R-:W-:Y:S01]  /*200f0*/  STL.64 [R1+0x3668], R20 ;  /* 0x0036681401007387 */ /* 0x000fe20000100a00 */
[----:B------:R-:W-:-:S03]  /*20100*/  IMAD.WIDE R6, R3, 0x4, R56 ;  /* 0x0000000403067825 */ /* 0x000fc600078e0238 */
[----:B------:R1:W-:Y:S04]  /*20110*/  STL.64 [R1+0x3650], R4 ;  /* 0x0036500401007387 */ /* 0x0003e80000100a00 */
[----:B------:R-:W-:Y:S01]  /*20120*/  STL.64 [R1+0x3da0], R20 ;  /* 0x003da01401007387 */ /* 0x000fe20000100a00 */
[----:B------:R-:W-:-:S03]  /*20130*/  IMAD.WIDE R14, R3, 0x4, R66 ;  /* 0x00000004030e7825 */ /* 0x000fc600078e0242 */
[----:B------:R-:W-:Y:S01]  /*20140*/  STL.64 [R1+0x3648], R8 ;  /* 0x0036480801007387 */ /* 0x000fe20000100a00 */
[----:B-1----:R-:W-:-:S03]  /*20150*/  IMAD.WIDE R4, R3, 0x4, R58 ;  /* 0x0000000403047825 */ /* 0x002fc600078e023a */
[----:B------:R-:W-:Y:S04]  /*20160*/  STL.64 [R1+0x3640], R6 ;  /* 0x0036400601007387 */ /* 0x000fe80000100a00 */
[----:B------:R-:W4:Y:S04]  /*20170*/  LDL.LU.64 R66, [R1+0x1e08] ;  /* 0x001e080001427983 */ /* 0x000f280000300a00 */
[----:B------:R1:W-:Y:S02]  /*20180*/  STL.64 [R1+0x3638], R4 ;  /* 0x0036380401007387 */ /* 0x0003e40000100a00 */
[----:B-1----:R-:W-:-:S05]  /*20190*/  IMAD.WIDE R4, R3, 0x4, R60 ;  /* 0x0000000403047825 */ /* 0x002fca00078e023c */
[----:B------:R1:W-:Y:S04]  /*201a0*/  STL.64 [R1+0x3628], R4 ;  /* 0x0036280401007387 */ /* 0x0003e80000100a00 */
[----:B------:R-:W1:Y:S04]  /*201b0*/  LDL.LU.64 R52, [R1+0x2258] ;  /* 0x0022580001347983 */ /* 0x000e680000300a00 */
[----:B------:R-:W4:Y:S01]  /*201c0*/  LDL.LU.64 R54, [R1+0x1f08] ;  /* 0x001f080001367983 */ /* 0x000f220000300a00 */
[----:B------:R-:W-:-:S03]  /*201d0*/  IMAD.WIDE R120, R3, 0x4, R62 ;  /* 0x0000000403787825 */ /* 0x000fc600078e023e */
[----:B------:R-:W-:Y:S04]  /*201e0*/  STL.64 [R1+0x3630], R14 ;  /* 0x0036300e01007387 */ /* 0x000fe80000100a00 */
[----:B------:R-:W-:Y:S01]  /*201f0*/  STL.64 [R1+0x3e40], R14 ;  /* 0x003e400e01007387 */ /* 0x000fe20000100a00 */
[----:B--2---:R-:W-:-:S04]  /*20200*/  IMAD.WIDE R128, R3, 0x4, R232 ;  /* 0x0000000403807825 */ /* 0x004fc800078e02e8 */
[----:B------:R-:W-:-:S04]  /*20210*/  IMAD.WIDE R70, R3, 0x4, R64 ;  /* 0x0000000403467825 */ /* 0x000fc800078e0240 */
[C---:B---3--:R-:W-:Y:S02]  /*20220*/  IMAD.WIDE R134, R3.reuse, 0x4, R234 ;  /* 0x0000000403867825 */ /* 0x048fe400078e02ea */
[----:B------:R-:W2:Y:S04]  /*20230*/  LDL.LU.64 R234, [R1+0x2250] ;  /* 0x0022500001ea7983 */ /* 0x000ea80000300a00 */
[----:B------:R-:W-:Y:S04]  /*20240*/  STL.64 [R1+0x3620], R120 ;  /* 0x0036207801007387 */ /* 0x000fe80000100a00 */
[----:B------:R-:W-:Y:S04]  /*20250*/  STL.64 [R1+0x3da8], R120 ;  /* 0x003da87801007387 */ /* 0x000fe80000100a00 */
[----:B------:R-:W3:Y:S04]  /*20260*/  LDL.LU.64 R56, [R1+0x1e00] ;  /* 0x001e000001387983 */ /* 0x000ee80000300a00 */
[----:B------:R-:W3:Y:S04]  /*20270*/  LDL.LU.64 R232, [R1+0x2248] ;  /* 0x0022480001e87983 */ /* 0x000ee80000300a00 */
[----:B------:R-:W3:Y:S04]  /*20280*/  LDL.LU.64 R58, [R1+0x1df8] ;  /* 0x001df800013a7983 */ /* 0x000ee80000300a00 */
[----:B------:R-:W3:Y:S01]  /*20290*/  LDL.LU.64 R60, [R1+0x2240] ;  /* 0x00224000013c7983 */ /* 0x000ee20000300a00 */
[----:B----4-:R-:W-:-:S03]  /*202a0*/  IMAD.WIDE R192, R3, 0x4, R236 ;  /* 0x0000000403c07825 */ /* 0x010fc600078e02ec */
[----:B------:R-:W4:Y:S04]  /*202b0*/  LDL.LU.64 R236, [R1+0x1df0] ;  /* 0x001df00001ec7983 */ /* 0x000f280000300a00 */
[----:B------:R-:W-:Y:S04]  /*202c0*/  STL.64 [R1+0x3618], R70 ;  /* 0x0036184601007387 */ /* 0x000fe80000100a00 */
[----:B------:R-:W-:Y:S01]  /*202d0*/  STL.64 [R1+0x3db0], R70 ;  /* 0x003db04601007387 */ /* 0x000fe20000100a00 */
[----:B------:R-:W-:-:S03]  /*202e0*/  IMAD.WIDE R198, R3, 0x4, R238 ;  /* 0x0000000403c67825 */ /* 0x000fc600078e02ee */
[----:B------:R-:W4:Y:S04]  /*202f0*/  LDL.LU.64 R238, [R1+0x2238] ;  /* 0x0022380001ee7983 */ /* 0x000f280000300a00 */
[----:B------:R-:W-:Y:S04]  /*20300*/  STL.64 [R1+0x3610], R128 ;  /* 0x0036108001007387 */ /* 0x000fe80000100a00 */
[----:B------:R-:W-:Y:S01]  /*20310*/  STL.64 [R1+0x3db8], R128 ;  /* 0x003db88001007387 */ /* 0x000fe20000100a00 */
[----:B------:R-:W-:-:S03]  /*20320*/  IMAD.WIDE R22, R3, 0x4, R240 ;  /* 0x0000000403167825 */ /* 0x000fc600078e02f0 */
[----:B------:R-:W4:Y:S04]  /*20330*/  LDL.LU.64 R240, [R1+0x1de8] ;  /* 0x001de80001f07983 */ /* 0x000f280000300a00 */
[----:B------:R-:W4:Y:S04]  /*20340*/  LDL.LU.64 R62, [R1+0x2230] ;  /* 0x00223000013e7983 */ /* 0x000f280000300a00 */
[----:B------:R-:W4:Y:S04]  /*20350*/  LDL.LU.64 R64, [R1+0x1de0] ;  /* 0x001de00001407983 */ /* 0x000f280000300a00 */
[----:B------:R-:W-:Y:S04]  /*20360*/  STL.64 [R1+0x3608], R134 ;  /* 0x0036088601007387 */ /* 0x000fe80000100a00 */
[----:B------:R-:W-:Y:S01]  /*20370*/  STL.64 [R1+0x3dc0], R134 ;  /* 0x003dc08601007387 */ /* 0x000fe20000100a00 */
[----:B------:R-:W-:-:S03]  /*20380*/  IMAD.WIDE R24, R3, 0x4, R66 ;  /* 0x0000000403187825 */ /* 0x000fc600078e0242 */
[----:B------:R-:W4:Y:S04]  /*20390*/  LDL.LU.64 R66, [R1+0x2228] ;  /* 0x0022280001427983 */ /* 0x000f280000300a00 */
[----:B------:R-:W-:Y:S04]  /*203a0*/  STL.64 [R1+0x3600], R192 ;  /* 0x003600c001007387 */ /* 0x000fe80000100a00 */
[----:B------:R-:W-:Y:S04]  /*203b0*/  STL.64 [R1+0x3dc8], R192 ;  /* 0x003dc8c001007387 */ /* 0x000fe80000100a00 */
[----:B------:R-:W-:Y:S04]  /*203c0*/  STL.64 [R1+0x35f8], R198 ;  /* 0x0035f8c601007387 */ /* 0x000fe80000100a00 */
[----:B------:R-:W-:Y:S01]  /*203d0*/  STL.64 [R1+0x3dd0], R198 ;  /* 0x003dd0c601007387 */ /* 0x000fe20000100a00 */
[----:B-1----:R-:W-:-:S05]  /*203e0*/  IMAD.WIDE R4, R3, 0x4, R52 ;  /* 0x0000000403047825 */ /* 0x002fca00078e0234 */
[----:B------:R1:W-:Y:S04]  /*203f0*/  STL.64 [R1+0x35e0], R4 ;  /* 0x0035e00401007387 */ /* 0x0003e80000100a00 */
[----:B------:R-:W-:Y:S04]  /*20400*/  STL.64 [R1+0x35f0], R22 ;  /* 0x0035f01601007387 */ /* 0x000fe80000100a00 */
[----:B------:R-:W-:Y:S01]  /*20410*/  STL.64 [R1+0x3dd8], R22 ;  /* 0x003dd81601007387 */ /* 0x000fe20000100a00 */
[----:B-1----:R-:W-:-:S05]  /*20420*/  IMAD.WIDE R4, R3, 0x4, R54 ;  /* 0x0000000403047825 */ /* 0x002fca00078e0236 */
[----:B------:R2:W-:Y:S02]  /*20430*/  STL.64 [R1+0x35d8], R4 ;  /* 0x0035d80401007387 */ /* 0x0005e40000100a00 */
[C---:B--2---:R-:W-:Y:S02]  /*20440*/  IMAD.WIDE R4, R3.reuse, 0x4, R234 ;  /* 0x0000000403047825 */ /* 0x044fe400078e02ea */
[----:B------:R-:W2:Y:S04]  /*20450*/  LDL.LU.64 R234, [R1+0x1dd8] ;  /* 0x001dd80001ea7983 */ /* 0x000ea80000300a00 */
[----:B------:R-:W-:Y:S04]  /*20460*/  STL.64 [R1+0x35e8], R24 ;  /* 0x0035e81801007387 */ /* 0x000fe80000100a00 */
[----:B------:R1:W-:Y:S04]  /*20470*/  STL.64 [R1+0x35d0], R4 ;  /* 0x0035d00401007387 */ /* 0x0003e80000100a00 */
[----:B------:R-:W-:Y:S01]  /*20480*/  STL.64 [R1+0x3de0], R24 ;  /* 0x003de01801007387 */ /* 0x000fe20000100a00 */
[----:B---3--:R-:W-:-:S03]  /*20490*/  IMAD.WIDE R190, R3, 0x4, R232 ;  /* 0x0000000403be7825 */ /* 0x008fc600078e02e8 */
[----:B------:R-:W3:Y:S01]  /*204a0*/  LDL.LU.64 R232, [R1+0x2220] ;  /* 0x0022200001e87983 */ /* 0x000ee20000300a00 */
[----:B-1----:R-:W-:-:S04]  /*204b0*/  IMAD.WIDE R4, R3, 0x4, R56 ;  /* 0x0000000403047825 */ /* 0x002fc800078e0238 */
[C---:B------:R-:W-:Y:S01]  /*204c0*/  IMAD.WIDE R6, R3.reuse, 0x4, R60 ;  /* 0x0000000403067825 */ /* 0x040fe200078e023c */
[----:B------:R4:W-:Y:S03]  /*204d0*/  STL.64 [R1+0x35c8], R4 ;  /* 0x0035c80401007387 */ /* 0x0009e60000100a00 */
[----:B------:R-:W-:-:S04]  /*204e0*/  IMAD.WIDE R14, R3, 0x4, R58 ;  /* 0x00000004030e7825 */ /* 0x000fc800078e023a */
[C---:B----4-:R-:W-:Y:S02]  /*204f0*/  IMAD.WIDE R4, R3.reuse, 0x4, R236 ;  /* 0x0000000403047825 */ /* 0x050fe400078e02ec */
[----:B------:R-:W4:Y:S04]  /*20500*/  LDL.LU.64 R236, [R1+0x1dd0] ;  /* 0x001dd00001ec7983 */ /* 0x000f280000300a00 */
[----:B------:R-:W-:Y:S04]  /*20510*/  STL.64 [R1+0x35b0], R6 ;  /* 0x0035b00601007387 */ /* 0x000fe80000100a00 */
[----:B------:R-:W-:Y:S04]  /*20520*/  STL.64 [R1+0x35c0], R190 ;  /* 0x0035c0be01007387 */ /* 0x000fe80000100a00 */
[----:B------:R1:W-:Y:S04]  /*20530*/  STL.64 [R1+0x35a8], R4 ;  /* 0x0035a80401007387 */ /* 0x0003e80000100a00 */
[----:B------:R-:W-:Y:S01]  /*20540*/  STL.64 [R1+0x3ef8], R190 ;  /* 0x003ef8be01007387 */ /* 0x000fe20000100a00 */
[----:B------:R-:W-:-:S03]  /*20550*/  IMAD.WIDE R68, R3, 0x4, R238 ;  /* 0x0000000403447825 */ /* 0x000fc600078e02ee */
[----:B------:R-:W1:Y:S04]  /*20560*/  LDL.LU.64 R238, [R1+0x2218] ;  /* 0x0022180001ee7983 */ /* 0x000e680000300a00 */
[----:B------:R-:W-:Y:S04]  /*20570*/  STL.64 [R1+0x35b8], R14 ;  /* 0x0035b80e01007387 */ /* 0x000fe80000100a00 */
[----:B------:R-:W-:Y:S01]  /*20580*/  STL.64 [R1+0x3f00], R14 ;  /* 0x003f000e01007387 */ /* 0x000fe20000100a00 */
[----:B------:R-:W-:-:S03]  /*20590*/  IMAD.WIDE R74, R3, 0x4, R240 ;  /* 0x00000004034a7825 */ /* 0x000fc600078e02f0 */
[----:B------:R-:W4:Y:S01]  /*205a0*/  LDL.LU.64 R240, [R1+0x1f00] ;  /* 0x001f000001f07983 */ /* 0x000f220000300a00 */
[----:B------:R-:W-:-:S03]  /*205b0*/  IMAD.WIDE R138, R3, 0x4, R64 ;  /* 0x00000004038a7825 */ /* 0x000fc600078e0240 */
[----:B------:R-:W4:Y:S04]  /*205c0*/  LDL.LU.64 R64, [R1+0x2210] ;  /* 0x0022100001407983 */ /* 0x000f280000300a00 */
[----:B------:R-:W-:Y:S01]  /*205d0*/  STL.64 [R1+0x35a0], R68 ;  /* 0x0035a04401007387 */ /* 0x000fe20000100a00 */
[----:B------:R-:W-:-:S03]  /*205e0*/  IMAD.WIDE R132, R3, 0x4, R62 ;  /* 0x0000000403847825 */ /* 0x000fc600078e023e */
[----:B------:R-:W-:Y:S04]  /*205f0*/  STL.64 [R1+0x3de8], R68 ;  /* 0x003de84401007387 */ /* 0x000fe80000100a00 */
[----:B------:R-:W4:Y:S04]  /*20600*/  LDL.LU.64 R54, [R1+0x1dc8] ;  /* 0x001dc80001367983 */ /* 0x000f280000300a00 */
[----:B------:R-:W4:Y:S04]  /*20610*/  LDL.LU.64 R56, [R1+0x2208] ;  /* 0x0022080001387983 */ /* 0x000f280000300a00 */
[----:B------:R-:W4:Y:S01]  /*20620*/  LDL.LU.64 R62, [R1+0x1dc0] ;  /* 0x001dc000013e7983 */ /* 0x000f220000300a00 */
[----:B------:R-:W-:-:S03]  /*20630*/  IMAD.WIDE R196, R3, 0x4, R66 ;  /* 0x0000000403c47825 */ /* 0x000fc600078e0242 */
[----:B------:R-:W4:Y:S04]  /*20640*/  LDL.LU.64 R58, [R1+0x2200] ;  /* 0x00220000013a7983 */ /* 0x000f280000300a00 */
[----:B------:R-:W4:Y:S04]  /*20650*/  LDL.LU.64 R60, [R1+0x1db8] ;  /* 0x001db800013c7983 */ /* 0x000f280000300a00 */
[----:B------:R-:W4:Y:S04]  /*20660*/  LDL.LU.64 R66, [R1+0x21f8] ;  /* 0x0021f80001427983 */ /* 0x000f280000300a00 */
[----:B------:R-:W-:Y:S04]  /*20670*/  STL.64 [R1+0x3598], R74 ;  /* 0x0035984a01007387 */ /* 0x000fe80000100a00 */
[----:B------:R-:W-:Y:S01]  /*20680*/  STL.64 [R1+0x3df0], R74 ;  /* 0x003df04a01007387 */ /* 0x000fe20000100a00 */
[----:B--2---:R-:W-:-:S03]  /*20690*/  IMAD.WIDE R202, R3, 0x4, R234 ;  /* 0x0000000403ca7825 */ /* 0x004fc600078e02ea */
[----:B------:R-:W2:Y:S04]  /*206a0*/  LDL.LU.64 R234, [R1+0x1db0] ;  /* 0x001db00001ea7983 */ /* 0x000ea80000300a00 */
[----:B------:R-:W-:Y:S04]  /*206b0*/  STL.64 [R1+0x3590], R132 ;  /* 0x0035908401007387 */ /* 0x000fe80000100a00 */
[----:B------:R-:W-:Y:S01]  /*206c0*/  STL.64 [R1+0x3df8], R132 ;  /* 0x003df88401007387 */ /* 0x000fe20000100a00 */
        /* <DEDUP_REMOVED lines=9> */
[----:B------:R-:W4:Y:S04]  /*20760*/  LDL.LU.64 R238, [R1+0x21e8] ;  /* 0x0021e80001ee7983 */ /* 0x000f280000300a00 */
[----:B------:R-:W-:Y:S04]  /*20770*/  STL.64 [R1+0x3578], R202 ;  /* 0x003578ca01007387 */ /* 0x000fe80000100a00 */
[----:B------:R1:W-:Y:S04]  /*20780*/  STL.64 [R1+0x3560], R4 ;  /* 0x0035600401007387 */ /* 0x0003e80000100a00 */
[----:B------:R-:W-:Y:S01]  /*20790*/  STL.64 [R1+0x3e10], R202 ;  /* 0x003e10ca01007387 */ /* 0x000fe20000100a00 */
[----:B-1----:R-:W-:-:S03]  /*207a0*/  IMAD.WIDE R4, R3, 0x4, R240 ;  /* 0x0000000403047825 */ /* 0x002fc600078e02f0 */
        /* <DEDUP_REMOVED lines=10> */
[----:B------:R-:W-:Y:S04]  /*20850*/  STL.64 [R1+0x3e20], R28 ;  /* 0x003e201c01007387 */ /* 0x000fe80000100a00 */
[----:B------:R-:W-:Y:S01]  /*20860*/  STL.64 [R1+0x3548], R8 ;  /* 0x0035480801007387 */ /* 0x000fe20000100a00 */
[----:B-1----:R-:W-:-:S03]  /*20870*/  IMAD.WIDE R4, R3, 0x4, R62 ;  /* 0x0000000403047825 */ /* 0x002fc600078e023e */
[----:B------:R-:W4:Y:S01]  /*20880*/  LDL.LU.64 R62, [R1+0x1d98] ;  /* 0x001d9800013e7983 */ /* 0x000f220000300a00 */
[----:B------:R-:W-:-:S03]  /*20890*/  IMAD.WIDE R72, R3, 0x4, R66 ;  /* 0x0000000403487825 */ /* 0x000fc600078e0242 */
[----:B------:R-:W-:Y:S04]  /*208a0*/  STL.64 [R1+0x1f18], R6 ;  /* 0x001f180601007387 */ /* 0x000fe80000100a00 */
[----:B------:R1:W-:Y:S04]  /*208b0*/  STL.64 [R1+0x1f10], R4 ;  /* 0x001f100401007387 */ /* 0x0003e80000100a00 */
[----:B------:R-:W1:Y:S01]  /*208c0*/  LDL.LU.64 R66, [R1+0x21d8] ;  /* 0x0021d80001427983 */ /* 0x000e620000300a00 */
[----:B------:R-:W-:-:S04]  /*208d0*/  IMAD.WIDE R26, R3, 0x4, R58 ;  /* 0x00000004031a7825 */ /* 0x000fc800078e023a */
[----:B------:R-:W-:-:S04]  /*208e0*/  IMAD.WIDE R202, R3, 0x4, R60 ;  /* 0x0000000403ca7825 */ /* 0x000fc800078e023c */
[C---:B--2---:R-:W-:Y:S02]  /*208f0*/  IMAD.WIDE R78, R3.reuse, 0x4, R234 ;  /* 0x00000004034e7825 */ /* 0x044fe400078e02ea */
        /* <DEDUP_REMOVED lines=11> */
[----:B------:R-:W-:-:S03]  /*209b0*/  IMAD.WIDE R200, R3, 0x4, R238 ;  /* 0x0000000403c87825 */ /* 0x000fc600078e02ee */
[----:B------:R-:W4:Y:S04]  /*209c0*/  LDL.LU.64 R238, [R1+0x21c8] ;  /* 0x0021c80001ee7983 */ /* 0x000f280000300a00 */
[----:B------:R-:W-:Y:S04]  /*209d0*/  STL.64 [R1+0x3538], R78 ;  /* 0x0035384e01007387 */ /* 0x000fe80000100a00 */
[----:B------:R-:W-:Y:S04]  /*209e0*/  STL.64 [R1+0x3e50], R78 ;  /* 0x003e504e01007387 */ /* 0x000fe80000100a00 */
[----:B------:R-:W4:Y:S04]  /*209f0*/  LDL.LU.64 R58, [R1+0x1d88] ;  /* 0x001d8800013a7983 */ /* 0x000f280000300a00 */
[----:B------:R-:W4:Y:S01]  /*20a00*/  LDL.LU.64 R60, [R1+0x21c0] ;  /* 0x0021c000013c7983 */ /* 0x000f220000300a00 */
[----:B------:R-:W-:-:S03]  /*20a10*/  IMAD.WIDE R206, R3, 0x4, R240 ;  /* 0x0000000403ce7825 */ /* 0x000fc600078e02f0 */
        /* <DEDUP_REMOVED lines=16> */
[----:B--2---:R-:W-:-:S03]  /*20b20*/  IMAD.WIDE R4, R3, 0x4, R234 ;  /* 0x0000000403047825 */ /* 0x004fc600078e02ea */
[----:B------:R-:W2:Y:S04]  /*20b30*/  LDL.LU.64 R234, [R1+0x1d70] ;  /* 0x001d700001ea7983 */ /* 0x000ea80000300a00 */
[----:B------:R-:W-:Y:S04]  /*20b40*/  STL.64 [R1+0x3510], R30 ;  /* 0x0035101e01007387 */ /* 0x000fe80000100a00 */
        /* <DEDUP_REMOVED lines=13> */
[----:B------:R1:W-:Y:S01]  /*20c20*/  STL.64 [R1+0x3fa0], R72 ;  /* 0x003fa04801007387 */ /* 0x0003e20000100a00 */
[----:B------:R-:W-:-:S03]  /*20c30*/  IMAD.WIDE R138, R3, 0x4, R240 ;  /* 0x00000004038a7825 */ /* 0x000fc600078e02f0 */
[----:B------:R-:W4:Y:S01]  /*20c40*/  LDL.LU.64 R240, [R1+0x1d60] ;  /* 0x001d600001f07983 */ /* 0x000f220000300a00 */
[----:B------:R-:W-:-:S03]  /*20c50*/  IMAD.WIDE R26, R3, 0x4, R58 ;  /* 0x00000004031a7825 */ /* 0x000fc600078e023a */
[----:B------:R-:W-:Y:S01]  /*20c60*/  STL.64 [R1+0x1e98], R28 ;  /* 0x001e981c01007387 */ /* 0x000fe20000100a00 */
[----:B------:R-:W-:-:S03]  /*20c70*/  IMAD.WIDE R196, R3, 0x4, R60 ;  /* 0x0000000403c47825 */ /* 0x000fc600078e023c */
[----:B------:R-:W-:Y:S01]  /*20c80*/  STL.64 [R1+0x3ef0], R28 ;  /* 0x003ef01c01007387 */ /* 0x000fe20000100a00 */
[----:B------:R-:W-:-:S03]  /*20c90*/  IMAD.WIDE R76, R3, 0x4, R64 ;  /* 0x00000004034c7825 */ /* 0x000fc600078e0240 */
[----:B------:R-:W1:Y:S04]  /*20ca0*/  LDL.LU.64 R64, [R1+0x2198] ;  /* 0x0021980001407983 */ /* 0x000e680000300a00 */
[----:B------:R-:W-:Y:S04]  /*20cb0*/  STL.64 [R1+0x1e90], R26 ;  /* 0x001e901a01007387 */ /* 0x000fe80000100a00 */
[----:B------:R1:W-:Y:S04]  /*20cc0*/  STL.64 [R1+0x3f08], R26 ;  /* 0x003f081a01007387 */ /* 0x0003e80000100a00 */
[----:B------:R-:W-:Y:S04]  /*20cd0*/  STL.64 [R1+0x1e88], R196 ;  /* 0x001e88c401007387 */ /* 0x000fe80000100a00 */
[----:B------:R-:W-:Y:S01]  /*20ce0*/  STL.64 [R1+0x3e88], R196 ;  /* 0x003e88c401007387 */ /* 0x000fe20000100a00 */
[----:B------:R-:W-:-:S04]  /*20cf0*/  IMAD.WIDE R82, R3, 0x4, R62 ;  /* 0x0000000403527825 */ /* 0x000fc800078e023e */
[C---:B------:R-:W-:Y:S02]  /*20d00*/  IMAD.WIDE R140, R3.reuse, 0x4, R66 ;  /* 0x00000004038c7825 */ /* 0x040fe400078e0242 */
[----:B------:R-:W4:Y:S04]  /*20d10*/  LDL.LU.64 R66, [R1+0x1ef0] ;  /* 0x001ef00001427983 */ /* 0x000f280000300a00 */
[----:B------:R-:W-:Y:S04]  /*20d20*/  STL.64 [R1+0x1e80], R138 ;  /* 0x001e808a01007387 */ /* 0x000fe80000100a00 */
[----:B------:R-:W-:Y:S01]  /*20d30*/  STL.64 [R1+0x3e90], R138 ;  /* 0x003e908a01007387 */ /* 0x000fe20000100a00 */
[----:B--2---:R-:W-:-:S03]  /*20d40*/  IMAD.WIDE R146, R3, 0x4, R234 ;  /* 0x0000000403927825 */ /* 0x004fc600078e02ea */
[----:B------:R-:W2:Y:S04]  /*20d50*/  LDL.LU.64 R234, [R1+0x2190] ;  /* 0x0021900001ea7983 */ /* 0x000ea80000300a00 */
[----:B------:R-:W-:Y:S04]  /*20d60*/  STL.64 [R1+0x1e78], R76 ;  /* 0x001e784c01007387 */ /* 0x000fe80000100a00 */
[----:B------:R-:W-:Y:S04]  /*20d70*/  STL.64 [R1+0x3e98], R76 ;  /* 0x003e984c01007387 */ /* 0x000fe80000100a00 */
[----:B------:R-:W-:Y:S01]  /*20d80*/  STL.64 [R1+0x1e70], R82 ;  /* 0x001e705201007387 */ /* 0x000fe20000100a00 */
[----:B---3--:R-:W-:-:S03]  /*20d90*/  IMAD.WIDE R204, R3, 0x4, R232 ;  /* 0x0000000403cc7825 */ /* 0x008fc600078e02e8 */
[----:B------:R-:W-:Y:S04]  /*20da0*/  STL.64 [R1+0x3ea0], R82 ;  /* 0x003ea05201007387 */ /* 0x000fe80000100a00 */
[----:B------:R-:W3:Y:S04]  /*20db0*/  LDL.LU.64 R232, [R1+0x1d58] ;  /* 0x001d580001e87983 */ /* 0x000ee80000300a00 */
[----:B------:R-:W-:Y:S04]  /*20dc0*/  STL.64 [R1+0x1e68], R140 ;  /* 0x001e688c01007387 */ /* 0x000fe80000100a00 */
[----:B------:R-:W-:Y:S04]  /*20dd0*/  STL.64 [R1+0x3ea8], R140 ;  /* 0x003ea88c01007387 */ /* 0x000fe80000100a00 */
[----:B------:R-:W3:Y:S01]  /*20de0*/  LDL.LU.64 R56, [R1+0x2188] ;  /* 0x0021880001387983 */ /* 0x000ee20000300a00 */
[----:B----4-:R-:W-:-:S03]  /*20df0*/  IMAD.WIDE R210, R3, 0x4, R236 ;  /* 0x0000000403d27825 */ /* 0x010fc600078e02ec */
[----:B------:R-:W4:Y:S04]  /*20e00*/  LDL.LU.64 R236, [R1+0x1d50] ;  /* 0x001d500001ec7983 */ /* 0x000f280000300a00 */
        /* <DEDUP_REMOVED lines=9> */
[----:B------:R-:W-:Y:S04]  /*20ea0*/  STL.64 [R1+0x3eb8], R204 ;  /* 0x003eb8cc01007387 */ /* 0x000fe80000100a00 */
[----:B------:R-:W4:Y:S01]  /*20eb0*/  LDL.LU.64 R62, [R1+0x2170] ;  /* 0x00217000013e7983 */ /* 0x000f220000300a00 */
[----:B-1----:R-:W-:-:S03]  /*20ec0*/  IMAD.WIDE R72, R3, 0x4, R64 ;  /* 0x0000000403487825 */ /* 0x002fc600078e0240 */
        /* <DEDUP_REMOVED lines=9> */
[----:B--2---:R-:W-:-:S03]  /*20f60*/  IMAD.WIDE R14, R3, 0x4, R234 ;  /* 0x00000004030e7825 */ /* 0x004fc600078e02ea */
[----:B------:R-:W2:Y:S04]  /*20f70*/  LDL.LU.64 R234, [R1+0x1d30] ;  /* 0x001d300001ea7983 */ /* 0x000ea80000300a00 */
[----:B------:R-:W-:Y:S04]  /*20f80*/  STL.64 [R1+0x1e30], R26 ;  /* 0x001e301a01007387 */ /* 0x000fe80000100a00 */
[----:B------:R-:W-:Y:S04]  /*20f90*/  STL.64 [R1+0x4040], R26 ;  /* 0x0040401a01007387 */ /* 0x000fe80000100a00 */
[----:B------:R-:W-:Y:S04]  /*20fa0*/  STL.64 [R1+0x1e40], R36 ;  /* 0x001e402401007387 */ /* 0x000fe80000100a00 */
[----:B------:R-:W-:Y:S01]  /*20fb0*/  STL.64 [R1+0x3ed0], R36 ;  /* 0x003ed02401007387 */ /* 0x000fe20000100a00 */
[----:B---3--:R-:W-:-:S03]  /*20fc0*/  IMAD.WIDE R4, R3, 0x4, R232 ;  /* 0x0000000403047825 */ /* 0x008fc600078e02e8 */
[----:B------:R-:W3:Y:S04]  /*20fd0*/  LDL.LU.64 R232, [R1+0x2160] ;  /* 0x0021600001e87983 */ /* 0x000ee80000300a00 */
[----:B------:R-:W-:Y:S04]  /*20fe0*/  STL.64 [R1+0x1e28], R14 ;  /* 0x001e280e01007387 */ /* 0x000fe80000100a00 */
[----:B------:R4:W-:Y:S01]  /*20ff0*/  STL.64 [R1+0x1e20], R4 ;  /* 0x001e200401007387 */ /* 0x0009e20000100a00 */
[----:B------:R-:W-:-:S03]  /*21000*/  IMAD.WIDE R6, R3, 0x4, R56 ;  /* 0x0000000403067825 */ /* 0x000fc600078e0238 */
[----:B------:R1:W-:Y:S01]  /*21010*/  STL.64 [R1+0x3fa8], R14 ;  /* 0x003fa80e01007387 */ /* 0x0003e20000100a00 */
[----:B----4-:R-:W-:-:S03]  /*21020*/  IMAD.WIDE R4, R3, 0x4, R236 ;  /* 0x0000000403047825 */ /* 0x010fc600078e02ec */
[----:B------:R-:W4:Y:S04]  /*21030*/  LDL.LU.64 R236, [R1+0x1d28] ;  /* 0x001d280001ec7983 */ /* 0x000f280000300a00 */
[----:B------:R-:W-:Y:S04]  /*21040*/  STL.64 [R1+0x1e18], R6 ;  /* 0x001e180601007387 */ /* 0x000fe80000100a00 */
[----:B------:R1:W-:Y:S01]  /*21050*/  STL.64 [R1+0x1e10], R4 ;  /* 0x001e100401007387 */ /* 0x0003e20000100a00 */
[----:B------:R-:W-:-:S03]  /*21060*/  IMAD.WIDE R80, R3, 0x4, R238 ;  /* 0x0000000403507825 */ /* 0x000fc600078e02ee */
[----:B------:R-:W1:Y:S01]  /*21070*/  LDL.LU.64 R238, [R1+0x2158] ;  /* 0x0021580001ee7983 */ /* 0x000e620000300a00 */
[----:B------:R-:W-:-:S03]  /*21080*/  IMAD.WIDE R86, R3, 0x4, R240 ;  /* 0x0000000403567825 */ /* 0x000fc600078e02f0 */
[----:B------:R-:W4:Y:S01]  /*21090*/  LDL.LU.64 R240, [R1+0x1ee8] ;  /* 0x001ee80001f07983 */ /* 0x000f220000300a00 */
[----:B------:R-:W-:-:S04]  /*210a0*/  IMAD.WIDE R132, R3, 0x4, R58 ;  /* 0x0000000403847825 */ /* 0x000fc800078e023a */
[C---:B------:R-:W-:Y:S01]  /*210b0*/  IMAD.WIDE R74, R3.reuse, 0x4, R60 ;  /* 0x00000004034a7825 */ /* 0x040fe200078e023c */
[----:B------:R-:W-:Y:S04]  /*210c0*/  STL.64 [R1+0x1e08], R132 ;  /* 0x001e088401007387 */ /* 0x000fe80000100a00 */
[----:B------:R-:W-:Y:S04]  /*210d0*/  STL.64 [R1+0x3ed8], R132 ;  /* 0x003ed88401007387 */ /* 0x000fe80000100a00 */
[----:B------:R-:W-:Y:S04]  /*210e0*/  STL.64 [R1+0x1e00], R74 ;  /* 0x001e004a01007387 */ /* 0x000fe80000100a00 */
[----:B------:R-:W-:Y:S04]  /*210f0*/  STL.64 [R1+0x3ee0], R74 ;  /* 0x003ee04a01007387 */ /* 0x000fe80000100a00 */
[----:B------:R-:W4:Y:S01]  /*21100*/  LDL.LU.64 R56, [R1+0x2150] ;  /* 0x0021500001387983 */ /* 0x000f220000300a00 */
[----:B------:R-:W-:-:S03]  /*21110*/  IMAD.WIDE R150, R3, 0x4, R64 ;  /* 0x0000000403967825 */ /* 0x000fc600078e0240 */
[----:B------:R-:W-:Y:S04]  /*21120*/  STL.64 [R1+0x1df8], R80 ;  /* 0x001df85001007387 */ /* 0x000fe80000100a00 */
[----:B------:R-:W-:Y:S04]  /*21130*/  STL.64 [R1+0x3ee8], R80 ;  /* 0x003ee85001007387 */ /* 0x000fe80000100a00 */
[----:B------:R-:W4:Y:S01]  /*21140*/  LDL.LU.64 R64, [R1+0x1d20] ;  /* 0x001d200001407983 */ /* 0x000f220000300a00 */
[----:B------:R-:W-:-:S03]  /*21150*/  IMAD.WIDE R144, R3, 0x4, R62 ;  /* 0x0000000403907825 */ /* 0x000fc600078e023e */
[----:B------:R-:W4:Y:S04]  /*21160*/  LDL.LU.64 R58, [R1+0x2148] ;  /* 0x00214800013a7983 */ /* 0x000f280000300a00 */
[----:B------:R-:W4:Y:S04]  /*21170*/  LDL.LU.64 R60, [R1+0x1d18] ;  /* 0x001d1800013c7983 */ /* 0x000f280000300a00 */
[----:B------:R-:W4:Y:S04]  /*21180*/  LDL.LU.64 R62, [R1+0x2140] ;  /* 0x00214000013e7983 */ /* 0x000f280000300a00 */
[----:B------:R-:W-:Y:S04]  /*21190*/  STL.64 [R1+0x1df0], R86 ;  /* 0x001df05601007387 */ /* 0x000fe80000100a00 */
[----:B------:R-:W-:Y:S01]  /*211a0*/  STL.64 [R1+0x3f10], R86 ;  /* 0x003f105601007387 */ /* 0x000fe20000100a00 */
[----:B------:R-:W-:-:S04]  /*211b0*/  IMAD.WIDE R208, R3, 0x4, R66 ;  /* 0x0000000403d07825 */ /* 0x000fc800078e0242 */
[C---:B--2---:R-:W-:Y:S02]  /*211c0*/  IMAD.WIDE R214, R3.reuse, 0x4, R234 ;  /* 0x0000000403d67825 */ /* 0x044fe400078e02ea */
[----:B------:R-:W2:Y:S04]  /*211d0*/  LDL.LU.64 R234, [R1+0x1d10] ;  /* 0x001d100001ea7983 */ /* 0x000ea80000300a00 */
[----:B------:R-:W-:Y:S04]  /*211e0*/  STL.64 [R1+0x1de8], R144 ;  /* 0x001de89001007387 */ /* 0x000fe80000100a00 */
[----:B------:R-:W-:Y:S04]  /*211f0*/  STL.64 [R1+0x3f18], R144 ;  /* 0x003f189001007387 */ /* 0x000fe80000100a00 */
[----:B------:R-:W2:Y:S04]  /*21200*/  LDL.LU.64 R66, [R1+0x2138] ;  /* 0x0021380001427983 */ /* 0x000ea80000300a00 */
[----:B------:R-:W-:Y:S04]  /*21210*/  STL.64 [R1+0x1de0], R150 ;  /* 0x001de09601007387 */ /* 0x000fe80000100a00 */
[----:B------:R-:W-:Y:S01]  /*21220*/  STL.64 [R1+0x3f20], R150 ;  /* 0x003f209601007387 */ /* 0x000fe20000100a00 */
[----:B---3--:R-:W-:-:S04]  /*21230*/  IMAD.WIDE R38, R3, 0x4, R232 ;  /* 0x0000000403267825 */ /* 0x008fc800078e02e8 */
[C---:B----4-:R-:W-:Y:S02]  /*21240*/  IMAD.WIDE R40, R3.reuse, 0x4, R236 ;  /* 0x0000000403287825 */ /* 0x050fe400078e02ec */
[----:B------:R-:W3:Y:S04]  /*21250*/  LDL.LU.64 R236, [R1+0x1d08] ;  /* 0x001d080001ec7983 */ /* 0x000ee80000300a00 */
[----:B------:R-:W-:Y:S04]  /*21260*/  STL.64 [R1+0x1dd8], R208 ;  /* 0x001dd8d001007387 */ /* 0x000fe80000100a00 */
[----:B------:R-:W-:Y:S01]  /*21270*/  STL.64 [R1+0x3f28], R208 ;  /* 0x003f28d001007387 */ /* 0x000fe20000100a00 */
[----:B-1----:R-:W-:-:S03]  /*21280*/  IMAD.WIDE R14, R3, 0x4, R238 ;  /* 0x00000004030e7825 */ /* 0x002fc600078e02ee */
[----:B------:R-:W4:Y:S04]  /*21290*/  LDL.LU.64 R238, [R1+0x2130] ;  /* 0x0021300001ee7983 */ /* 0x000f280000300a00 */
[----:B------:R-:W-:Y:S04]  /*212a0*/  STL.64 [R1+0x1dd0], R214 ;  /* 0x001dd0d601007387 */ /* 0x000fe80000100a00 */
[----:B------:R-:W-:Y:S04]  /*212b0*/  STL.64 [R1+0x3f30], R214 ;  /* 0x003f30d601007387 */ /* 0x000fe80000100a00 */
[----:B------:R-:W4:Y:S01]  /*212c0*/  LDL.LU.64 R232, [R1+0x1d00] ;  /* 0x001d000001e87983 */ /* 0x000f220000300a00 */
[----:B------:R-:W-:-:S03]  /*212d0*/  IMAD.WIDE R4, R3, 0x4, R240 ;  /* 0x0000000403047825 */ /* 0x000fc600078e02f0 */
[----:B------:R-:W4:Y:S04]  /*212e0*/  LDL.LU.64 R240, [R1+0x2128] ;  /* 0x0021280001f07983 */ /* 0x000f280000300a00 */
[----:B------:R1:W-:Y:S04]  /*212f0*/  STL.64 [R1+0x1db0], R4 ;  /* 0x001db00401007387 */ /* 0x0003e80000100a00 */
[----:B------:R-:W-:Y:S04]  /*21300*/  STL.64 [R1+0x1db8], R14 ;  /* 0x001db80e01007387 */ /* 0x000fe80000100a00 */
[----:B------:R-:W-:Y:S04]  /*21310*/  STL.64 [R1+0x4048], R14 ;  /* 0x0040480e01007387 */ /* 0x000fe80000100a00 */
[----:B------:R-:W-:Y:S01]  /*21320*/  STL.64 [R1+0x1dc8], R38 ;  /* 0x001dc82601007387 */ /* 0x000fe20000100a00 */
[----:B-1----:R-:W-:-:S03]  /*21330*/  IMAD.WIDE R4, R3, 0x4, R56 ;  /* 0x0000000403047825 */ /* 0x002fc600078e0238 */
[----:B------:R-:W-:Y:S04]  /*21340*/  STL.64 [R1+0x3f38], R38 ;  /* 0x003f382601007387 */ /* 0x000fe80000100a00 */
[----:B------:R-:W-:Y:S04]  /*21350*/  STL.64 [R1+0x1dc0], R40 ;  /* 0x001dc02801007387 */ /* 0x000fe80000100a00 */
[----:B------:R-:W-:Y:S04]  /*21360*/  STL.64 [R1+0x3f40], R40 ;  /* 0x003f402801007387 */ /* 0x000fe80000100a00 */
[----:B------:R1:W-:Y:S01]  /*21370*/  STL.64 [R1+0x1da8], R4 ;  /* 0x001da80401007387 */ /* 0x0003e20000100a00 */
[----:B------:R-:W-:-:S04]  /*21380*/  IMAD.WIDE R132, R3, 0x4, R58 ;  /* 0x0000000403847825 */ /* 0x000fc800078e023a */
[C---:B-1----:R-:W-:Y:S02]  /*21390*/  IMAD.WIDE R4, R3.reuse, 0x4, R64 ;  /* 0x0000000403047825 */ /* 0x042fe400078e0240 */
[----:B------:R-:W4:Y:S02]  /*213a0*/  LDL.LU.64 R64, [R1+0x1cf8] ;  /* 0x001cf80001407983 */ /* 0x000f240000300a00 */
[C---:B------:R-:W-:Y:S02]  /*213b0*/  IMAD.WIDE R68, R3.reuse, 0x4, R62 ;  /* 0x0000000403447825 */ /* 0x040fe400078e023e */
[----:B------:R1:W-:Y:S04]  /*213c0*/  STL.64 [R1+0x1da0], R4 ;  /* 0x001da00401007387 */ /* 0x0003e80000100a00 */
[----:B------:R-:W4:Y:S01]  /*213d0*/  LDL.LU.64 R62, [R1+0x2120] ;  /* 0x00212000013e7983 */ /* 0x000f220000300a00 */
[----:B------:R-:W-:-:S04]  /*213e0*/  IMAD.WIDE R36, R3, 0x4, R60 ;  /* 0x0000000403247825 */ /* 0x000fc800078e023c */
[C---:B--2---:R-:W-:Y:S02]  /*213f0*/  IMAD.WIDE R24, R3.reuse, 0x4, R234 ;  /* 0x0000000403187825 */ /* 0x044fe400078e02ea */
[----:B------:R-:W2:Y:S04]  /*21400*/  LDL.LU.64 R234, [R1+0x1cf0] ;  /* 0x001cf00001ea7983 */ /* 0x000ea80000300a00 */
[----:B------:R-:W-:Y:S04]  /*21410*/  STL.64 [R1+0x1d98], R132 ;  /* 0x001d988401007387 */ /* 0x000fe80000100a00 */
[----:B------:R-:W-:Y:S01]  /*21420*/  STL.64 [R1+0x3f48], R132 ;  /* 0x003f488401007387 */ /* 0x000fe20000100a00 */
[----:B------:R-:W-:-:S03]  /*21430*/  IMAD.WIDE R84, R3, 0x4, R66 ;  /* 0x0000000403547825 */ /* 0x000fc600078e0242 */
[----:B------:R-:W1:Y:S04]  /*21440*/  LDL.LU.64 R66, [R1+0x2118] ;  /* 0x0021180001427983 */ /* 0x000e680000300a00 */
        /* <DEDUP_REMOVED lines=12> */
[----:B------:R-:W4:Y:S04]  /*21510*/  LDL.LU.64 R232, [R1+0x2108] ;  /* 0x0021080001e87983 */ /* 0x000f280000300a00 */
[----:B------:R-:W-:Y:S01]  /*21520*/  STL.64 [R1+0x1d78], R84 ;  /* 0x001d785401007387 */ /* 0x000fe20000100a00 */
[----:B------:R-:W-:-:S03]  /*21530*/  IMAD.WIDE R212, R3, 0x4, R240 ;  /* 0x0000000403d47825 */ /* 0x000fc600078e02f0 */
[----:B------:R-:W-:Y:S04]  /*21540*/  STL.64 [R1+0x3f68], R84 ;  /* 0x003f685401007387 */ /* 0x000fe80000100a00 */
[----:B------:R-:W4:Y:S04]  /*21550*/  LDL.LU.64 R60, [R1+0x1ce0] ;  /* 0x001ce000013c7983 */ /* 0x000f280000300a00 */
[----:B------:R-:W4:Y:S04]  /*21560*/  LDL.LU.64 R240, [R1+0x2100] ;  /* 0x0021000001f07983 */ /* 0x000f280000300a00 */
[----:B------:R-:W-:Y:S04]  /*21570*/  STL.64 [R1+0x1d70], R90 ;  /* 0x001d705a01007387 */ /* 0x000fe80000100a00 */
[----:B------:R-:W-:Y:S01]  /*21580*/  STL.64 [R1+0x3f70], R90 ;  /* 0x003f705a01007387 */ /* 0x000fe20000100a00 */
[----:B------:R-:W-:-:S03]  /*21590*/  IMAD.WIDE R218, R3, 0x4, R64 ;  /* 0x0000000403da7825 */ /* 0x000fc600078e0240 */
[----:B------:R-:W4:Y:S04]  /*215a0*/  LDL.LU.64 R64, [R1+0x1cd8] ;  /* 0x001cd80001407983 */ /* 0x000f280000300a00 */
[----:B------:R-:W-:Y:S01]  /*215b0*/  STL.64 [R1+0x1d68], R148 ;  /* 0x001d689401007387 */ /* 0x000fe20000100a00 */
[----:B------:R-:W-:-:S03]  /*215c0*/  IMAD.WIDE R42, R3, 0x4, R62 ;  /* 0x00000004032a7825 */ /* 0x000fc600078e023e */
[----:B------:R-:W-:Y:S04]  /*215d0*/  STL.64 [R1+0x3f78], R148 ;  /* 0x003f789401007387 */ /* 0x000fe80000100a00 */
[----:B------:R-:W4:Y:S04]  /*215e0*/  LDL.LU.64 R62, [R1+0x20f8] ;  /* 0x0020f800013e7983 */ /* 0x000f280000300a00 */
[----:B------:R-:W-:Y:S04]  /*215f0*/  STL.64 [R1+0x1d60], R154 ;  /* 0x001d609a01007387 */ /* 0x000fe80000100a00 */
[----:B------:R-:W-:Y:S01]  /*21600*/  STL.64 [R1+0x3f80], R154 ;  /* 0x003f809a01007387 */ /* 0x000fe20000100a00 */
[----:B--2---:R-:W-:-:S03]  /*21610*/  IMAD.WIDE R44, R3, 0x4, R234 ;  /* 0x00000004032c7825 */ /* 0x004fc600078e02ea */
[----:B------:R-:W2:Y:S04]  /*21620*/  LDL.LU.64 R234, [R1+0x1cd0] ;  /* 0x001cd00001ea7983 */ /* 0x000ea80000300a00 */
[----:B------:R-:W-:Y:S04]  /*21630*/  STL.64 [R1+0x1d58], R212 ;  /* 0x001d58d401007387 */ /* 0x000fe80000100a00 */
[----:B------:R-:W-:Y:S01]  /*21640*/  STL.64 [R1+0x3f88], R212 ;  /* 0x003f88d401007387 */ /* 0x000fe20000100a00 */
[----:B-1----:R-:W-:-:S03]  /*21650*/  IMAD.WIDE R4, R3, 0x4, R66 ;  /* 0x0000000403047825 */ /* 0x002fc600078e0242 */
[----:B------:R-:W2:Y:S04]  /*21660*/  LDL.LU.64 R66, [R1+0x20f0] ;  /* 0x0020f00001427983 */ /* 0x000ea80000300a00 */
[----:B------:R-:W-:Y:S04]  /*21670*/  STL.64 [R1+0x1d50], R218 ;  /* 0x001d50da01007387 */ /* 0x000fe80000100a00 */
[----:B------:R3:W-:Y:S04]  /*21680*/  STL.64 [R1+0x1d38], R4 ;  /* 0x001d380401007387 */ /* 0x0007e80000100a00 */
[----:B------:R-:W-:Y:S01]  /*21690*/  STL.64 [R1+0x3f90], R218 ;  /* 0x003f90da01007387 */ /* 0x000fe20000100a00 */
[----:B---3--:R-:W-:-:S03]  /*216a0*/  IMAD.WIDE R4, R3, 0x4, R236 ;  /* 0x0000000403047825 */ /* 0x008fc600078e02ec */
[----:B------:R-:W3:Y:S04]  /*216b0*/  LDL.LU.64 R236, [R1+0x1cc8] ;  /* 0x001cc80001ec7983 */ /* 0x000ee80000300a00 */
[----:B------:R-:W-:Y:S04]  /*216c0*/  STL.64 [R1+0x1d48], R42 ;  /* 0x001d482a01007387 */ /* 0x000fe80000100a00 */
[----:B------:R1:W-:Y:S04]  /*216d0*/  STL.64 [R1+0x1d30], R4 ;  /* 0x001d300401007387 */ /* 0x0003e80000100a00 */
        /* <DEDUP_REMOVED lines=10> */
[----:B------:R-:W4:Y:S01]  /*21780*/  LDL.LU.64 R240, [R1+0x20e0] ;  /* 0x0020e00001f07983 */ /* 0x000f220000300a00 */
[----:B------:R-:W-:-:S05]  /*21790*/  IMAD.WIDE R28, R3, 0x4, R58 ;  /* 0x00000004031c7825 */ /* 0x000fca00078e023a */
[----:B------:R-:W-:Y:S01]  /*217a0*/  STL.64 [R1+0x1d20], R28 ;  /* 0x001d201c01007387 */ /* 0x000fe20000100a00 */
[----:B------:R-:W-:-:S03]  /*217b0*/  IMAD.WIDE R210, R3, 0x4, R60 ;  /* 0x0000000403d27825 */ /* 0x000fc600078e023c */
[----:B------:R-:W-:Y:S01]  /*217c0*/  STL.64 [R1+0x3fc8], R28 ;  /* 0x003fc81c01007387 */ /* 0x000fe20000100a00 */
[----:B------:R-:W-:-:S03]  /*217d0*/  IMAD.WIDE R198, R3, 0x4, R64 ;  /* 0x0000000403c67825 */ /* 0x000fc600078e0240 */
[----:B------:R-:W4:Y:S04]  /*217e0*/  LDL.LU.64 R64, [R1+0x1cb8] ;  /* 0x001cb80001407983 */ /* 0x000f280000300a00 */
[----:B------:R-:W-:Y:S04]  /*217f0*/  STL.64 [R1+0x1d18], R34 ;  /* 0x001d182201007387 */ /* 0x000fe80000100a00 */
[----:B------:R-:W-:Y:S01]  /*21800*/  STL.64 [R1+0x3fd0], R34 ;  /* 0x003fd02201007387 */ /* 0x000fe20000100a00 */
[----:B------:R-:W-:-:S03]  /*21810*/  IMAD.WIDE R88, R3, 0x4, R62 ;  /* 0x0000000403587825 */ /* 0x000fc600078e023e */
[----:B------:R-:W1:Y:S04]  /*21820*/  LDL.LU.64 R62, [R1+0x20d8] ;  /* 0x0020d800013e7983 */ /* 0x000e680000300a00 */
[----:B------:R-:W-:Y:S04]  /*21830*/  STL.64 [R1+0x1d10], R210 ;  /* 0x001d10d201007387 */ /* 0x000fe80000100a00 */
[----:B------:R-:W-:Y:S01]  /*21840*/  STL.64 [R1+0x3fd8], R210 ;  /* 0x003fd8d201007387 */ /* 0x000fe20000100a00 */
[----:B--2---:R-:W-:-:S03]  /*21850*/  IMAD.WIDE R94, R3, 0x4, R234 ;  /* 0x00000004035e7825 */ /* 0x004fc600078e02ea */
[----:B------:R-:W2:Y:S04]  /*21860*/  LDL.LU.64 R234, [R1+0x1ed8] ;  /* 0x001ed80001ea7983 */ /* 0x000ea80000300a00 */
[----:B------:R-:W-:Y:S04]  /*21870*/  STL.64 [R1+0x1d08], R22 ;  /* 0x001d081601007387 */ /* 0x000fe80000100a00 */
[----:B------:R-:W-:Y:S01]  /*21880*/  STL.64 [R1+0x3fe0], R22 ;  /* 0x003fe01601007387 */ /* 0x000fe20000100a00 */
[----:B------:R-:W-:-:S03]  /*21890*/  IMAD.WIDE R152, R3, 0x4, R66 ;  /* 0x0000000403987825 */ /* 0x000fc600078e0242 */
[----:B------:R-:W2:Y:S04]  /*218a0*/  LDL.LU.64 R66, [R1+0x20d0] ;  /* 0x0020d00001427983 */ /* 0x000ea80000300a00 */
[----:B------:R-:W-:Y:S04]  /*218b0*/  STL.64 [R1+0x1d00], R198 ;  /* 0x001d00c601007387 */ /* 0x000fe80000100a00 */
[----:B------:R-:W-:Y:S01]  /*218c0*/  STL.64 [R1+0x3fe8], R198 ;  /* 0x003fe8c601007387 */ /* 0x000fe20000100a00 */
[----:B---3--:R-:W-:-:S03]  /*218d0*/  IMAD.WIDE R158, R3, 0x4, R236 ;  /* 0x00000004039e7825 */ /* 0x008fc600078e02ec */
[----:B------:R-:W3:Y:S04]  /*218e0*/  LDL.LU.64 R236, [R1+0x1cb0] ;  /* 0x001cb00001ec7983 */ /* 0x000ee80000300a00 */
[----:B------:R-:W-:Y:S04]  /*218f0*/  STL.64 [R1+0x1cf8], R88 ;  /* 0x001cf85801007387 */ /* 0x000fe80000100a00 */
[----:B------:R-:W-:Y:S04]  /*21900*/  STL.64 [R1+0x3ff0], R88 ;  /* 0x003ff05801007387 */ /* 0x000fe80000100a00 */
[----:B------:R-:W3:Y:S01]  /*21910*/  LDL.LU.64 R58, [R1+0x20c8] ;  /* 0x0020c800013a7983 */ /* 0x000ee20000300a00 */
[----:B----4-:R-:W-:-:S03]  /*21920*/  IMAD.WIDE R216, R3, 0x4, R238 ;  /* 0x0000000403d87825 */ /* 0x010fc600078e02ee */
[----:B------:R-:W4:Y:S04]  /*21930*/  LDL.LU.64 R238, [R1+0x1ca8] ;  /* 0x001ca80001ee7983 */ /* 0x000f280000300a00 */
[----:B------:R-:W-:Y:S04]  /*21940*/  STL.64 [R1+0x1cf0], R94 ;  /* 0x001cf05e01007387 */ /* 0x000fe80000100a00 */
[----:B------:R-:W-:Y:S04]  /*21950*/  STL.64 [R1+0x3ff8], R94 ;  /* 0x003ff85e01007387 */ /* 0x000fe80000100a00 */
        /* <DEDUP_REMOVED lines=21> */
[----:B------:R1:W-:Y:S01]  /*21ab0*/  STL.64 [R1+0x34f0], R4 ;  /* 0x0034f00401007387 */ /* 0x0003e20000100a00 */
[----:B------:R-:W-:-:S03]  /*21ac0*/  IMAD.WIDE R148, R3, 0x4, R66 ;  /* 0x0000000403947825 */ /* 0x000fc600078e0242 */
[----:B------:R-:W-:Y:S04]  /*21ad0*/  STL.64 [R1+0x4020], R46 ;  /* 0x0040202e01007387 */ /* 0x000fe80000100a00 */
[----:B------:R-:W2:Y:S04]  /*21ae0*/  LDL.LU.64 R66, [R1+0x20a8] ;  /* 0x0020a80001427983 */ /* 0x000ea80000300a00 */
[----:B------:R-:W-:Y:S04]  /*21af0*/  STL.64 [R1+0x1cc0], R48 ;  /* 0x001cc03001007387 */ /* 0x000fe80000100a00 */
[----:B------:R1:W-:Y:S01]  /*21b00*/  STL.64 [R1+0x4028], R48 ;  /* 0x0040283001007387 */ /* 0x0003e20000100a00 */
[----:B---3--:R-:W-:-:S03]  /*21b10*/  IMAD.WIDE R90, R3, 0x4, R236 ;  /* 0x00000004035a7825 */ /* 0x008fc600078e02ec */
[----:B------:R-:W3:Y:S04]  /*21b20*/  LDL.LU.64 R236, [R1+0x1c88] ;  /* 0x001c880001ec7983 */ /* 0x000ee80000300a00 */
[----:B------:R-:W-:Y:S04]  /*21b30*/  STL.64 [R1+0x34e8], R148 ;  /* 0x0034e89401007387 */ /* 0x000fe80000100a00 */
[----:B------:R-:W-:Y:S01]  /*21b40*/  STL.64 [R1+0x4030], R148 ;  /* 0x0040309401007387 */ /* 0x000fe20000100a00 */
[----:B------:R-:W-:-:S04]  /*21b50*/  IMAD.WIDE R204, R3, 0x4, R58 ;  /* 0x0000000403cc7825 */ /* 0x000fc800078e023a */
[C---:B----4-:R-:W-:Y:S02]  /*21b60*/  IMAD.WIDE R146, R3.reuse, 0x4, R238 ;  /* 0x0000000403927825 */ /* 0x050fe400078e02ee */
        /* <DEDUP_REMOVED lines=9> */
[----:B------:R-:W-:-:S03]  /*21c00*/  IMAD.WIDE R192, R3, 0x4, R60 ;  /* 0x0000000403c07825 */ /* 0x000fc600078e023c */
        /* <DEDUP_REMOVED lines=8> */
[----:B------:R-:W-:-:S04]  /*21c90*/  IMAD.WIDE R156, R3, 0x4, R62 ;  /* 0x00000004039c7825 */ /* 0x000fc800078e023e */
[C---:B--2---:R-:W-:Y:S02]  /*21ca0*/  IMAD.WIDE R162, R3.reuse, 0x4, R234 ;  /* 0x0000000403a27825 */ /* 0x044fe400078e02ea */
[----:B------:R-:W2:Y:S04]  /*21cb0*/  LDL.LU.64 R234, [R1+0x2090] ;  /* 0x0020900001ea7983 */ /* 0x000ea80000300a00 */
[----:B------:R-:W-:Y:S04]  /*21cc0*/  STL.64 [R1+0x34b8], R92 ;  /* 0x0034b85c01007387 */ /* 0x000fe80000100a00 */
[----:B------:R-:W-:Y:S04]  /*21cd0*/  STL.64 [R1+0x4078], R92 ;  /* 0x0040785c01007387 */ /* 0x000fe80000100a00 */
[----:B------:R-:W-:Y:S04]  /*21ce0*/  STL.64 [R1+0x34b0], R98 ;  /* 0x0034b06201007387 */ /* 0x000fe80000100a00 */
[----:B------:R-:W-:Y:S01]  /*21cf0*/  STL.64 [R1+0x4080], R98 ;  /* 0x0040806201007387 */ /* 0x000fe20000100a00 */
[----:B------:R-:W-:-:S04]  /*21d00*/  IMAD.WIDE R220, R3, 0x4, R66 ;  /* 0x0000000403dc7825 */ /* 0x000fc800078e0242 */
[C---:B---3--:R-:W-:Y:S02]  /*21d10*/  IMAD.WIDE R226, R3.reuse, 0x4, R236 ;  /* 0x0000000403e27825 */ /* 0x048fe400078e02ec */
[----:B------:R-:W3:Y:S04]  /*21d20*/  LDL.LU.64 R236, [R1+0x1c78] ;  /* 0x001c780001ec7983 */ /* 0x000ee80000300a00 */
[----:B------:R-:W3:Y:S04]  /*21d30*/  LDL.LU.64 R66, [R1+0x2088] ;  /* 0x0020880001427983 */ /* 0x000ee80000300a00 */
[----:B------:R-:W-:Y:S04]  /*21d40*/  STL.64 [R1+0x34a8], R156 ;  /* 0x0034a89c01007387 */ /* 0x000fe80000100a00 */
[----:B------:R-:W-:Y:S04]  /*21d50*/  STL.64 [R1+0x4088], R156 ;  /* 0x0040889c01007387 */ /* 0x000fe80000100a00 */
        /* <DEDUP_REMOVED lines=22> */
[----:B------:R-:W2:Y:S04]  /*21ec0*/  LDL.LU.64 R64, [R1+0x2068] ;  /* 0x0020680001407983 */ /* 0x000ea80000300a00 */
[----:B------:R-:W-:Y:S04]  /*21ed0*/  STL.64 [R1+0x3480], R52 ;  /* 0x0034803401007387 */ /* 0x000fe80000100a00 */
[----:B------:R-:W-:Y:S04]  /*21ee0*/  STL.64 [R1+0x40b8], R52 ;  /* 0x0040b83401007387 */ /* 0x000fe80000100a00 */
[----:B------:R-:W-:Y:S04]  /*21ef0*/  STL.64 [R1+0x3470], R218 ;  /* 0x003470da01007387 */ /* 0x000fe80000100a00 */
[----:B------:R-:W-:Y:S01]  /*21f00*/  STL.64 [R1+0x40c0], R218 ;  /* 0x0040c0da01007387 */ /* 0x000fe20000100a00 */
[----:B---3--:R-:W-:-:S03]  /*21f10*/  IMAD.WIDE R80, R3, 0x4, R236 ;  /* 0x0000000403507825 */ /* 0x008fc600078e02ec */
[----:B------:R-:W3:Y:S01]  /*21f20*/  LDL.LU.64 R236, [R1+0x1c50] ;  /* 0x001c500001ec7983 */ /* 0x000ee20000300a00 */
[----:B------:R-:W-:-:S03]  /*21f30*/  IMAD.WIDE R140, R3, 0x4, R66 ;  /* 0x00000004038c7825 */ /* 0x000fc600078e0242 */
[----:B------:R-:W3:Y:S04]  /*21f40*/  LDL.LU.64 R66, [R1+0x2060] ;  /* 0x0020600001427983 */ /* 0x000ee80000300a00 */
[----:B------:R-:W-:Y:S04]  /*21f50*/  STL.64 [R1+0x3468], R84 ;  /* 0x0034685401007387 */ /* 0x000fe80000100a00 */
[----:B------:R-:W-:Y:S01]  /*21f60*/  STL.64 [R1+0x40c8], R84 ;  /* 0x0040c85401007387 */ /* 0x000fe20000100a00 */
[----:B------:R-:W-:-:S03]  /*21f70*/  IMAD.WIDE R82, R3, 0x4, R58 ;  /* 0x0000000403527825 */ /* 0x000fc600078e023a */
        /* <DEDUP_REMOVED lines=10> */
[----:B------:R-:W4:Y:S04]  /*22020*/  LDL.LU.64 R240, [R1+0x2050] ;  /* 0x0020500001f07983 */ /* 0x000f280000300a00 */
[----:B------:R-:W-:Y:S04]  /*22030*/  STL.64 [R1+0x3450], R82 ;  /* 0x0034505201007387 */ /* 0x000fe80000100a00 */
[----:B------:R-:W-:Y:S01]  /*22040*/  STL.64 [R1+0x3448], R128 ;  /* 0x0034488001007387 */ /* 0x000fe20000100a00 */
[----:B------:R-:W-:-:S03]  /*22050*/  IMAD.WIDE R102, R3, 0x4, R60 ;  /* 0x0000000403667825 */ /* 0x000fc600078e023c */
[----:B------:R-:W4:Y:S01]  /*22060*/  LDL.LU.64 R10, [R1+0x1c40] ;  /* 0x001c4000010a7983 */ /* 0x000f220000300a00 */
[----:B------:R-:W-:-:S03]  /*22070*/  IMAD.WIDE R160, R3, 0x4, R62 ;  /* 0x0000000403a07825 */ /* 0x000fc600078e023e */
[----:B------:R-:W4:Y:S04]  /*22080*/  LDL.LU.64 R60, [R1+0x2048] ;  /* 0x00204800013c7983 */ /* 0x000f280000300a00 */
[----:B------:R-:W-:Y:S04]  /*22090*/  STL.64 [R1+0x3440], R70 ;  /* 0x0034404601007387 */ /* 0x000fe80000100a00 */
[----:B------:R-:W4:Y:S01]  /*220a0*/  LDL.LU.64 R62, [R1+0x1c38] ;  /* 0x001c3800013e7983 */ /* 0x000f220000300a00 */
[----:B--2---:R-:W-:-:S03]  /*220b0*/  IMAD.WIDE R166, R3, 0x4, R234 ;  /* 0x0000000403a67825 */ /* 0x004fc600078e02ea */
[----:B------:R-:W2:Y:S04]  /*220c0*/  LDL.LU.64 R234, [R1+0x2040] ;  /* 0x0020400001ea7983 */ /* 0x000ea80000300a00 */
[----:B------:R-:W-:Y:S04]  /*220d0*/  STL.64 [R1+0x3438], R96 ;  /* 0x0034386001007387 */ /* 0x000fe80000100a00 */
[----:B------:R-:W2:Y:S04]  /*220e0*/  LDL.LU.64 R12, [R1+0x1ac0] ;  /* 0x001ac000010c7983 */ /* 0x000ea80000300a00 */
[----:B------:R-:W-:Y:S01]  /*220f0*/  STL.64 [R1+0x3430], R102 ;  /* 0x0034306601007387 */ /* 0x000fe20000100a00 */
[----:B------:R-:W-:-:S04]  /*22100*/  IMAD.WIDE R224, R3, 0x4, R64 ;  /* 0x0000000403e07825 */ /* 0x000fc800078e0240 */
[C---:B---3--:R-:W-:Y:S02]  /*22110*/  IMAD.WIDE R230, R3.reuse, 0x4, R236 ;  /* 0x0000000403e67825 */ /* 0x048fe400078e02ec */
[----:B------:R-:W3:Y:S02]  /*22120*/  LDL.LU.64 R236, [R1+0x2038] ;  /* 0x0020380001ec7983 */ /* 0x000ee40000300a00 */
[C---:B------:R-:W-:Y:S02]  /*22130*/  IMAD.WIDE R54, R3.reuse, 0x4, R66 ;  /* 0x0000000403367825 */ /* 0x040fe400078e0242 */
[----:B------:R-:W-:Y:S04]  /*22140*/  STL.64 [R1+0x3428], R160 ;  /* 0x003428a001007387 */ /* 0x000fe80000100a00 */
[----:B------:R-:W3:Y:S04]  /*22150*/  LDL.LU.64 R64, [R1+0x1ab8] ;  /* 0x001ab80001407983 */ /* 0x000ee80000300a00 */
[----:B------:R-:W3:Y:S04]  /*22160*/  LDL.LU.64 R66, [R1+0x2030] ;  /* 0x0020300001427983 */ /* 0x000ee80000300a00 */
[----:B------:R-:W-:Y:S01]  /*22170*/  STL.64 [R1+0x3420], R166 ;  /* 0x003420a601007387 */ /* 0x000fe20000100a00 */
[----:B------:R-:W-:-:S03]  /*22180*/  IMAD.WIDE R56, R3, 0x4, R58 ;  /* 0x0000000403387825 */ /* 0x000fc600078e023a */
[----:B------:R-:W-:Y:S01]  /*22190*/  STL.64 [R1+0x3418], R224 ;  /* 0x003418e001007387 */ /* 0x000fe20000100a00 */
[----:B----4-:R-:W-:-:S03]  /*221a0*/  IMAD.WIDE R212, R3, 0x4, R238 ;  /* 0x0000000403d47825 */ /* 0x010fc600078e02ee */
[----:B------:R-:W4:Y:S04]  /*221b0*/  LDL.LU.64 R238, [R1+0x1ab0] ;  /* 0x001ab00001ee7983 */ /* 0x000f280000300a00 */
[----:B------:R-:W-:Y:S04]  /*221c0*/  STL.64 [R1+0x3410], R230 ;  /* 0x003410e601007387 */ /* 0x000fe80000100a00 */
[----:B------:R-:W4:Y:S04]  /*221d0*/  LDL.LU.64 R58, [R1+0x2028] ;  /* 0x00202800013a7983 */ /* 0x000f280000300a00 */
        /* <DEDUP_REMOVED lines=8> */
[----:B------:R-:W-:Y:S01]  /*22260*/  STL.64 [R1+0x33f0], R154 ;  /* 0x0033f09a01007387 */ /* 0x000fe20000100a00 */
[----:B------:R-:W-:-:S03]  /*22270*/  IMAD.WIDE R76, R3, 0x4, R60 ;  /* 0x00000004034c7825 */ /* 0x000fc600078e023c */
[----:B------:R-:W4:Y:S04]  /*22280*/  LDL.LU.64 R60, [R1+0x1aa0] ;  /* 0x001aa000013c7983 */ /* 0x000f280000300a00 */
[----:B------:R-:W-:Y:S01]  /*22290*/  STL.64 [R1+0x33e8], R74 ;  /* 0x0033e84a01007387 */ /* 0x000fe20000100a00 */
[----:B------:R-:W-:-:S03]  /*222a0*/  IMAD.WIDE R138, R3, 0x4, R62 ;  /* 0x00000004038a7825 */ /* 0x000fc600078e023e */
[----:B------:R-:W4:Y:S01]  /*222b0*/  LDL.LU.64 R62, [R1+0x2018] ;  /* 0x00201800013e7983 */ /* 0x000f220000300a00 */
[----:B--2---:R-:W-:-:S03]  /*222c0*/  IMAD.WIDE R120, R3, 0x4, R234 ;  /* 0x0000000403787825 */ /* 0x004fc600078e02ea */
[----:B------:R-:W2:Y:S04]  /*222d0*/  LDL.LU.64 R234, [R1+0x1ec0] ;  /* 0x001ec00001ea7983 */ /* 0x000ea80000300a00 */
[----:B------:R-:W-:Y:S01]  /*222e0*/  STL.64 [R1+0x33e0], R24 ;  /* 0x0033e01801007387 */ /* 0x000fe20000100a00 */
[----:B------:R-:W-:-:S03]  /*222f0*/  IMAD.WIDE R20, R3, 0x4, R12 ;  /* 0x0000000403147825 */ /* 0x000fc600078e020c */
[----:B------:R-:W-:Y:S01]  /*22300*/  STL.64 [R1+0x33d8], R76 ;  /* 0x0033d84c01007387 */ /* 0x000fe20000100a00 */
[----:B---3--:R-:W-:-:S03]  /*22310*/  IMAD.WIDE R100, R3, 0x4, R236 ;  /* 0x0000000403647825 */ /* 0x008fc600078e02ec */
[----:B------:R-:W3:Y:S04]  /*22320*/  LDL.LU.64 R236, [R1+0x2010] ;  /* 0x0020100001ec7983 */ /* 0x000ee80000300a00 */
[----:B------:R-:W-:Y:S01]  /*22330*/  STL.64 [R1+0x33d0], R138 ;  /* 0x0033d08a01007387 */ /* 0x000fe20000100a00 */
[----:B------:R-:W-:-:S03]  /*22340*/  IMAD.WIDE R106, R3, 0x4, R64 ;  /* 0x00000004036a7825 */ /* 0x000fc600078e0240 */
[----:B------:R-:W-:Y:S01]  /*22350*/  STL.64 [R1+0x33c8], R120 ;  /* 0x0033c87801007387 */ /* 0x000fe20000100a00 */
[----:B------:R-:W-:-:S03]  /*22360*/  IMAD.WIDE R164, R3, 0x4, R66 ;  /* 0x0000000403a47825 */ /* 0x000fc600078e0242 */
[----:B------:R-:W3:Y:S04]  /*22370*/  LDL.LU.64 R6, [R1+0x1a98] ;  /* 0x001a980001067983 */ /* 0x000ee80000300a00 */
[----:B------:R-:W3:Y:S04]  /*22380*/  LDL.LU.64 R64, [R1+0x2008] ;  /* 0x0020080001407983 */ /* 0x000ee80000300a00 */
[----:B------:R-:W-:Y:S04]  /*22390*/  STL.64 [R1+0x33c0], R20 ;  /* 0x0033c01401007387 */ /* 0x000fe80000100a00 */
[----:B------:R-:W3:Y:S01]  /*223a0*/  LDL.LU.64 R66, [R1+0x1a90] ;  /* 0x001a900001427983 */ /* 0x000ee20000300a00 */
[----:B----4-:R-:W-:-:S03]  /*223b0*/  IMAD.WIDE R170, R3, 0x4, R238 ;  /* 0x0000000403aa7825 */ /* 0x010fc600078e02ee */
[----:B------:R-:W4:Y:S04]  /*223c0*/  LDL.LU.64 R238, [R1+0x2000] ;  /* 0x0020000001ee7983 */ /* 0x000f280000300a00 */
[----:B------:R-:W-:Y:S04]  /*223d0*/  STL.64 [R1+0x33b8], R100 ;  /* 0x0033b86401007387 */ /* 0x000fe80000100a00 */
[----:B------:R-:W4:Y:S04]  /*223e0*/  LDL.LU.64 R8, [R1+0x1a88] ;  /* 0x001a880001087983 */ /* 0x000f280000300a00 */
[----:B------:R-:W-:Y:S01]  /*223f0*/  STL.64 [R1+0x33b0], R106 ;  /* 0x0033b06a01007387 */ /* 0x000fe20000100a00 */
[----:B------:R-:W-:-:S03]  /*22400*/  IMAD.WIDE R246, R3, 0x4, R240 ;  /* 0x0000000403f67825 */ /* 0x000fc600078e02f0 */
[----:B------:R-:W4:Y:S01]  /*22410*/  LDL.LU.64 R240, [R1+0x1ff8] ;  /* 0x001ff80001f07983 */ /* 0x000f220000300a00 */
[----:B------:R-:W-:-:S03]  /*22420*/  IMAD.WIDE R228, R3, 0x4, R58 ;  /* 0x0000000403e47825 */ /* 0x000fc600078e023a */
[----:B------:R-:W-:Y:S01]  /*22430*/  STL.64 [R1+0x33a8], R164 ;  /* 0x0033a8a401007387 */ /* 0x000fe20000100a00 */
[----:B------:R-:W-:-:S03]  /*22440*/  IMAD.WIDE R58, R3, 0x4, R232 ;  /* 0x00000004033a7825 */ /* 0x000fc600078e02e8 */
[----:B------:R-:W4:Y:S04]  /*22450*/  LDL.LU.64 R10, [R1+0x1a80] ;  /* 0x001a8000010a7983 */ /* 0x000f280000300a00 */
[----:B------:R-:W4:Y:S04]  /*22460*/  LDL.LU.64 R232, [R1+0x1ff0] ;  /* 0x001ff00001e87983 */ /* 0x000f280000300a00 */
[----:B------:R-:W-:Y:S01]  /*22470*/  STL.64 [R1+0x33a0], R170 ;  /* 0x0033a0aa01007387 */ /* 0x000fe20000100a00 */
[----:B------:R-:W-:-:S03]  /*22480*/  IMAD.WIDE R60, R3, 0x4, R60 ;  /* 0x00000004033c7825 */ /* 0x000fc600078e023c */
[----:B------:R-:W-:Y:S01]  /*22490*/  STL.64 [R1+0x3398], R228 ;  /* 0x003398e401007387 */ /* 0x000fe20000100a00 */
[----:B------:R-:W-:-:S03]  /*224a0*/  IMAD.WIDE R158, R3, 0x4, R62 ;  /* 0x00000004039e7825 */ /* 0x000fc600078e023e */
[----:B------:R-:W4:Y:S04]  /*224b0*/  LDL.LU.64 R12, [R1+0x1a78] ;  /* 0x001a7800010c7983 */ /* 0x000f280000300a00 */
[----:B------:R-:W-:Y:S04]  /*224c0*/  STL.64 [R1+0x3390], R246 ;  /* 0x003390f601007387 */ /* 0x000fe80000100a00 */
[----:B------:R-:W4:Y:S04]  /*224d0*/  LDL.LU.64 R62, [R1+0x1fe8] ;  /* 0x001fe800013e7983 */ /* 0x000f280000300a00 */
        /* <DEDUP_REMOVED lines=8> */
[----:B------:R-:W-:-:S03]  /*22560*/  IMAD.WIDE R196, R3, 0x4, R64 ;  /* 0x0000000403c47825 */ /* 0x000fc600078e0240 */
[----:B------:R-:W3:Y:S04]  /*22570*/  LDL.LU.64 R64, [R1+0x1a68] ;  /* 0x001a680001407983 */ /* 0x000ee80000300a00 */
[----:B------:R-:W-:Y:S01]  /*22580*/  STL.64 [R1+0x3368], R68 ;  /* 0x0033684401007387 */ /* 0x000fe20000100a00 */
[----:B------:R-:W-:-:S03]  /*22590*/  IMAD.WIDE R32, R3, 0x4, R66 ;  /* 0x0000000403207825 */ /* 0x000fc600078e0242 */
[----:B------:R-:W3:Y:S01]  /*225a0*/  LDL.LU.64 R66, [R1+0x1fd8] ;  /* 0x001fd80001427983 */ /* 0x000ee20000300a00 */
[----:B------:R-:W-:-:S04]  /*225b0*/  IMAD.WIDE R36, R3, 0x4, R6 ;  /* 0x0000000403247825 */ /* 0x000fc800078e0206 */
[C---:B----4-:R-:W-:Y:S02]  /*225c0*/  IMAD.WIDE R18, R3.reuse, 0x4, R238 ;  /* 0x0000000403127825 */ /* 0x050fe400078e02ee */
        /* <DEDUP_REMOVED lines=14> */
[----:B------:R-:W-:-:S03]  /*226b0*/  IMAD.WIDE R174, R3, 0x4, R12 ;  /* 0x0000000403ae7825 */ /* 0x000fc600078e020c */
[----:B------:R-:W4:Y:S04]  /*226c0*/  LDL.LU.64 R8, [R1+0x1fc0] ;  /* 0x001fc00001087983 */ /* 0x000f280000300a00 */
[----:B------:R-:W-:Y:S01]  /*226d0*/  STL.64 [R1+0x3338], R104 ;  /* 0x0033386801007387 */ /* 0x000fe20000100a00 */
[----:B------:R-:W-:-:S03]  /*226e0*/  IMAD.WIDE R244, R3, 0x4, R62 ;  /* 0x0000000403f47825 */ /* 0x000fc600078e023e */
[----:B-1----:R-:W4:Y:S04]  /*226f0*/  LDL.LU.64 R4, [R1+0x1a50] ;  /* 0x001a500001047983 */ /* 0x002f280000300a00 */
[----:B------:R-:W-:Y:S01]  /*22700*/  STL.64 [R1+0x3330], R110 ;  /* 0x0033306e01007387 */ /* 0x000fe20000100a00 */
[----:B--2---:R-:W-:-:S03]  /*22710*/  IMAD.WIDE R250, R3, 0x4, R234 ;  /* 0x0000000403fa7825 */ /* 0x004fc600078e02ea */
[----:B------:R-:W2:Y:S04]  /*22720*/  LDL.LU.64 R234, [R1+0x1fb8] ;  /* 0x001fb80001ea7983 */ /* 0x000ea80000300a00 */
[----:B------:R-:W-:Y:S04]  /*22730*/  STL.64 [R1+0x3328], R168 ;  /* 0x003328a801007387 */ /* 0x000fe80000100a00 */
[----:B------:R-:W2:Y:S01]  /*22740*/  LDL.LU.64 R10, [R1+0x1a48] ;  /* 0x001a4800010a7983 */ /* 0x000ea20000300a00 */
[----:B---3--:R-:W-:-:S03]  /*22750*/  IMAD.WIDE R62, R3, 0x4, R236 ;  /* 0x00000004033e7825 */ /* 0x008fc600078e02ec */
[----:B------:R-:W3:Y:S04]  /*22760*/  LDL.LU.64 R236, [R1+0x1fb0] ;  /* 0x001fb00001ec7983 */ /* 0x000ee80000300a00 */
[----:B------:R-:W-:Y:S04]  /*22770*/  STL.64 [R1+0x3320], R174 ;  /* 0x003320ae01007387 */ /* 0x000fe80000100a00 */
[----:B------:R-:W-:Y:S04]  /*22780*/  STL.64 [R1+0x3318], R244 ;  /* 0x003318f401007387 */ /* 0x000fe80000100a00 */
[----:B------:R-:W3:Y:S04]  /*22790*/  LDL.LU.64 R12, [R1+0x1660] ;  /* 0x00166000010c7983 */ /* 0x000ee80000300a00 */
[----:B------:R-:W-:Y:S01]  /*227a0*/  STL.64 [R1+0x3310], R250 ;  /* 0x003310fa01007387 */ /* 0x000fe20000100a00 */
[----:B------:R-:W-:-:S03]  /*227b0*/  IMAD.WIDE R94, R3, 0x4, R66 ;  /* 0x00000004035e7825 */ /* 0x000fc600078e0242 */
[----:B------:R-:W3:Y:S04]  /*227c0*/  LDL.LU.64 R66, [R1+0x1fa8] ;  /* 0x001fa80001427983 */ /* 0x000ee80000300a00 */
[----:B------:R-:W-:Y:S04]  /*227d0*/  STL.64 [R1+0x3308], R62 ;  /* 0x0033083e01007387 */ /* 0x000fe80000100a00 */
[----:B------:R-:W-:Y:S01]  /*227e0*/  STL.64 [R1+0x32f8], R94 ;  /* 0x0032f85e01007387 */ /* 0x000fe20000100a00 */
[----:B----4-:R-:W-:-:S03]  /*227f0*/  IMAD.WIDE R88, R3, 0x4, R238 ;  /* 0x0000000403587825 */ /* 0x010fc600078e02ee */
[----:B------:R-:W4:Y:S01]  /*22800*/  LDL.LU.64 R238, [R1+0x1628] ;  /* 0x0016280001ee7983 */ /* 0x000f220000300a00 */
        /* <DEDUP_REMOVED lines=16> */
[----:B--2---:R-:W-:-:S03]  /*22910*/  IMAD.WIDE R108, R3, 0x4, R234 ;  /* 0x00000004036c7825 */ /* 0x004fc600078e02ea */
[----:B------:R-:W2:Y:S04]  /*22920*/  LDL.LU.64 R234, [R1+0x1f90] ;  /* 0x001f900001ea7983 */ /* 0x000ea80000300a00 */
[----:B------:R-:W-:Y:S04]  /*22930*/  STL.64 [R1+0x32d0], R206 ;  /* 0x0032d0ce01007387 */ /* 0x000fe80000100a00 */
[----:B------:R-:W-:Y:S01]  /*22940*/  STL.64 [R1+0x32c8], R188 ;  /* 0x0032c8bc01007387 */ /* 0x000fe20000100a00 */
[----:B------:R-:W-:-:S03]  /*22950*/  IMAD.WIDE R114, R3, 0x4, R10 ;  /* 0x0000000403727825 */ /* 0x000fc600078e020a */
[----:B------:R-:W2:Y:S01]  /*22960*/  LDL.LU.64 R176, [R1+0x1600] ;  /* 0x0016000001b07983 */ /* 0x000ea20000300a00 */
[----:B---3--:R-:W-:-:S03]  /*22970*/  IMAD.WIDE R172, R3, 0x4, R236 ;  /* 0x0000000403ac7825 */ /* 0x008fc600078e02ec */
[----:B------:R-:W3:Y:S04]  /*22980*/  LDL.LU.64 R236, [R1+0x1f88] ;  /* 0x001f880001ec7983 */ /* 0x000ee80000300a00 */
[----:B------:R-:W-:Y:S04]  /*22990*/  STL.64 [R1+0x32c0], R130 ;  /* 0x0032c08201007387 */ /* 0x000fe80000100a00 */
[----:B------:R-:W3:Y:S01]  /*229a0*/  LDL.LU.64 R10, [R1+0x15f8] ;  /* 0x0015f800010a7983 */ /* 0x000ee20000300a00 */
[----:B------:R-:W-:-:S03]  /*229b0*/  IMAD.WIDE R178, R3, 0x4, R12 ;  /* 0x0000000403b27825 */ /* 0x000fc600078e020c */
[----:B------:R-:W3:Y:S04]  /*229c0*/  LDL.LU.64 R12, [R1+0x1f80] ;  /* 0x001f8000010c7983 */ /* 0x000ee80000300a00 */
[----:B------:R-:W-:Y:S04]  /*229d0*/  STL.64 [R1+0x32b8], R108 ;  /* 0x0032b86c01007387 */ /* 0x000fe80000100a00 */
[----:B------:R-:W3:Y:S04]  /*229e0*/  LDL.LU.64 R182, [R1+0x15f0] ;  /* 0x0015f00001b67983 */ /* 0x000ee80000300a00 */
[----:B------:R-:W-:Y:S01]  /*229f0*/  STL.64 [R1+0x32b0], R114 ;  /* 0x0032b07201007387 */ /* 0x000fe20000100a00 */
[----:B------:R-:W-:-:S04]  /*22a00*/  IMAD.WIDE R248, R3, 0x4, R66 ;  /* 0x0000000403f87825 */ /* 0x000fc800078e0242 */
[C---:B----4-:R-:W-:Y:S02]  /*22a10*/  IMAD.WIDE R4, R3.reuse, 0x4, R238 ;  /* 0x0000000403047825 */ /* 0x050fe400078e02ee */
[----:B------:R-:W4:Y:S04]  /*22a20*/  LDL.LU.64 R238, [R1+0x1f78] ;  /* 0x001f780001ee7983 */ /* 0x000f280000300a00 */
[----:B------:R-:W-:Y:S04]  /*22a30*/  STL.64 [R1+0x32a8], R172 ;  /* 0x0032a8ac01007387 */ /* 0x000fe80000100a00 */
[----:B------:R-:W4:Y:S01]  /*22a40*/  LDL.LU.64 R180, [R1+0x15e8] ;  /* 0x0015e80001b47983 */ /* 0x000f220000300a00 */
[----:B------:R-:W-:-:S03]  /*22a50*/  IMAD.WIDE R66, R3, 0x4, R240 ;  /* 0x0000000403427825 */ /* 0x000fc600078e02f0 */
[----:B------:R-:W4:Y:S04]  /*22a60*/  LDL.LU.64 R240, [R1+0x1f70] ;  /* 0x001f700001f07983 */ /* 0x000f280000300a00 */
[----:B------:R-:W-:Y:S04]  /*22a70*/  STL.64 [R1+0x32a0], R178 ;  /* 0x0032a0b201007387 */ /* 0x000fe80000100a00 */
[----:B------:R-:W-:Y:S04]  /*22a80*/  STL.64 [R1+0x3298], R248 ;  /* 0x003298f801007387 */ /* 0x000fe80000100a00 */
[----:B------:R-:W4:Y:S01]  /*22a90*/  LDL.LU.64 R186, [R1+0x15e0] ;  /* 0x0015e00001ba7983 */ /* 0x000f220000300a00 */
[----:B------:R-:W-:-:S03]  /*22aa0*/  IMAD.WIDE R232, R3, 0x4, R232 ;  /* 0x0000000403e87825 */ /* 0x000fc600078e02e8 */
[----:B------:R-:W-:Y:S01]  /*22ab0*/  STL.64 [R1+0x3290], R4 ;  /* 0x0032900401007387 */ /* 0x000fe20000100a00 */
[----:B------:R-:W-:-:S03]  /*22ac0*/  IMAD.WIDE R198, R3, 0x4, R6 ;  /* 0x0000000403c67825 */ /* 0x000fc600078e0206 */
[----:B------:R-:W4:Y:S01]  /*22ad0*/  LDL.LU.64 R6, [R1+0x1f68] ;  /* 0x001f680001067983 */ /* 0x000f220000300a00 */
[----:B------:R-:W-:-:S03]  /*22ae0*/  IMAD.WIDE R22, R3, 0x4, R8 ;  /* 0x0000000403167825 */ /* 0x000fc600078e0208 */
[----:B------:R-:W-:Y:S04]  /*22af0*/  STL.64 [R1+0x3288], R66 ;  /* 0x0032884201007387 */ /* 0x000fe80000100a00 */
[----:B------:R-:W-:Y:S04]  /*22b00*/  STL.64 [R1+0x3278], R198 ;  /* 0x003278c601007387 */ /* 0x000fe80000100a00 */
[----:B------:R-:W4:Y:S01]  /*22b10*/  LDL.LU.64 R8, [R1+0x1518] ;  /* 0x0015180001087983 */ /* 0x000f220000300a00 */
[----:B--2---:R-:W-:-:S03]  /*22b20*/  IMAD.WIDE R38, R3, 0x4, R234 ;  /* 0x0000000403267825 */ /* 0x004fc600078e02ea */
[----:B------:R-:W2:Y:S04]  /*22b30*/  LDL.LU.64 R234, [R1+0x1f60] ;  /* 0x001f600001ea7983 */ /* 0x000ea80000300a00 */
[----:B------:R-:W-:Y:S04]  /*22b40*/  STL.64 [R1+0x3280], R232 ;  /* 0x003280e801007387 */ /* 0x000fe80000100a00 */
[----:B------:R-:W-:Y:S01]  /*22b50*/  STL.64 [R1+0x3270], R22 ;  /* 0x0032701601007387 */ /* 0x000fe20000100a00 */
[----:B------:R-:W-:-:S04]  /*22b60*/  IMAD.WIDE R214, R3, 0x4, R176 ;  /* 0x0000000403d67825 */ /* 0x000fc800078e02b0 */
[C---:B---3--:R-:W-:Y:S02]  /*22b70*/  IMAD.WIDE R200, R3.reuse, 0x4, R236 ;  /* 0x0000000403c87825 */ /* 0x048fe400078e02ec */
[----:B------:R-:W3:Y:S04]  /*22b80*/  LDL.LU.64 R236, [R1+0x1510] ;  /* 0x0015100001ec7983 */ /* 0x000ee80000300a00 */
[----:B------:R-:W-:Y:S01]  /*22b90*/  STL.64 [R1+0x3268], R38 ;  /* 0x0032682601007387 */ /* 0x000fe20000100a00 */
[----:B------:R-:W-:-:S03]  /*22ba0*/  IMAD.WIDE R142, R3, 0x4, R10 ;  /* 0x00000004038e7825 */ /* 0x000fc600078e020a */
[----:B------:R-:W3:Y:S01]  /*22bb0*/  LDL.LU.64 R10, [R1+0x1f58] ;  /* 0x001f5800010a7983 */ /* 0x000ee20000300a00 */
[----:B------:R-:W-:-:S03]  /*22bc0*/  IMAD.WIDE R124, R3, 0x4, R12 ;  /* 0x00000004037c7825 */ /* 0x000fc600078e020c */
[----:B------:R-:W3:Y:S04]  /*22bd0*/  LDL.LU.64 R12, [R1+0x1508] ;  /* 0x00150800010c7983 */ /* 0x000ee80000300a00 */
[----:B------:R-:W-:Y:S04]  /*22be0*/  STL.64 [R1+0x3260], R214 ;  /* 0x003260d601007387 */ /* 0x000fe80000100a00 */
[----:B------:R-:W-:Y:S01]  /*22bf0*/  STL.64 [R1+0x3258], R200 ;  /* 0x003258c801007387 */ /* 0x000fe20000100a00 */
[----:B----4-:R-:W-:-:S03]  /*22c00*/  IMAD.WIDE R112, R3, 0x4, R238 ;  /* 0x0000000403707825 */ /* 0x010fc600078e02ee */
[----:B------:R-:W4:Y:S04]  /*22c10*/  LDL.LU.64 R238, [R1+0x1f50] ;  /* 0x001f500001ee7983 */ /* 0x000f280000300a00 */
[----:B------:R-:W-:Y:S04]  /*22c20*/  STL.64 [R1+0x3250], R142 ;  /* 0x0032508e01007387 */ /* 0x000fe80000100a00 */
[----:B------:R-:W-:Y:S04]  /*22c30*/  STL.64 [R1+0x3248], R124 ;  /* 0x0032487c01007387 */ /* 0x000fe80000100a00 */
[----:B------:R-:W4:Y:S01]  /*22c40*/  LDL.LU.64 R136, [R1+0x1500] ;  /* 0x0015000001887983 */ /* 0x000f220000300a00 */
[----:B------:R-:W-:-:S03]  /*22c50*/  IMAD.WIDE R176, R3, 0x4, R240 ;  /* 0x0000000403b07825 */ /* 0x000fc600078e02f0 */
[----:B------:R-:W4:Y:S01]  /*22c60*/  LDL.LU.64 R240, [R1+0x1f48] ;  /* 0x001f480001f07983 */ /* 0x000f220000300a00 */
[----:B------:R-:W-:-:S05]  /*22c70*/  IMAD.WIDE R126, R3, 0x4, R182 ;  /* 0x00000004037e7825 */ /* 0x000fca00078e02b6 */
        /* <DEDUP_REMOVED lines=8> */
[----:B------:R-:W-:Y:S04]  /*22d00*/  STL.64 [R1+0x3230], R118 ;  /* 0x0032307601007387 */ /* 0x000fe80000100a00 */
[----:B------:R-:W4:Y:S01]  /*22d10*/  LDL.LU.64 R116, [R1+0x1f38] ;  /* 0x001f380001747983 */ /* 0x000f220000300a00 */
[----:B------:R-:W-:-:S03]  /*22d20*/  IMAD.WIDE R8, R3, 0x4, R8 ;  /* 0x0000000403087825 */ /* 0x000fc600078e0208 */
[----:B------:R-:W-:Y:S04]  /*22d30*/  STL.64 [R1+0x3228], R176 ;  /* 0x003228b001007387 */ /* 0x000fe80000100a00 */
[----:B------:R-:W4:Y:S04]  /*22d40*/  LDL.LU.64 R122, [R1+0x14e8] ;  /* 0x0014e800017a7983 */ /* 0x000f280000300a00 */
[----:B------:R-:W-:Y:S04]  /*22d50*/  STL.64 [R1+0x3220], R182 ;  /* 0x003220b601007387 */ /* 0x000fe80000100a00 */
[----:B------:R-:W4:Y:S04]  /*22d60*/  LDL.LU.64 R180, [R1+0x1f30] ;  /* 0x001f300001b47983 */ /* 0x000f280000300a00 */
[----:B------:R-:W-:Y:S04]  /*22d70*/  STL.64 [R1+0x3218], R6 ;  /* 0x0032180601007387 */ /* 0x000fe80000100a00 */
[----:B------:R-:W-:Y:S04]  /*22d80*/  STL.64 [R1+0x3210], R8 ;  /* 0x0032100801007387 */ /* 0x000fe80000100a00 */
[----:B------:R-:W4:Y:S01]  /*22d90*/  LDL.LU.64 R186, [R1+0x14e0] ;  /* 0x0014e00001ba7983 */ /* 0x000f220000300a00 */
[----:B--2---:R-:W-:-:S04]  /*22da0*/  IMAD.WIDE R234, R3, 0x4, R234 ;  /* 0x0000000403ea7825 */ /* 0x004fc800078e02ea */
[----:B---3--:R-:W-:-:S04]  /*22db0*/  IMAD.WIDE R236, R3, 0x4, R236 ;  /* 0x0000000403ec7825 */ /* 0x008fc800078e02ec */
[C---:B------:R-:W-:Y:S02]  /*22dc0*/  IMAD.WIDE R210, R3.reuse, 0x4, R10 ;  /* 0x0000000403d27825 */ /* 0x040fe400078e020a */
[----:B------:R-:W2:Y:S02]  /*22dd0*/  LDL.LU.64 R10, [R1+0x1f20] ;  /* 0x001f2000010a7983 */ /* 0x000ea40000300a00 */
[C---:B------:R-:W-:Y:S02]  /*22de0*/  IMAD.WIDE R34, R3.reuse, 0x4, R12 ;  /* 0x0000000403227825 */ /* 0x040fe400078e020c */
[----:B------:R-:W-:Y:S04]  /*22df0*/  STL.64 [R1+0x3208], R234 ;  /* 0x003208ea01007387 */ /* 0x000fe80000100a00 */
[----:B------:R-:W-:Y:S04]  /*22e00*/  STL.64 [R1+0x31f8], R210 ;  /* 0x0031f8d201007387 */ /* 0x000fe80000100a00 */
[----:B------:R-:W3:Y:S01]  /*22e10*/  LDL.LU.64 R12, [R1+0xda0] ;  /* 0x000da000010c7983 */ /* 0x000ee20000300a00 */
[----:B----4-:R-:W-:-:S03]  /*22e20*/  IMAD.WIDE R208, R3, 0x4, R238 ;  /* 0x0000000403d07825 */ /* 0x010fc600078e02ee */
[----:B------:R-:W4:Y:S04]  /*22e30*/  LDL.LU.64 R238, [R1+0x1f28] ;  /* 0x001f280001ee7983 */ /* 0x000f280000300a00 */
[----:B------:R-:W-:Y:S04]  /*22e40*/  STL.64 [R1+0x3200], R236 ;  /* 0x003200ec01007387 */ /* 0x000fe80000100a00 */
[----:B------:R-:W-:Y:S01]  /*22e50*/  STL.64 [R1+0x31f0], R34 ;  /* 0x0031f02201007387 */ /* 0x000fe20000100a00 */
[----:B------:R-:W-:-:S04]  /*22e60*/  IMAD.WIDE R150, R3, 0x4, R136 ;  /* 0x0000000403967825 */ /* 0x000fc800078e0288 */
[C---:B------:R-:W-:Y:S02]  /*22e70*/  IMAD.WIDE R136, R3.reuse, 0x4, R240 ;  /* 0x0000000403887825 */ /* 0x040fe400078e02f0 */
[----:B------:R-:W4:Y:S04]  /*22e80*/  LDL.LU.64 R240, [R1+0xda8] ;  /* 0x000da80001f07983 */ /* 0x000f280000300a00 */
[----:B------:R-:W-:Y:S04]  /*22e90*/  STL.64 [R1+0x31e8], R208 ;  /* 0x0031e8d001007387 */ /* 0x000fe80000100a00 */
[----:B------:R-:W4:Y:S04]  /*22ea0*/  LDL.LU.64 R190, [R1+0xcf8] ;  /* 0x000cf80001be7983 */ /* 0x000f280000300a00 */
[----:B------:R-:W4:Y:S01]  /*22eb0*/  LDL.LU.64 R144, [R1+0xce8] ;  /* 0x000ce80001907983 */ /* 0x000f220000300a00 */
[----:B------:R-:W-:-:S03]  /*22ec0*/  IMAD.WIDE R78, R3, 0x4, R78 ;  /* 0x00000004034e7825 */ /* 0x000fc600078e024e */
[----:B------:R-:W-:Y:S01]  /*22ed0*/  STL.64 [R1+0x31e0], R150 ;  /* 0x0031e09601007387 */ /* 0x000fe20000100a00 */
[----:B------:R-:W-:-:S03]  /*22ee0*/  IMAD.WIDE R184, R3, 0x4, R184 ;  /* 0x0000000403b87825 */ /* 0x000fc600078e02b8 */
[----:B------:R-:W-:Y:S01]  /*22ef0*/  STL.64 [R1+0x31d8], R136 ;  /* 0x0031d88801007387 */ /* 0x000fe20000100a00 */
[----:B------:R-:W-:-:S03]  /*22f00*/  IMAD.WIDE R16, R3, 0x4, R16 ;  /* 0x0000000403107825 */ /* 0x000fc600078e0210 */
[----:B------:R-:W4:Y:S04]  /*22f10*/  LDL.LU.64 R28, [R1+0xce0] ;  /* 0x000ce000011c7983 */ /* 0x000f280000300a00 */
[----:B------:R-:W-:Y:S01]  /*22f20*/  STL.64 [R1+0x31d0], R78 ;  /* 0x0031d04e01007387 */ /* 0x000fe20000100a00 */
[----:B------:R-:W-:-:S03]  /*22f30*/  IMAD.WIDE R116, R3, 0x4, R116 ;  /* 0x0000000403747825 */ /* 0x000fc600078e0274 */
[----:B------:R-:W4:Y:S04]  /*22f40*/  LDL.LU.64 R48, [R1+0xcd0] ;  /* 0x000cd00001307983 */ /* 0x000f280000300a00 */
[----:B------:R-:W4:Y:S01]  /*22f50*/  LDL.LU.64 R86, [R1+0xcf0] ;  /* 0x000cf00001567983 */ /* 0x000f220000300a00 */
[----:B------:R-:W-:-:S03]  /*22f60*/  IMAD.WIDE R122, R3, 0x4, R122 ;  /* 0x00000004037a7825 */ /* 0x000fc600078e027a */
        /* <DEDUP_REMOVED lines=13> */
[----:B------:R-:W4:Y:S01]  /*23040*/  LDL.LU.64 R46, [R1+0xd18] ;  /* 0x000d1800012e7983 */ /* 0x000f220000300a00 */
[----:B--2---:R-:W-:-:S05]  /*23050*/  IMAD.WIDE R10, R3, 0x4, R10 ;  /* 0x00000004030a7825 */ /* 0x004fca00078e020a */
[----:B------:R-:W-:Y:S01]  /*23060*/  STL.64 [R1+0x3198], R10 ;  /* 0x0031980a01007387 */ /* 0x000fe20000100a00 */
[----:B---3--:R-:W-:-:S04]  /*23070*/  IMAD.WIDE R12, R3, 0x4, R12 ;  /* 0x00000004030c7825 */ /* 0x008fc800078e020c */
[----:B----4-:R-:W-:-:S04]  /*23080*/  IMAD.WIDE R238, R3, 0x4, R238 ;  /* 0x0000000403ee7825 */ /* 0x010fc800078e02ee */
[C---:B------:R-:W-:Y:S02]  /*23090*/  IMAD.WIDE R140, R2.reuse, 0x4, R190 ;  /* 0x00000004028c7825 */ /* 0x040fe400078e02be */
[----:B------:R-:W2:Y:S02]  /*230a0*/  LDL.LU.64 R190, [R1+0xd98] ;  /* 0x000d980001be7983 */ /* 0x000ea40000300a00 */
[----:B------:R-:W-:Y:S02]  /*230b0*/  IMAD.WIDE R202, R2, 0x4, R144 ;  /* 0x0000000402ca7825 */ /* 0x000fe400078e0290 */
[----:B------:R-:W-:Y:S04]  /*230c0*/  STL.64 [R1+0x3190], R12 ;  /* 0x0031900c01007387 */ /* 0x000fe80000100a00 */
[----:B------:R-:W3:Y:S04]  /*230d0*/  LDL.LU.64 R144, [R1+0xd90] ;  /* 0x000d900001907983 */ /* 0x000ee80000300a00 */
[----:B------:R-:W-:Y:S04]  /*230e0*/  STL.64 [R1+0x3188], R238 ;  /* 0x003188ee01007387 */ /* 0x000fe80000100a00 */
[----:B------:R1:W-:Y:S04]  /*230f0*/  STL.64 [R1+0x14f8], R140 ;  /* 0x0014f88c01007387 */ /* 0x0003e80000100a00 */
[----:B------:R-:W4:Y:S01]  /*23100*/  LDL.LU.64 R222, [R1+0xd88] ;  /* 0x000d880001de7983 */ /* 0x000f220000300a00 */
[----:B------:R-:W-:-:S03]  /*23110*/  IMAD.WIDE R240, R3, 0x4, R240 ;  /* 0x0000000403f07825 */ /* 0x000fc600078e02f0 */
[----:B------:R1:W-:Y:S01]  /*23120*/  LDGSTS.E [R242+0x1cc00], [R140.64], !P4 ;  /* 0x1cc000008cf27fae */ /* 0x0003e2000e121844 */
[----:B------:R-:W-:-:S03]  /*23130*/  IMAD.WIDE R28, R2, 0x4, R28 ;  /* 0x00000004021c7825 */ /* 0x000fc600078e021c */
[----:B------:R-:W-:Y:S01]  /*23140*/  STL.64 [R1+0x3180], R240 ;  /* 0x003180f001007387 */ /* 0x000fe20000100a00 */
[----:B------:R-:W-:-:S03]  /*23150*/  IMAD.WIDE R80, R2, 0x4, R86 ;  /* 0x0000000402507825 */ /* 0x000fc600078e0256 */
[----:B------:R-:W-:Y:S01]  /*23160*/  STL.64 [R1+0x1660], R202 ;  /* 0x001660ca01007387 */ /* 0x000fe20000100a00 */
[----:B------:R-:W-:-:S03]  /*23170*/  IMAD.WIDE R92, R2, 0x4, R48 ;  /* 0x00000004025c7825 */ /* 0x000fc600078e0230 */
[----:B------:R-:W3:Y:S01]  /*23180*/  LDL.LU.64 R86, [R1+0xd80] ;  /* 0x000d800001567983 */ /* 0x000ee20000300a00 */
[----:B------:R-:W-:-:S03]  /*23190*/  IMAD.WIDE R84, R2, 0x4, R44 ;  /* 0x0000000402547825 */ /* 0x000fc600078e022c */
[----:B------:R-:W-:Y:S01]  /*231a0*/  STL.64 [R1+0x1a80], R28 ;  /* 0x001a801c01007387 */ /* 0x000fe20000100a00 */
[----:B------:R-:W-:-:S03]  /*231b0*/  IMAD.WIDE R218, R2, 0x4, R72 ;  /* 0x0000000402da7825 */ /* 0x000fc600078e0248 */
[----:B------:R-:W3:Y:S04]  /*231c0*/  LDL.LU.64 R72, [R1+0xd78] ;  /* 0x000d780001487983 */ /* 0x000ee80000300a00 */
[----:B------:R1:W-:Y:S01]  /*231d0*/  STL.64 [R1+0x14e0], R80 ;  /* 0x0014e05001007387 */ /* 0x0003e20000100a00 */
[----:B------:R-:W-:-:S03]  /*231e0*/  IMAD.WIDE R52, R2, 0x4, R42 ;  /* 0x0000000402347825 */ /* 0x000fc600078e022a */
[----:B------:R-:W-:Y:S04]  /*231f0*/  STL.64 [R1+0x1ac0], R92 ;  /* 0x001ac05c01007387 */ /* 0x000fe80000100a00 */
[----:B------:R-:W3:Y:S01]  /*23200*/  LDL.LU.64 R44, [R1+0xd70] ;  /* 0x000d7000012c7983 */ /* 0x000ee20000300a00 */
[----:B------:R-:W-:-:S03]  /*23210*/  IMAD.WIDE R216, R2, 0x4, R26 ;  /* 0x0000000402d87825 */ /* 0x000fc600078e021a */
[----:B------:R1:W-:Y:S04]  /*23220*/  STL.64 [R1+0x14e8], R84 ;  /* 0x0014e85401007387 */ /* 0x0003e80000100a00 */
[----:B------:R-:W3:Y:S01]  /*23230*/  LDL.LU.64 R42, [R1+0xd68] ;  /* 0x000d6800012a7983 */ /* 0x000ee20000300a00 */
[----:B------:R-:W-:-:S03]  /*23240*/  IMAD.WIDE R50, R2, 0x4, R14 ;  /* 0x0000000402327825 */ /* 0x000fc600078e020e */
[----:B------:R-:W3:Y:S04]  /*23250*/  LDL.LU.64 R26, [R1+0xd60] ;  /* 0x000d6000011a7983 */ /* 0x000ee80000300a00 */
[----:B------:R1:W-:Y:S04]  /*23260*/  STL.64 [R1+0x14f0], R218 ;  /* 0x0014f0da01007387 */ /* 0x0003e80000100a00 */
[----:B------:R-:W3:Y:S04]  /*23270*/  LDL.LU.64 R14, [R1+0xd58] ;  /* 0x000d5800010e7983 */ /* 0x000ee80000300a00 */
[----:B------:R-:W3:Y:S04]  /*23280*/  LDL.LU.64 R226, [R1+0xd50] ;  /* 0x000d500001e27983 */ /* 0x000ee80000300a00 */
[----:B------:R-:W3:Y:S04]  /*23290*/  LDL.LU.64 R220, [R1+0xd48] ;  /* 0x000d480001dc7983 */ /* 0x000ee80000300a00 */
[----:B------:R1:W-:Y:S01]  /*232a0*/  STL.64 [R1+0x1500], R52 ;  /* 0x0015003401007387 */ /* 0x0003e20000100a00 */
[----:B------:R-:W-:-:S03]  /*232b0*/  IMAD.WIDE R204, R2, 0x4, R46 ;  /* 0x0000000402cc7825 */ /* 0x000fc600078e022e */
[----:B------:R-:W3:Y:S04]  /*232c0*/  LDL.LU.64 R162, [R1+0xd40] ;  /* 0x000d400001a27983 */ /* 0x000ee80000300a00 */
[----:B------:R-:W3:Y:S04]  /*232d0*/  LDL.LU.64 R156, [R1+0xd38] ;  /* 0x000d3800019c7983 */ /* 0x000ee80000300a00 */
[----:B------:R1:W-:Y:S04]  /*232e0*/  STL.64 [R1+0x1508], R216 ;  /* 0x001508d801007387 */ /* 0x0003e80000100a00 */
[----:B------:R-:W3:Y:S04]  /*232f0*/  LDL.LU.64 R98, [R1+0xd30] ;  /* 0x000d300001627983 */ /* 0x000ee80000300a00 */
[----:B------:R-:W3:Y:S04]  /*23300*/  LDL.LU.64 R134, [R1+0xcc8] ;  /* 0x000cc80001867983 */ /* 0x000ee80000300a00 */
[----:B------:R1:W-:Y:S04]  /*23310*/  STL.64 [R1+0x1510], R50 ;  /* 0x0015103201007387 */ /* 0x0003e80000100a00 */
[----:B------:R-:W3:Y:S04]  /*23320*/  LDL.LU.64 R192, [R1+0xcc0] ;  /* 0x000cc00001c07983 */ /* 0x000ee80000300a00 */
[----:B------:R-:W3:Y:S04]  /*23330*/  LDL.LU.64 R146, [R1+0xcb8] ;  /* 0x000cb80001927983 */ /* 0x000ee80000300a00 */
[----:B------:R1:W-:Y:S04]  /*23340*/  STL.64 [R1+0x1518], R204 ;  /* 0x001518cc01007387 */ /* 0x0003e80000100a00 */
        /* <DEDUP_REMOVED lines=8> */
[----:B--2---:R-:W-:-:S05]  /*233d0*/  IMAD.WIDE R190, R2, 0x4, R190 ;  /* 0x0000000402be7825 */ /* 0x004fca00078e02be */
[----:B------:R2:W-:Y:S01]  /*233e0*/  LDGSTS.E [R242+0x1dc80], [R190.64], !P6 ;  /* 0x1dc80000bef27fae */ /* 0x0005e2000f121844 */
[----:B----4-:R-:W-:-:S03]  /*233f0*/  IMAD.WIDE R90, R2, 0x4, R222 ;  /* 0x00000004025a7825 */ /* 0x010fc600078e02de */
[----:B------:R-:W4:Y:S04]  /*23400*/  LDL.LU.64 R222, [R1+0xcb0] ;  /* 0x000cb00001de7983 */ /* 0x000f280000300a00 */
[----:B------:R-:W2:Y:S04]  /*23410*/  LDL.LU.64 R148, [R1+0xca8] ;  /* 0x000ca80001947983 */ /* 0x000ea80000300a00 */
[----:B------:R-:W-:Y:S04]  /*23420*/  STL.64 [R1+0x15e0], R190 ;  /* 0x0015e0be01007387 */ /* 0x000fe80000100a00 */
[----:B------:R-:W2:Y:S04]  /*23430*/  LDL.LU.64 R48, [R1+0xca0] ;  /* 0x000ca00001307983 */ /* 0x000ea80000300a00 */
[----:B------:R-:W2:Y:S01]  /*23440*/  LDL.LU.64 R46, [R1+0xc98] ;  /* 0x000c9800012e7983 */ /* 0x000ea20000300a00 */
[----:B---3--:R-:W-:-:S04]  /*23450*/  IMAD.WIDE R144, R2, 0x4, R144 ;  /* 0x0000000402907825 */ /* 0x008fc800078e0290 */
[C---:B------:R-:W-:Y:S01]  /*23460*/  IMAD.WIDE R86, R2.reuse, 0x4, R86 ;  /* 0x0000000402567825 */ /* 0x040fe200078e0256 */
[----:B------:R-:W-:Y:S03]  /*23470*/  STL.64 [R1+0x15e8], R144 ;  /* 0x0015e89001007387 */ /* 0x000fe60000100a00 */
[C---:B------:R-:W-:Y:S01]  /*23480*/  IMAD.WIDE R72, R2.reuse, 0x4, R72 ;  /* 0x0000000402487825 */ /* 0x040fe200078e0248 */
[----:B------:R3:W-:Y:S04]  /*23490*/  STL.64 [R1+0x15f0], R90 ;  /* 0x0015f05a01007387 */ /* 0x0007e80000100a00 */
        /* <DEDUP_REMOVED lines=24> */
[----:B------:R1:W-:Y:S04]  /*23620*/  STL.64 [R1+0x1ab0], R192 ;  /* 0x001ab0c001007387 */ /* 0x0003e80000100a00 */
        /* <DEDUP_REMOVED lines=20> */
[----:B----4-:R-:W-:-:S04]  /*23770*/  IMAD.WIDE R222, R2, 0x4, R222 ;  /* 0x0000000402de7825 */ /* 0x010fc800078e02de */
[C---:B--2---:R-:W-:Y:S01]  /*23780*/  IMAD.WIDE R148, R2.reuse, 0x4, R148 ;  /* 0x0000000402947825 */ /* 0x044fe200078e0294 */
[----:B------:R-:W-:Y:S04]  /*23790*/  STL.64 [R1+0x1aa0], R222 ;  /* 0x001aa0de01007387 */ /* 0x000fe80000100a00 */
[----:B-1----:R-:W2:Y:S01]  /*237a0*/  LDL.LU.64 R140, [R1+0x40d8] ;  /* 0x0040d800018c7983 */ /* 0x002ea20000300a00 */
[----:B------:R-:W-:-:S03]  /*237b0*/  IMAD.WIDE R48, R2, 0x4, R48 ;  /* 0x0000000402307825 */ /* 0x000fc600078e0230 */
[----:B------:R1:W-:Y:S01]  /*237c0*/  STL.64 [R1+0x1a98], R148 ;  /* 0x001a989401007387 */ /* 0x0003e20000100a00 */
[----:B------:R-:W-:-:S03]  /*237d0*/  IMAD.WIDE R46, R2, 0x4, R46 ;  /* 0x00000004022e7825 */ /* 0x000fc600078e022e */
[----:B------:R-:W4:Y:S04]  /*237e0*/  LDL.LU.64 R80, [R1+0x40d0] ;  /* 0x0040d00001507983 */ /* 0x000f280000300a00 */
[----:B------:R1:W-:Y:S04]  /*237f0*/  STL.64 [R1+0x1a90], R48 ;  /* 0x001a903001007387 */ /* 0x0003e80000100a00 */
[----:B------:R-:W2:Y:S04]  /*23800*/  LDL.LU.64 R84, [R1+0x40c8] ;  /* 0x0040c80001547983 */ /* 0x000ea80000300a00 */
[----:B------:R1:W-:Y:S04]  /*23810*/  STL.64 [R1+0x1a88], R46 ;  /* 0x001a882e01007387 */ /* 0x0003e80000100a00 */
[----:B------:R-:W2:Y:S04]  /*23820*/  LDL.LU.64 R218, [R1+0x40c0] ;  /* 0x0040c00001da7983 */ /* 0x000ea80000300a00 */
[----:B------:R-:W2:Y:S04]  /*23830*/  LDL.LU.64 R52, [R1+0x40b8] ;  /* 0x0040b80001347983 */ /* 0x000ea80000300a00 */
[----:B------:R-:W2:Y:S04]  /*23840*/  LDL.LU.64 R216, [R1+0x40b0] ;  /* 0x0040b00001d87983 */ /* 0x000ea80000300a00 */
[----:B------:R-:W2:Y:S04]  /*23850*/  LDL.LU.64 R50, [R1+0x40a8] ;  /* 0x0040a80001327983 */ /* 0x000ea80000300a00 */
[----:B------:R-:W2:Y:S04]  /*23860*/  LDL.64 R204, [R1+0x3760] ;  /* 0x0037600001cc7983 */ /* 0x000ea80000100a00 */
[----:B---3--:R-:W3:Y:S04]  /*23870*/  LDL.64 R90, [R1+0x3758] ;  /* 0x00375800015a7983 */ /* 0x008ee80000100a00 */
[----:B------:R-:W4:Y:S04]  /*23880*/  LDL.64 R14, [R1+0x36e0] ;  /* 0x0036e000010e7983 */ /* 0x000f280000100a00 */
        /* <DEDUP_REMOVED lines=9> */
[----:B------:R-:W4:Y:S04]  /*23920*/  LDL.LU.64 R226, [R1+0x40a0] ;  /* 0x0040a00001e27983 */ /* 0x000f280000300a00 */
[----:B------:R-:W4:Y:S04]  /*23930*/  LDL.LU.64 R220, [R1+0x4098] ;  /* 0x0040980001dc7983 */ /* 0x000f280000300a00 */
[----:B------:R-:W4:Y:S04]  /*23940*/  LDL.LU.64 R162, [R1+0x4090] ;  /* 0x0040900001a27983 */ /* 0x000f280000300a00 */
[----:B------:R-:W4:Y:S04]  /*23950*/  LDL.LU.64 R156, [R1+0x4088] ;  /* 0x00408800019c7983 */ /* 0x000f280000300a00 */
[----:B------:R-:W4:Y:S04]  /*23960*/  LDL.LU.64 R98, [R1+0x4080] ;  /* 0x0040800001627983 */ /* 0x000f280000300a00 */
[----:B------:R1:W-:Y:S04]  /*23970*/  LDGSTS.E [R242+0x1fe00], [R222.64], !P1 ;  /* 0x1fe00000def27fae */ /* 0x0003e8000c921844 */
[----:B------:R-:W4:Y:S04]  /*23980*/  LDL.LU.64 R92, [R1+0x4078] ;  /* 0x00407800015c7983 */ /* 0x000f280000300a00 */
[----:B------:R1:W-:Y:S04]  /*23990*/  LDGSTS.E [R242+0x1fe80], [R148.64], !P1 ;  /* 0x1fe8000094f27fae */ /* 0x0003e8000c921844 */
[----:B------:R-:W4:Y:S04]  /*239a0*/  LDL.LU.64 R134, [R1+0x4070] ;  /* 0x0040700001867983 */ /* 0x000f280000300a00 */
[----:B------:R1:W-:Y:S04]  /*239b0*/  LDGSTS.E [R242+0x1ff00], [R48.64], !P1 ;  /* 0x1ff0000030f27fae */ /* 0x0003e8000c921844 */
[----:B------:R-:W4:Y:S04]  /*239c0*/  LDL.LU.64 R192, [R1+0x4068] ;  /* 0x0040680001c07983 */ /* 0x000f280000300a00 */
[----:B------:R1:W-:Y:S04]  /*239d0*/  LDGSTS.E [R242+0x1ff80], [R46.64], !P1 ;  /* 0x1ff800002ef27fae */ /* 0x0003e8000c921844 */
[----:B------:R-:W4:Y:S04]  /*239e0*/  LDL.LU.64 R146, [R1+0x4060] ;  /* 0x0040600001927983 */ /* 0x000f280000300a00 */
[----:B------:R-:W0:Y:S04]  /*239f0*/  LDGDEPBAR ;  /* 0x00000000000079af */ /* 0x000e280000000000 */
[----:B-1----:R-:W4:Y:S04]  /*23a00*/  LDL.64 R148, [R1+0x1db0] ;  /* 0x001db00001947983 */ /* 0x002f280000100a00 */
[----:B------:R-:W4:Y:S04]  /*23a10*/  LDL.64 R48, [R1+0x1d38] ;  /* 0x001d380001307983 */ /* 0x000f280000100a00 */
[----:B------:R-:W4:Y:S04]  /*23a20*/  LDL.64 R46, [R1+0x1d30] ;  /* 0x001d3000012e7983 */ /* 0x000f280000100a00 */
[----:B------:R-:W4:Y:S04]  /*23a30*/  LDL.64 R222, [R1+0x1cb8] ;  /* 0x001cb80001de7983 */ /* 0x000f280000100a00 */
[----:B------:R-:W4:Y:S04]  /*23a40*/  LDL.64 R2, [R1+0x34f0] ;  /* 0x0034f00001027983 */ /* 0x000f280000100a00 */
[----:B--2---:R1:W-:Y:S04]  /*23a50*/  LDGSTS.E [R243+0x28000], [R204.64], P2 ;  /* 0x28000000ccf37fae */ /* 0x0043e80009121844 */
[----:B---3--:R2:W-:Y:S04]  /*23a60*/  LDGSTS.E [R243+0x28080], [R90.64], P0 ;  /* 0x280800005af37fae */ /* 0x0085e80008121844 */
[----:B----4-:R3:W-:Y:S04]  /*23a70*/  LDGSTS.E [R243+0x28800], [R14.64], P2 ;  /* 0x288000000ef37fae */ /* 0x0107e80009121844 */
        /* <DEDUP_REMOVED lines=8> */
[----:B------:R1:W-:Y:S04]  /*23b00*/  LDGSTS.E [R243+0x29800], [R202.64], P2 ;  /* 0x29800000caf37fae */ /* 0x0003e80009121844 */
[----:B------:R1:W-:Y:S04]  /*23b10*/  LDGSTS.E [R243+0x29880], [R44.64], P0 ;  /* 0x298800002cf37fae */ /* 0x0003e80008121844 */
[----:B------:R1:W-:Y:S04]  /*23b20*/  LDGSTS.E [R243+0x2a000], [R42.64], P2 ;  /* 0x2a0000002af37fae */ /* 0x0003e80009121844 */
[----:B------:R1:W-:Y:S04]  /*23b30*/  LDGSTS.E [R243+0x2a080], [R144.64], P0 ;  /* 0x2a08000090f37fae */ /* 0x0003e80008121844 */
[----:B------:R1:W-:Y:S04]  /*23b40*/  LDGSTS.E [R243+0x2a800], [R86.64], P2 ;  /* 0x2a80000056f37fae */ /* 0x0003e80009121844 */
[----:B------:R1:W-:Y:S04]  /*23b50*/  LDGSTS.E [R243+0x2a880], [R190.64], P0 ;  /* 0x2a880000bef37fae */ /* 0x0003e80008121844 */
[----:B------:R-:W4:Y:S04]  /*23b60*/  LDL.64 R28, [R1+0x3750] ;  /* 0x00375000011c7983 */ /* 0x000f280000100a00 */
[----:B-1----:R-:W4:Y:S04]  /*23b70*/  LDL.64 R202, [R1+0x3748] ;  /* 0x0037480001ca7983 */ /* 0x002f280000100a00 */
[----:B------:R-:W4:Y:S04]  /*23b80*/  LDL.64 R44, [R1+0x36d0] ;  /* 0x0036d000012c7983 */ /* 0x000f280000100a00 */
[----:B------:R-:W4:Y:S04]  /*23b90*/  LDL.64 R42, [R1+0x36c8] ;  /* 0x0036c800012a7983 */ /* 0x000f280000100a00 */
[----:B------:R-:W4:Y:S04]  /*23ba0*/  LDL.64 R190, [R1+0x35d0] ;  /* 0x0035d00001be7983 */ /* 0x000f280000100a00 */
[----:B------:R-:W1:Y:S04]  /*23bb0*/  S2R R0, SR_TID.X ;  /* 0x0000000000007919 */ /* 0x000e680000002100 */
[----:B------:R-:W4:Y:S04]  /*23bc0*/  LDL.64 R144, [R1+0x35c8] ;  /* 0x0035c80001907983 */ /* 0x000f280000100a00 */
[----:B------:R-:W4:Y:S04]  /*23bd0*/  LDL.64 R86, [R1+0x3550] ;  /* 0x0035500001567983 */ /* 0x000f280000100a00 */
[----:B--2---:R2:W-:Y:S04]  /*23be0*/  LDGSTS.E [R243+0x2b000], [R72.64], P2 ;  /* 0x2b00000048f37fae */ /* 0x0045e80009121844 */
[----:B------:R1:W-:Y:S04]  /*23bf0*/  LDGSTS.E [R243+0x2b080], [R26.64], P0 ;  /* 0x2b0800001af37fae */ /* 0x0003e80008121844 */
[----:B---3--:R3:W-:Y:S04]  /*23c00*/  LDGSTS.E [R243+0x2b800], [R14.64], P2 ;  /* 0x2b8000000ef37fae */ /* 0x0087e80009121844 */
[----:B--2---:R-:W2:Y:S01]  /*23c10*/  LDL.64 R72, [R1+0x3648] ;  /* 0x0036480001487983 */ /* 0x004ea20000100a00 */
[----:B-1----:R-:W-:-:S03]  /*23c20*/  LOP3.LUT R0, R0, 0x1f, RZ, 0xc0, !PT ;  /* 0x0000001f00007812 */ /* 0x002fc600078ec0ff */
[----:B------:R1:W-:Y:S04]  /*23c30*/  LDGSTS.E [R243+0x2b880], [R148.64], P0 ;  /* 0x2b88000094f37fae */ /* 0x0003e80008121844 */
[----:B---3--:R-:W3:Y:S04]  /*23c40*/  LDL.64 R14, [R1+0x3650] ;  /* 0x00365000010e7983 */ /* 0x008ee80000100a00 */
[----:B------:R1:W-:Y:S04]  /*23c50*/  LDGSTS.E [R243+0x2c000], [R48.64], P2 ;  /* 0x2c00000030f37fae */ /* 0x0003e80009121844 */
[----:B------:R1:W-:Y:S04]  /*23c60*/  LDGSTS.E [R243+0x2c080], [R46.64], P0 ;  /* 0x2c0800002ef37fae */ /* 0x0003e80008121844 */
[----:B------:R-:W2:Y:S04]  /*23c70*/  LDL.64 R26, [R1+0x3548] ;  /* 0x00354800011a7983 */ /* 0x000ea80000100a00 */
[----:B------:R4:W-:Y:S01]  /*23c80*/  LDGSTS.E [R243+0x2c800], [R222.64], P2 ;  /* 0x2c800000def37fae */ /* 0x0009e20009121844 */
[----:B------:R-:W-:-:S03]  /*23c90*/  IMAD.SHL.U32 R0, R0, 0x4, RZ ;  /* 0x0000000400007824 */ /* 0x000fc600078e00ff */
[----:B-1----:R-:W2:Y:S04]  /*23ca0*/  LDL.LU.64 R148, [R1+0x4030] ;  /* 0x0040300001947983 */ /* 0x002ea80000300a00 */
[----:B------:R1:W-:Y:S04]  /*23cb0*/  LDGSTS.E [R243+0x2c880], [R2.64], P0 ;  /* 0x2c88000002f37fae */ /* 0x0003e80008121844 */
[----:B------:R-:W2:Y:S04]  /*23cc0*/  LDL.LU.64 R48, [R1+0x4028] ;  /* 0x0040280001307983 */ /* 0x000ea80000300a00 */
[----:B------:R1:W-:Y:S04]  /*23cd0*/  LDGSTS.E [R243+0x2d000], [R216.64], P2 ;  /* 0x2d000000d8f37fae */ /* 0x0003e80009121844 */
[----:B------:R-:W2:Y:S04]  /*23ce0*/  LDL.LU.64 R46, [R1+0x4020] ;  /* 0x00402000012e7983 */ /* 0x000ea80000300a00 */
[----:B------:R1:W-:Y:S04]  /*23cf0*/  LDGSTS.E [R243+0x2d080], [R218.64], P0 ;  /* 0x2d080000daf37fae */ /* 0x0003e80008121844 */
[----:B----4-:R-:W4:Y:S04]  /*23d00*/  LDL.LU.64 R222, [R1+0x4018] ;  /* 0x0040180001de7983 */ /* 0x010f280000300a00 */
[----:B------:R1:W-:Y:S04]  /*23d10*/  LDGSTS.E [R243+0x2d800], [R212.64], P2 ;  /* 0x2d800000d4f37fae */ /* 0x0003e80009121844 */
[----:B-1----:R-:W4:Y:S04]  /*23d20*/  LDL.LU.64 R216, [R1+0x4010] ;  /* 0x0040100001d87983 */ /* 0x002f280000300a00 */
[----:B------:R1:W-:Y:S01]  /*23d30*/  LDGSTS.E [R243+0x2d880], [R154.64], P0 ;  /* 0x2d8800009af37fae */ /* 0x0003e20008121844 */
[----:B------:R-:W-:-:S03]  /*23d40*/  LOP3.LUT R2, R0, 0x10, RZ, 0x3c, !PT ;  /* 0x0000001000027812 */ /* 0x000fc600078e3cff */
[----:B------:R-:W4:Y:S04]  /*23d50*/  LDL.64 R218, [R1+0x1e20] ;  /* 0x001e200001da7983 */ /* 0x000f280000100a00 */
[----:B------:R-:W4:Y:S04]  /*23d60*/  LDL.64 R212, [R1+0x1da8] ;  /* 0x001da80001d47983 */ /* 0x000f280000100a00 */
[----:B-1----:R-:W4:Y:S04]  /*23d70*/  LDL.64 R154, [R1+0x1da0] ;  /* 0x001da000019a7983 */ /* 0x002f280000100a00 */
        /* <DEDUP_REMOVED lines=24> */
[----:B---3--:R1:W-:Y:S04]  /*23f00*/  LDGSTS.E [R2+0x29100], [R14.64], P2 ;  /* 0x291000000e027fae */ /* 0x0083e80009121844 */
[----:B--2---:R2:W-:Y:S04]  /*23f10*/  LDGSTS.E [R2+0x29180], [R72.64], P0 ;  /* 0x2918000048027fae */ /* 0x0045e80008121844 */
[----:B------:R3:W-:Y:S04]  /*23f20*/  LDGSTS.E [R2+0x29900], [R190.64], P2 ;  /* 0x29900000be027fae */ /* 0x0007e80009121844 */
[----:B-1----:R-:W4:Y:S04]  /*23f30*/  LDL.LU.64 R14, [R1+0x3fa8] ;  /* 0x003fa800010e7983 */ /* 0x002f280000300a00 */
[----:B--2---:R-:W2:Y:S04]  /*23f40*/  LDL.LU.64 R72, [R1+0x3fa0] ;  /* 0x003fa00001487983 */ /* 0x004ea80000300a00 */
[----:B---3--:R-:W3:Y:S04]  /*23f50*/  LDL.LU.64 R190, [R1+0x3f98] ;  /* 0x003f980001be7983 */ /* 0x008ee80000300a00 */
[----:B------:R1:W-:Y:S04]  /*23f60*/  LDGSTS.E [R2+0x29980], [R144.64], P0 ;  /* 0x2998000090027fae */ /* 0x0003e80008121844 */
[----:B------:R1:W-:Y:S04]  /*23f70*/  LDGSTS.E [R2+0x2a100], [R86.64], P2 ;  /* 0x2a10000056027fae */ /* 0x0003e80009121844 */
[----:B------:R1:W-:Y:S04]  /*23f80*/  LDGSTS.E [R2+0x2a180], [R26.64], P0 ;  /* 0x2a1800001a027fae */ /* 0x0003e80008121844 */
[----:B-1----:R-:W4:Y:S04]  /*23f90*/  LDL.64 R144, [R1+0x3740] ;  /* 0x0037400001907983 */ /* 0x002f280000100a00 */
[----:B------:R-:W4:Y:S04]  /*23fa0*/  LDL.64 R86, [R1+0x3738] ;  /* 0x0037380001567983 */ /* 0x000f280000100a00 */
[----:B------:R-:W4:Y:S04]  /*23fb0*/  LDL.64 R26, [R1+0x36c0] ;  /* 0x0036c000011a7983 */ /* 0x000f280000100a00 */
[----:B------:R-:W1:Y:S04]  /*23fc0*/  S2R R0, SR_TID.X ;  /* 0x0000000000007919 */ /* 0x000e680000002100 */
[----:B---3--:R3:W-:Y:S04]  /*23fd0*/  LDGSTS.E [R2+0x2a900], [R190.64], P2 ;  /* 0x2a900000be027fae */ /* 0x0087e80009121844 */
[----:B--2---:R2:W-:Y:S04]  /*23fe0*/  LDGSTS.E [R2+0x2a980], [R72.64], P0 ;  /* 0x2a98000048027fae */ /* 0x0045e80008121844 */
[----:B----4-:R4:W-:Y:S04]  /*23ff0*/  LDGSTS.E [R2+0x2b100], [R14.64], P2 ;  /* 0x2b1000000e027fae */ /* 0x0109e80009121844 */
[----:B---3--:R-:W3:Y:S04]  /*24000*/  LDL.64 R190, [R1+0x3640] ;  /* 0x0036400001be7983 */ /* 0x008ee80000100a00 */
[----:B------:R2:W-:Y:S04]  /*24010*/  LDGSTS.E [R2+0x2b180], [R218.64], P0 ;  /* 0x2b180000da027fae */ /* 0x0005e80008121844 */
[----:B----4-:R-:W4:Y:S01]  /*24020*/  LDL.64 R14, [R1+0x36b8] ;  /* 0x0036b800010e7983 */ /* 0x010f220000100a00 */
[----:B-1----:R-:W-:-:S03]  /*24030*/  LOP3.LUT R0, R0, 0x1f, RZ, 0xc0, !PT ;  /* 0x0000001f00007812 */ /* 0x002fc600078ec0ff */
[----:B------:R1:W-:Y:S04]  /*24040*/  LDGSTS.E [R2+0x2b900], [R212.64], P2 ;  /* 0x2b900000d4027fae */ /* 0x0003e80009121844 */
[----:B--2---:R-:W2:Y:S04]  /*24050*/  LDL.64 R72, [R1+0x3638] ;  /* 0x0036380001487983 */ /* 0x004ea80000100a00 */
[----:B------:R1:W-:Y:S04]  /*24060*/  LDGSTS.E [R2+0x2b980], [R154.64], P0 ;  /* 0x2b9800009a027fae */ /* 0x0003e80008121844 */
[----:B------:R-:W2:Y:S04]  /*24070*/  LDL.LU.64 R218, [R1+0x3f90] ;  /* 0x003f900001da7983 */ /* 0x000ea80000300a00 */
[----:B------:R1:W-:Y:S04]  /*24080*/  LDGSTS.E [R2+0x2c100], [R202.64], P2 ;  /* 0x2c100000ca027fae */ /* 0x0003e80009121844 */
[----:B-1----:R-:W2:Y:S04]  /*24090*/  LDL.LU.64 R212, [R1+0x3f88] ;  /* 0x003f880001d47983 */ /* 0x002ea80000300a00 */
[----:B------:R1:W-:Y:S04]  /*240a0*/  LDGSTS.E [R2+0x2c180], [R28.64], P0 ;  /* 0x2c1800001c027fae */ /* 0x0003e80008121844 */
[----:B------:R-:W2:Y:S04]  /*240b0*/  LDL.LU.64 R154, [R1+0x3f80] ;  /* 0x003f8000019a7983 */ /* 0x000ea80000300a00 */
[----:B------:R1:W-:Y:S01]  /*240c0*/  LDGSTS.E [R2+0x2c900], [R148.64], P2 ;  /* 0x2c90000094027fae */ /* 0x0003e20009121844 */
[----:B------:R-:W-:-:S03]  /*240d0*/  IMAD.SHL.U32 R3, R0, 0x4, RZ ;  /* 0x0000000400037824 */ /* 0x000fc600078e00ff */
[----:B-1----:R-:W2:Y:S04]  /*240e0*/  LDL.64 R28, [R1+0x1f18] ;  /* 0x001f1800011c7983 */ /* 0x002ea80000100a00 */
[----:B------:R-:W2:Y:S04]  /*240f0*/  LDL.64 R202, [R1+0x1f10] ;  /* 0x001f100001ca7983 */ /* 0x000ea80000100a00 */
[----:B------:R1:W-:Y:S04]  /*24100*/  LDGSTS.E [R2+0x2c980], [R90.64], P0 ;  /* 0x2c9800005a027fae */ /* 0x0003e80008121844 */
[----:B------:R-:W2:Y:S04]  /*24110*/  LDL.LU.64 R148, [R1+0x3f78] ;  /* 0x003f780001947983 */ /* 0x000ea80000300a00 */
[----:B------:R1:W-:Y:S04]  /*24120*/  LDGSTS.E [R2+0x2d100], [R84.64], P2 ;  /* 0x2d10000054027fae */ /* 0x0003e80009121844 */
[----:B-1----:R-:W2:Y:S04]  /*24130*/  LDL.LU.64 R90, [R1+0x3f70] ;  /* 0x003f7000015a7983 */ /* 0x002ea80000300a00 */
[----:B------:R1:W-:Y:S04]  /*24140*/  LDGSTS.E [R2+0x2d180], [R80.64], P0 ;  /* 0x2d18000050027fae */ /* 0x0003e80008121844 */
[----:B------:R-:W2:Y:S04]  /*24150*/  LDL.LU.64 R84, [R1+0x3f68] ;  /* 0x003f680001547983 */ /* 0x000ea80000300a00 */
[----:B------:R1:W-:Y:S04]  /*24160*/  LDGSTS.E [R2+0x2d900], [R74.64], P2 ;  /* 0x2d9000004a027fae */ /* 0x0003e80009121844 */
[----:B-1----:R-:W2:Y:S04]  /*24170*/  LDL.64 R80, [R1+0x1e18] ;  /* 0x001e180001507983 */ /* 0x002ea80000100a00 */
[----:B------:R1:W-:Y:S04]  /*24180*/  LDGSTS.E [R2+0x2d980], [R24.64], P0 ;  /* 0x2d98000018027fae */ /* 0x0003e80008121844 */
[----:B------:R-:W2:Y:S01]  /*24190*/  LDL.64 R74, [R1+0x1e10] ;  /* 0x001e1000014a7983 */ /* 0x000ea20000100a00 */
[----:B------:R-:W-:-:S03]  /*241a0*/  LOP3.LUT R0, R3, 0x20, RZ, 0x3c, !PT ;  /* 0x0000002003007812 */ /* 0x000fc600078e3cff */
[----:B------:R1:W-:Y:S04]  /*241b0*/  LDGSTS.E [R2+0x2e100], [R68.64], P2 ;  /* 0x2e10000044027fae */ /* 0x0003e80009121844 */
[----:B-1----:R-:W2:Y:S04]  /*241c0*/  LDL.LU.64 R24, [R1+0x3f60] ;  /* 0x003f600001187983 */ /* 0x002ea80000300a00 */
[----:B------:R1:W-:Y:S04]  /*241d0*/  LDGSTS.E [R2+0x2e180], [R36.64], P0 ;  /* 0x2e18000024027fae */ /* 0x0003e80008121844 */
[----:B------:R-:W2:Y:S04]  /*241e0*/  LDL.LU.64 R68, [R1+0x3f58] ;  /* 0x003f580001447983 */ /* 0x000ea80000300a00 */
        /* <DEDUP_REMOVED lines=18> */
[----:B------:R-:W2:Y:S04]  /*24310*/  LDL.LU.64 R26, [R1+0x3f08] ;  /* 0x003f0800011a7983 */ /* 0x000ea80000300a00 */
[----:B----4-:R1:W-:Y:S04]  /*24320*/  LDGSTS.E [R0+0x28a80], [R14.64], P0 ;  /* 0x28a800000e007fae */ /* 0x0103e80008121844 */
[----:B---3--:R3:W-:Y:S04]  /*24330*/  LDGSTS.E [R0+0x29200], [R190.64], P2 ;  /* 0x29200000be007fae */ /* 0x0087e80009121844 */
[----:B--2---:R2:W-:Y:S04]  /*24340*/  LDGSTS.E [R0+0x29280], [R72.64], P0 ;  /* 0x2928000048007fae */ /* 0x0045e80008121844 */
[----:B-1----:R-:W4:Y:S04]  /*24350*/  LDL.LU.64 R14, [R1+0x3f00] ;  /* 0x003f0000010e7983 */ /* 0x002f280000300a00 */
[----:B---3--:R-:W3:Y:S04]  /*24360*/  LDL.LU.64 R190, [R1+0x3ef8] ;  /* 0x003ef80001be7983 */ /* 0x008ee80000300a00 */
[----:B--2---:R-:W2:Y:S04]  /*24370*/  LDL.64 R72, [R1+0x3730] ;  /* 0x0037300001487983 */ /* 0x004ea80000100a00 */
[----:B---3--:R1:W-:Y:S04]  /*24380*/  LDGSTS.E [R0+0x29a00], [R190.64], P2 ;  /* 0x29a00000be007fae */ /* 0x0083e80009121844 */
[----:B----4-:R3:W-:Y:S04]  /*24390*/  LDGSTS.E [R0+0x29a80], [R14.64], P0 ;  /* 0x29a800000e007fae */ /* 0x0107e80008121844 */
[----:B------:R4:W-:Y:S04]  /*243a0*/  LDGSTS.E [R0+0x2a200], [R28.64], P2 ;  /* 0x2a2000001c007fae */ /* 0x0009e80009121844 */
[----:B-1----:R-:W2:Y:S04]  /*243b0*/  LDL.64 R190, [R1+0x36b0] ;  /* 0x0036b00001be7983 */ /* 0x002ea80000100a00 */
[----:B---3--:R-:W2:Y:S04]  /*243c0*/  LDL.64 R14, [R1+0x3728] ;  /* 0x00372800010e7983 */ /* 0x008ea80000100a00 */
[----:B----4-:R-:W4:Y:S04]  /*243d0*/  LDL.LU.64 R28, [R1+0x3ef0] ;  /* 0x003ef000011c7983 */ /* 0x010f280000300a00 */
[----:B------:R1:W-:Y:S04]  /*243e0*/  LDGSTS.E [R0+0x2a280], [R202.64], P0 ;  /* 0x2a280000ca007fae */ /* 0x0003e80008121844 */
[----:B-1----:R-:W2:Y:S01]  /*243f0*/  LDL.64 R202, [R1+0x3628] ;  /* 0x0036280001ca7983 */ /* 0x002ea20000100a00 */
[----:B------:R-:W-:-:S03]  /*24400*/  LOP3.LUT R2, R3, 0x30, RZ, 0x3c, !PT ;  /* 0x0000003003027812 */ /* 0x000fc600078e3cff */
[----:B----4-:R1:W-:Y:S04]  /*24410*/  LDGSTS.E [R0+0x2aa00], [R28.64], P2 ;  /* 0x2aa000001c007fae */ /* 0x0103e80009121844 */
[----:B------:R4:W-:Y:S04]  /*24420*/  LDGSTS.E [R0+0x2aa80], [R26.64], P0 ;  /* 0x2aa800001a007fae */ /* 0x0009e80008121844 */
[----:B------:R2:W-:Y:S04]  /*24430*/  LDGSTS.E [R0+0x2b200], [R80.64], P2 ;  /* 0x2b20000050007fae */ /* 0x0005e80009121844 */
[----:B-1----:R-:W3:Y:S04]  /*24440*/  LDL.64 R28, [R1+0x35a8] ;  /* 0x0035a800011c7983 */ /* 0x002ee80000100a00 */
[----:B----4-:R-:W2:Y:S04]  /*24450*/  LDL.64 R26, [R1+0x35b0] ;  /* 0x0035b000011a7983 */ /* 0x010ea80000100a00 */
[----:B--2---:R-:W2:Y:S04]  /*24460*/  LDL.LU.64 R80, [R1+0x3ee8] ;  /* 0x003ee80001507983 */ /* 0x004ea80000300a00 */
        /* <DEDUP_REMOVED lines=43> */
[----:B-1----:R-:W2:Y:S04]  /*24720*/  LDL.LU.64 R190, [R1+0x3e38] ;  /* 0x003e380001be7983 */ /* 0x002ea80000300a00 */
        /* <DEDUP_REMOVED lines=8> */
[----:B-1----:R-:W2:Y:S04]  /*247b0*/  LDL.LU.64 R26, [R1+0x3e28] ;  /* 0x003e2800011a7983 */ /* 0x002ea80000300a00 */
[----:B------:R-:W3:Y:S04]  /*247c0*/  LDL.LU.64 R28, [R1+0x3e20] ;  /* 0x003e2000011c7983 */ /* 0x000ee80000300a00 */
[----:B------:R-:W1:Y:S04]  /*247d0*/  S2R R0, SR_TID.X ;  /* 0x0000000000007919 */ /* 0x000e680000002100 */
[----:B--2---:R2:W-:Y:S04]  /*247e0*/  LDGSTS.E [R2+0x2a300], [R26.64], P2 ;  /* 0x2a3000001a027fae */ /* 0x0045e80009121844 */
[----:B---3--:R3:W-:Y:S04]  /*247f0*/  LDGSTS.E [R2+0x2a380], [R202.64], P0 ;  /* 0x2a380000ca027fae */ /* 0x0087e80008121844 */
[----:B------:R1:W-:Y:S04]  /*24800*/  LDGSTS.E [R2+0x2ab00], [R196.64], P2 ;  /* 0x2ab00000c4027fae */ /* 0x0003e80009121844 */
[----:B--2---:R-:W2:Y:S04]  /*24810*/  LDL.LU.64 R26, [R1+0x3e18] ;  /* 0x003e1800011a7983 */ /* 0x004ea80000300a00 */
[----:B---3--:R-:W3:Y:S04]  /*24820*/  LDL.LU.64 R202, [R1+0x3e10] ;  /* 0x003e100001ca7983 */ /* 0x008ee80000300a00 */
[----:B-1----:R-:W2:Y:S04]  /*24830*/  LDL.LU.64 R196, [R1+0x3e08] ;  /* 0x003e080001c47983 */ /* 0x002ea80000300a00 */
[----:B------:R1:W-:Y:S04]  /*24840*/  LDGSTS.E [R2+0x2ab80], [R138.64], P0 ;  /* 0x2ab800008a027fae */ /* 0x0003e80008121844 */
[----:B------:R4:W-:Y:S04]  /*24850*/  LDGSTS.E [R2+0x2b300], [R132.64], P2 ;  /* 0x2b30000084027fae */ /* 0x0009e80009121844 */
[----:B------:R4:W-:Y:S04]  /*24860*/  LDGSTS.E [R2+0x2b380], [R74.64], P0 ;  /* 0x2b3800004a027fae */ /* 0x0009e80008121844 */
[----:B-1----:R-:W2:Y:S04]  /*24870*/  LDL.LU.64 R138, [R1+0x3e00] ;  /* 0x003e0000018a7983 */ /* 0x002ea80000300a00 */
[----:B----4-:R-:W4:Y:S04]  /*24880*/  LDL.LU.64 R132, [R1+0x3df8] ;  /* 0x003df80001847983 */ /* 0x010f280000300a00 */
        /* <DEDUP_REMOVED lines=32> */
[----:B------:R1:W-:Y:S01]  /*24a90*/  LDGSTS.E [R2+0x2fb00], [R184.64], P2 ;  /* 0x2fb00000b8027fae */ /* 0x0003e20009121844 */
[----:B------:R-:W-:-:S03]  /*24aa0*/  LOP3.LUT R0, R0, 0x1f, RZ, 0xc0, !PT ;  /* 0x0000001f00007812 */ /* 0x000fc600078ec0ff */
[----:B------:R1:W-:Y:S04]  /*24ab0*/  LDGSTS.E [R2+0x2fb80], [R16.64], P0 ;  /* 0x2fb8000010027fae */ /* 0x0003e80008121844 */
[----:B-1----:R-:W2:Y:S04]  /*24ac0*/  LDL.LU.64 R126, [R1+0x3d70] ;  /* 0x003d7000017e7983 */ /* 0x002ea80000300a00 */
[----:B------:R-:W2:Y:S01]  /*24ad0*/  LDL.LU.64 R184, [R1+0x3d68] ;  /* 0x003d680001b87983 */ /* 0x000ea20000300a00 */
[----:B------:R-:W-:-:S03]  /*24ae0*/  SHF.L.U32 R0, R0, 0x2, RZ ;  /* 0x0000000200007819 */ /* 0x000fc600000006ff */
[----:B------:R-:W3:Y:S01]  /*24af0*/  LDL.LU.64 R16, [R1+0x3d60] ;  /* 0x003d600001107983 */ /* 0x000ee20000300a00 */
[----:B------:R-:W-:-:S05]  /*24b00*/  LOP3.LUT R3, R0, 0x40, RZ, 0x3c, !PT ;  /* 0x0000004000037812 */ /* 0x000fca00078e3cff */
[----:B------:R1:W-:Y:S04]  /*24b10*/  LDGSTS.E [R3+0x28400], [R14.64], P2 ;  /* 0x284000000e037fae */ /* 0x0003e80009121844 */
[----:B------:R1:W-:Y:S04]  /*24b20*/  LDGSTS.E [R3+0x28480], [R190.64], P0 ;  /* 0x28480000be037fae */ /* 0x0003e80008121844 */
[----:B-1----:R-:W3:Y:S04]  /*24b30*/  LDL.LU.64 R14, [R1+0x3d58] ;  /* 0x003d5800010e7983 */ /* 0x002ee80000300a00 */
[----:B------:R-:W3:Y:S04]  /*24b40*/  LDL.LU.64 R190, [R1+0x3d50] ;  /* 0x003d500001be7983 */ /* 0x000ee80000300a00 */
        /* <DEDUP_REMOVED lines=42> */
[----:B------:R1:W-:Y:S01]  /*24df0*/  LDGSTS.E [R3+0x2dc80], [R106.64], P0 ;  /* 0x2dc800006a037fae */ /* 0x0003e20008121844 */
[----:B------:R-:W-:-:S03]  /*24e00*/  LOP3.LUT R0, R0, 0x50, RZ, 0x3c, !PT ;  /* 0x0000005000007812 */ /* 0x000fc600078e3cff */
        /* <DEDUP_REMOVED lines=17> */
[----:B------:R-:W-:-:S03]  /*24f20*/  LOP3.LUT R243, R243, 0x70, RZ, 0x3c, !PT ;  /* 0x00000070f3f37812 */ /* 0x000fc600078e3cff */
[----:B----4-:R4:W-:Y:S04]  /*24f30*/  LDGSTS.E [R0+0x28500], [R120.64], P2 ;  /* 0x2850000078007fae */ /* 0x0109e80009121844 */
[----:B--2---:R2:W-:Y:S04]  /*24f40*/  LDGSTS.E [R0+0x28580], [R126.64], P0 ;  /* 0x285800007e007fae */ /* 0x0045e80008121844 */
[----:B------:R1:W-:Y:S04]  /*24f50*/  LDGSTS.E [R0+0x28d00], [R124.64], P2 ;  /* 0x28d000007c007fae */ /* 0x0003e80009121844 */
[----:B----4-:R4:W5:Y:S04]  /*24f60*/  LDL.LU.64 R120, [R1+0x3c58] ;  /* 0x003c580001787983 */ /* 0x0109680000300a00 */
[----:B--2---:R4:W5:Y:S04]  /*24f70*/  LDL.LU.64 R126, [R1+0x3c50] ;  /* 0x003c5000017e7983 */ /* 0x0049680000300a00 */
[----:B-1----:R4:W5:Y:S04]  /*24f80*/  LDL.LU.64 R124, [R1+0x3c48] ;  /* 0x003c4800017c7983 */ /* 0x0029680000300a00 */
[----:B------:R1:W-:Y:S04]  /*24f90*/  LDGSTS.E [R0+0x28d80], [R130.64], P0 ;  /* 0x28d8000082007fae */ /* 0x0003e80008121844 */
[----:B------:R2:W-:Y:S04]  /*24fa0*/  LDGSTS.E [R0+0x29500], [R128.64], P2 ;  /* 0x2950000080007fae */ /* 0x0005e80009121844 */
[----:B------:R3:W-:Y:S04]  /*24fb0*/  LDGSTS.E [R0+0x29580], [R134.64], P0 ;  /* 0x2958000086007fae */ /* 0x0007e80008121844 */
[----:B-1----:R4:W5:Y:S04]  /*24fc0*/  LDL.LU.64 R130, [R1+0x3c40] ;  /* 0x003c400001827983 */ /* 0x0029680000300a00 */
[----:B--2---:R4:W5:Y:S04]  /*24fd0*/  LDL.LU.64 R128, [R1+0x3c38] ;  /* 0x003c380001807983 */ /* 0x0049680000300a00 */
[----:B---3--:R4:W5:Y:S04]  /*24fe0*/  LDL.LU.64 R134, [R1+0x3c30] ;  /* 0x003c300001867983 */ /* 0x0089680000300a00 */
        /* <DEDUP_REMOVED lines=175> */
[----:B------:R2:W-:Y:S01]  /*25ae0*/  LDGSTS.E [R243+0x2ff00], [R238.64], P2 ;  /* 0x2ff00000eef37fae */ /* 0x0005e20009121844 */
[----:B------:R-:W-:Y:S01]  /*25af0*/  ISETP.GE.AND P3, PT, R252, 0x40, PT ;  /* 0x00000040fc00780c */ /* 0x000fe20003f66270 */
[----:B------:R-:W-:Y:S01]  /*25b00*/  IMAD.MOV.U32 R2, RZ, RZ, c[0x0][0x188] ;  /* 0x00006200ff027624 */ /* 0x000fe200078e00ff */
[----:B------:R-:W-:Y:S01]  /*25b10*/  MOV R3, c[0x0][0x18c] ;  /* 0x0000630000037a02 */ /* 0x000fe20000000f00 */
[----:B------:R3:W-:Y:S04]  /*25b20*/  LDGSTS.E [R243+0x2ff80], [R240.64], P0 ;  /* 0x2ff80000f0f37fae */ /* 0x0007e80008121844 */
[----:B-1----:R4:W5:Y:S04]  /*25b30*/  LDL.LU.64 R236, [R1+0x3970] ;  /* 0x0039700001ec7983 */ /* 0x0029680000300a00 */
[----:B--2---:R4:W5:Y:S04]  /*25b40*/  LDL.LU.64 R238, [R1+0x3968] ;  /* 0x0039680001ee7983 */ /* 0x0049680000300a00 */
[----:B------:R4:W-:Y:S04]  /*25b50*/  STL [R1+0xb90], RZ ;  /* 0x000b90ff01007387 */ /* 0x0009e80000100800 */
        /* <DEDUP_REMOVED lines=158> */
[----:B------:R4:W-:Y:S01]  /*26540*/  STL [R1+0xc8c], RZ ;  /* 0x000c8cff01007387 */ /* 0x0009e20000100800 */
[----:B------:R-:W-:-:S03]  /*26550*/  IMAD.SHL.U32 R2, R2, 0x40, RZ ;  /* 0x0000004002027824 */ /* 0x000fc600078e00ff */
[----:B------:R-:W0:Y:S01]  /*26560*/  LDGDEPBAR ;  /* 0x00000000000079af */ /* 0x000e220000000000 */
[----:B------:R-:W-:Y:S01]  /*26570*/  IMAD.SHL.U32 R3, R3, 0x40, RZ ;  /* 0x0000004003037824 */ /* 0x000fe200078e00ff */
[----:B---3--:R-:W-:Y:S01]  /*26580*/  CS2R R240, SRZ ;  /* 0x0000000000f07805 */ /* 0x008fe2000001ff00 */
[----:B------:R-:W-:Y:S01]  /*26590*/  CS2R R242, SRZ ;  /* 0x0000000000f27805 */ /* 0x000fe2000001ff00 */
[----:B------:R-:W-:Y:S05]  /*265a0*/  @!P3 BRA `(.L_x_0) ;  /* 0x000612700000b947 */ /* 0x000fea0003800000 */
[----:B----45:R-:W2:Y:S04]  /*265b0*/  LDL.LU.64 R86, [R1+0x17a0] ;  /* 0x0017a00001567983 */ /* 0x030ea80000300a00 */
[----:B------:R-:W3:Y:S04]  /*265c0*/  LDL.LU.64 R70, [R1+0x17a8] ;  /* 0x0017a80001467983 */ /* 0x000ee80000300a00 */
[----:B------:R-:W4:Y:S04]  /*265d0*/  LDL.LU.64 R240, [R1+0x17b0] ;  /* 0x0017b00001f07983 */ /* 0x000f280000300a00 */
[----:B------:R-:W4:Y:S04]  /*265e0*/  LDL.LU.64 R242, [R1+0x17b8] ;  /* 0x0017b80001f27983 */ /* 0x000f280000300a00 */
[----:B------:R-:W4:Y:S04]  /*265f0*/  LDL.LU.64 R80, [R1+0x17c0] ;  /* 0x0017c00001507983 */ /* 0x000f280000300a00 */
[----:B------:R-:W4:Y:S04]  /*26600*/  LDL.LU.64 R82, [R1+0x17c8] ;  /* 0x0017c80001527983 */ /* 0x000f280000300a00 */
[----:B------:R-:W4:Y:S04]  /*26610*/  LDL.LU.64 R76, [R1+0x17d0] ;  /* 0x0017d000014c7983 */ /* 0x000f280000300a00 */
[----:B------:R-:W4:Y:S04]  /*26620*/  LDL.LU.64 R78, [R1+0x17d8] ;  /* 0x0017d800014e7983 */ /* 0x000f280000300a00 */
[----:B------:R-:W4:Y:S04]  /*26630*/  LDL.LU.64 R72, [R1+0xe18] ;  /* 0x000e180001487983 */ /* 0x000f280000300a00 */
[----:B------:R-:W4:Y:S04]  /*26640*/  LDL.LU.64 R74, [R1+0xe10] ;  /* 0x000e1000014a7983 */ /* 0x000f280000300a00 */
[----:B--2---:R-:W-:Y:S04]  /*26650*/  STL [R1+0x3118], R86 ;  /* 0x0031185601007387 */ /* 0x004fe80000100800 */
[----:B------:R-:W2:Y:S01]  /*26660*/  LDL.LU.64 R68, [R1+0xe08] ;  /* 0x000e080001447983 */ /* 0x000ea20000300a00 */
[----:B------:R-:W-:-:S03]  /*26670*/  IMAD.MOV.U32 R0, RZ, RZ, R87 ;  /* 0x000000ffff007224 */ /* 0x000fc600078e0057 */
[----:B---3--:R-:W-:Y:S04]  /*26680*/  STL [R1+0x3120], R70 ;  /* 0x0031204601007387 */ /* 0x008fe80000100800 */
[----:B------:R1:W-:Y:S02]  /*26690*/  STL [R1+0x3114], R0 ;  /* 0x0031140001007387 */ /* 0x0003e40000100800 */
[----:B-1----:R-:W-:Y:S02]  /*266a0*/  MOV R0, R71 ;  /* 0x0000004700007202 */ /* 0x002fe40000000f00 */
[----:B------:R-:W3:Y:S04]  /*266b0*/  LDL.LU.64 R70, [R1+0xe00] ;  /* 0x000e000001467983 */ /* 0x000ee80000300a00 */
[----:B------:R1:W-:Y:S04]  /*266c0*/  STL [R1+0x311c], R0 ;  /* 0x00311c0001007387 */ /* 0x0003e80000100800 */
[----:B----4-:R4:W-:Y:S01]  /*266d0*/  STL [R1+0x3128], R240 ;  /* 0x003128f001007387 */ /* 0x0109e20000100800 */
[----:B-1----:R-:W-:-:S03]  /*266e0*/  IMAD.MOV.U32 R0, RZ, RZ, R241 ;  /* 0x000000ffff007224 */ /* 0x002fc600078e00f1 */
[----:B----4-:R-:W4:Y:S04]  /*266f0*/  LDL.LU.64 R240, [R1+0xdf8] ;  /* 0x000df80001f07983 */ /* 0x010f280000300a00 */
[----:B------:R1:W-:Y:S04]  /*26700*/  STL [R1+0x3124], R0 ;  /* 0x0031240001007387 */ /* 0x0003e80000100800 */
[----:B------:R1:W-:Y:S02]  /*26710*/  STL [R1+0x3130], R242 ;  /* 0x003130f201007387 */ /* 0x0003e40000100800 */
[----:B-1----:R-:W-:-:S02]  /*26720*/  IMAD.MOV.U32 R0, RZ, RZ, R243 ;  /* 0x000000ffff007224 */ /* 0x002fc400078e00f3 */
[----:B------:R-:W4:Y:S04]  /*26730*/  LDL.LU.64 R242, [R1+0xdf0] ;  /* 0x000df00001f27983 */ /* 0x000f280000300a00 */
[----:B------:R1:W-:Y:S04]  /*26740*/  STL [R1+0x312c], R0 ;  /* 0x00312c0001007387 */ /* 0x0003e80000100800 */
[----:B------:R-:W-:Y:S04]  /*26750*/  STL [R1+0x3138], R80 ;  /* 0x0031385001007387 */ /* 0x000fe80000100800 */
[----:B------:R-:W4:Y:S01]  /*26760*/  LDL.LU.64 R88, [R1+0xde8] ;  /* 0x000de80001587983 */ /* 0x000f220000300a00 */
[----:B-1----:R-:W-:-:S05]  /*26770*/  MOV R0, R81 ;  /* 0x0000005100007202 */ /* 0x002fca0000000f00 */
[----:B------:R1:W-:Y:S04]  /*26780*/  STL [R1+0x3134], R0 ;  /* 0x0031340001007387 */ /* 0x0003e80000100800 */
[----:B------:R-:W-:Y:S04]  /*26790*/  STL [R1+0x3140], R82 ;  /* 0x0031405201007387 */ /* 0x000fe80000100800 */
[----:B------:R-:W4:Y:S01]  /*267a0*/  LDL.LU.64 R90, [R1+0xde0] ;  /* 0x000de000015a7983 */ /* 0x000f220000300a00 */
[----:B-1----:R-:W-:-:S05]  /*267b0*/  IMAD.MOV.U32 R0, RZ, RZ, R83 ;  /* 0x000000ffff007224 */ /* 0x002fca00078e0053 */
[----:B------:R1:W-:Y:S04]  /*267c0*/  STL [R1+0x313c], R0 ;  /* 0x00313c0001007387 */ /* 0x0003e80000100800 */
[----:B------:R-:W-:Y:S04]  /*267d0*/  STL [R1+0x3148], R76 ;  /* 0x0031484c01007387 */ /* 0x000fe80000100800 */
[----:B------:R-:W4:Y:S01]  /*267e0*/  LDL.LU.64 R84, [R1+0xdc8] ;  /* 0x000dc80001547983 */ /* 0x000f220000300a00 */
[----:B-1----:R-:W-:-:S03]  /*267f0*/  IMAD.MOV.U32 R0, RZ, RZ, R77 ;  /* 0x000000ffff007224 */ /* 0x002fc600078e004d */
[----:B------:R-:W4:Y:S04]  /*26800*/  LDL.LU.64 R86, [R1+0xdc0] ;  /* 0x000dc00001567983 */ /* 0x000f280000300a00 */
[----:B------:R1:W-:Y:S04]  /*26810*/  STL [R1+0x3144], R0 ;  /* 0x0031440001007387 */ /* 0x0003e80000100800 */
[----:B------:R-:W-:Y:S04]  /*26820*/  STL [R1+0x3150], R78 ;  /* 0x0031504e01007387 */ /* 0x000fe80000100800 */
[----:B------:R-:W4:Y:S01]  /*26830*/  LDL.LU.64 R80, [R1+0xba8] ;  /* 0x000ba80001507983 */ /* 0x000f220000300a00 */
[----:B-1----:R-:W-:-:S03]  /*26840*/  MOV R0, R79 ;  /* 0x0000004f00007202 */ /* 0x002fc60000000f00 */
[----:B------:R-:W4:Y:S04]  /*26850*/  LDL.LU.64 R82, [R1+0xba0] ;  /* 0x000ba00001527983 */ /* 0x000f280000300a00 */
[----:B------:R1:W-:Y:S04]  /*26860*/  STL [R1+0x314c], R0 ;  /* 0x00314c0001007387 */ /* 0x0003e80000100800 */
[----:B------:R-:W-:Y:S04]  /*26870*/  STL [R1+0x3154], R72 ;  /* 0x0031544801007387 */ /* 0x000fe80000100800 */
[----:B------:R-:W4:Y:S01]  /*26880*/  LDL.LU.64 R76, [R1+0xb88] ;  /* 0x000b8800014c7983 */ /* 0x000f220000300a00 */
[----:B-1----:R-:W-:-:S03]  /*26890*/  IMAD.MOV.U32 R0, RZ, RZ, R73 ;  /* 0x000000ffff007224 */ /* 0x002fc600078e0049 */
[----:B------:R-:W-:Y:S04]  /*268a0*/  STL [R1+0x3110], R74 ;  /* 0x0031104a01007387 */ /* 0x000fe80000100800 */
[----:B------:R1:W-:Y:S04]  /*268b0*/  STL [R1+0x310c], R0 ;  /* 0x00310c0001007387 */ /* 0x0003e80000100800 */
[----:B------:R-:W4:Y:S01]  /*268c0*/  LDL.LU.64 R78, [R1+0xb80] ;  /* 0x000b8000014e7983 */ /* 0x000f220000300a00 */
[----:B-1----:R-:W-:-:S03]  /*268d0*/  IMAD.MOV.U32 R0, RZ, RZ, R75 ;  /* 0x000000ffff007224 */ /* 0x002fc600078e004b */
[----:B--2---:R-:W-:Y:S04]  /*268e0*/  STL [R1+0x3108], R68 ;  /* 0x0031084401007387 */ /* 0x004fe80000100800 */
[----:B------:R1:W-:Y:S04]  /*268f0*/  STL [R1+0x3104], R0 ;  /* 0x0031040001007387 */ /* 0x0003e80000100800 */
[----:B------:R-:W2:Y:S04]  /*26900*/  LDL.LU.64 R72, [R1+0xb78] ;  /* 0x000b780001487983 */ /* 0x000ea80000300a00 */
[----:B------:R-:W2:Y:S01]  /*26910*/  LDL.LU.64 R74, [R1+0xb70] ;  /* 0x000b7000014a7983 */ /* 0x000ea20000300a00 */
[----:B-1----:R-:W-:-:S05]  /*26920*/  MOV R0, R69 ;  /* 0x0000004500007202 */ /* 0x002fca0000000f00 */
[----:B------:R1:W-:Y:S04]  /*26930*/  STL [R1+0x30fc], R0 ;  /* 0x0030fc0001007387 */ /* 0x0003e80000100800 */
[----:B---3--:R-:W-:Y:S04]  /*26940*/  STL [R1+0x3100], R70 ;  /* 0x0031004601007387 */ /* 0x008fe80000100800 */
[----:B------:R-:W3:Y:S01]  /*26950*/  LDL.LU.64 R68, [R1+0xa98] ;  /* 0x000a980001447983 */ /* 0x000ee20000300a00 */
[----:B-1----:R-:W-:-:S05]  /*26960*/  IMAD.MOV.U32 R0, RZ, RZ, R71 ;  /* 0x000000ffff007224 */ /* 0x002fca00078e0047 */
[----:B------:R1:W-:Y:S04]  /*26970*/  STL [R1+0x30f4], R0 ;  /* 0x0030f40001007387 */ /* 0x0003e80000100800 */
[----:B----4-:R4:W-:Y:S01]  /*26980*/  STL [R1+0x30f8], R240 ;  /* 0x0030f8f001007387 */ /* 0x0109e20000100800 */
[----:B-1----:R-:W-:-:S03]  /*26990*/  IMAD.MOV.U32 R0, RZ, RZ, R241 ;  /* 0x000000ffff007224 */ /* 0x002fc600078e00f1 */
[----:B------:R-:W3:Y:S04]  /*269a0*/  LDL.LU.64 R70, [R1+0xa90] ;  /* 0x000a900001467983 */ /* 0x000ee80000300a00 */
[----:B------:R1:W-:Y:S04]  /*269b0*/  STL [R1+0x30ec], R0 ;  /* 0x0030ec0001007387 */ /* 0x0003e80000100800 */
[----:B------:R4:W-:Y:S04]  /*269c0*/  STL [R1+0x30f0], R242 ;  /* 0x0030f0f201007387 */ /* 0x0009e80000100800 */
[----:B----4-:R-:W4:Y:S01]  /*269d0*/  LDL.LU.64 R240, [R1+0x818] ;  /* 0x0008180001f07983 */ /* 0x010f220000300a00 */
[----:B-1----:R-:W-:-:S03]  /*269e0*/  MOV R0, R243 ;  /* 0x000000f300007202 */ /* 0x002fc60000000f00 */
[----:B------:R-:W-:Y:S04]  /*269f0*/  STL [R1+0x30e8], R88 ;  /* 0x0030e85801007387 */ /* 0x000fe80000100800 */
[----:B------:R1:W-:Y:S04]  /*26a00*/  STL [R1+0x30e4], R0 ;  /* 0x0030e40001007387 */ /* 0x0003e80000100800 */
[----:B------:R-:W4:Y:S01]  /*26a10*/  LDL.LU.64 R242, [R1+0x810] ;  /* 0x0008100001f27983 */ /* 0x000f220000300a00 */
[----:B-1----:R-:W-:-:S03]  /*26a20*/  IMAD.MOV.U32 R0, RZ, RZ, R89 ;  /* 0x000000ffff007224 */ /* 0x002fc600078e0059 */
[----:B------:R-:W-:Y:S04]  /*26a30*/  STL [R1+0x30e0], R90 ;  /* 0x0030e05a01007387 */ /* 0x000fe80000100800 */
[----:B------:R1:W-:Y:S02]  /*26a40*/  STL [R1+0x30dc], R0 ;  /* 0x0030dc0001007387 */ /* 0x0003e40000100800 */
[----:B-1----:R-:W-:Y:S02]  /*26a50*/  IMAD.MOV.U32 R0, RZ, RZ, R91 ;  /* 0x000000ffff007224 */ /* 0x002fe400078e005b */
[----:B------:R-:W-:Y:S04]  /*26a60*/  STL [R1+0x30d8], R84 ;  /* 0x0030d85401007387 */ /* 0x000fe80000100800 */
[----:B------:R1:W-:Y:S04]  /*26a70*/  STL [R1+0x30d4], R0 ;  /* 0x0030d40001007387 */ /* 0x0003e80000100800 */
[----:B------:R-:W-:Y:S01]  /*26a80*/  STL [R1+0x30d0], R86 ;  /* 0x0030d05601007387 */ /* 0x000fe20000100800 */
[----:B-1----:R-:W-:-:S05]  /*26a90*/  MOV R0, R85 ;  /* 0x0000005500007202 */ /* 0x002fca0000000f00 */
[----:B------:R1:W-:Y:S04]  /*26aa0*/  STL [R1+0x30cc], R0 ;  /* 0x0030cc0001007387 */ /* 0x0003e80000100800 */
[----:B------:R-:W-:Y:S01]  /*26ab0*/  STL [R1+0x30c8], R80 ;  /* 0x0030c85001007387 */ /* 0x000fe20000100800 */
[----:B-1----:R-:W-:-:S05]  /*26ac0*/  IMAD.MOV.U32 R0, RZ, RZ, R87 ;  /* 0x000000ffff007224 */ /* 0x002fca00078e0057 */
[----:B------:R1:W-:Y:S04]  /*26ad0*/  STL [R1+0x30c4], R0 ;  /* 0x0030c40001007387 */ /* 0x0003e80000100800 */
[----:B------:R-:W-:Y:S01]  /*26ae0*/  STL [R1+0x30c0], R82 ;  /* 0x0030c05201007387 */ /* 0x000fe20000100800 */
[----:B-1----:R-:W-:-:S05]  /*26af0*/  IMAD.MOV.U32 R0, RZ, RZ, R81 ;  /* 0x000000ffff007224 */ /* 0x002fca00078e0051 */
[----:B------:R1:W-:Y:S04]  /*26b00*/  STL [R1+0x30bc], R0 ;  /* 0x0030bc0001007387 */ /* 0x0003e80000100800 */
[----:B------:R-:W-:Y:S01]  /*26b10*/  STL [R1+0x30b8], R76 ;  /* 0x0030b84c01007387 */ /* 0x000fe20000100800 */
[----:B-1----:R-:W-:-:S05]  /*26b20*/  MOV R0, R83 ;  /* 0x0000005300007202 */ /* 0x002fca0000000f00 */
[----:B------:R1:W-:Y:S04]  /*26b30*/  STL [R1+0x30b4], R0 ;  /* 0x0030b40001007387 */ /* 0x0003e80000100800 */
[----:B------:R-:W4:Y:S01]  /*26b40*/  LDL.LU.64 R82, [R1+0xfd8] ;  /* 0x000fd80001527983 */ /* 0x000f220000300a00 */
[----:B-1----:R-:W-:-:S05]  /*26b50*/  IMAD.MOV.U32 R0, RZ, RZ, R77 ;  /* 0x000000ffff007224 */ /* 0x002fca00078e004d */
[----:B------:R1:W-:Y:S04]  /*26b60*/  STL [R1+0x30ac], R0 ;  /* 0x0030ac0001007387 */ /* 0x0003e80000100800 */
[----:B------:R-:W-:Y:S04]  /*26b70*/  STL [R1+0x30b0], R78 ;  /* 0x0030b04e01007387 */ /* 0x000fe80000100800 */
[----:B------:R-:W4:Y:S01]  /*26b80*/  LDL.LU.64 R76, [R1+0xff8] ;  /* 0x000ff800014c7983 */ /* 0x000f220000300a00 */
[----:B-1----:R-:W-:-:S05]  /*26b90*/  IMAD.MOV.U32 R0, RZ, RZ, R79 ;  /* 0x000000ffff007224 */ /* 0x002fca00078e004f */
[----:B------:R2:W-:Y:S02]  /*26ba0*/  STL [R1+0x30a4], R0 ;  /* 0x0030a40001007387 */ /* 0x0005e40000100800 */
[----:B--2---:R-:W-:Y:S02]  /*26bb0*/  MOV R0, R73 ;  /* 0x0000004900007202 */ /* 0x004fe40000000f00 */
[----:B------:R-:W-:Y:S04]  /*26bc0*/  STL [R1+0x30a8], R72 ;  /* 0x0030a84801007387 */ /* 0x000fe80000100800 */
[----:B------:R-:W-:Y:S04]  /*26bd0*/  STL [R1+0x30a0], R74 ;  /* 0x0030a04a01007387 */ /* 0x000fe80000100800 */
[----:B------:R1:W-:Y:S04]  /*26be0*/  STL [R1+0x309c], R0 ;  /* 0x00309c0001007387 */ /* 0x0003e80000100800 */
[----:B------:R-:W2:Y:S01]  /*26bf0*/  LDL.LU.64 R78, [R1+0x1018] ;  /* 0x00101800014e7983 */ /* 0x000ea20000300a00 */
[----:B-1----:R-:W-:-:S03]  /*26c00*/  IMAD.MOV.U32 R0, RZ, RZ, R75 ;  /* 0x000000ffff007224 */ /* 0x002fc600078e004b */
[----:B---3--:R-:W-:Y:S04]  /*26c10*/  STL [R1+0x3098], R68 ;  /* 0x0030984401007387 */ /* 0x008fe80000100800 */
[----:B------:R1:W-:Y:S04]  /*26c20*/  STL [R1+0x3094], R0 ;  /* 0x0030940001007387 */ /* 0x0003e80000100800 */
[----:B------:R-:W3:Y:S01]  /*26c30*/  LDL.LU.64 R72, [R1+0x1048] ;  /* 0x0010480001487983 */ /* 0x000ee20000300a00 */
[----:B-1----:R-:W-:-:S05]  /*26c40*/  IMAD.MOV.U32 R0, RZ, RZ, R69 ;  /* 0x000000ffff007224 */ /* 0x002fca00078e0045 */
[----:B------:R1:W-:Y:S04]  /*26c50*/  STL [R1+0x308c], R0 ;  /* 0x00308c0001007387 */ /* 0x0003e80000100800 */
[----:B------:R-:W-:Y:S01]  /*26c60*/  STL [R1+0x3090], R70 ;  /* 0x0030904601007387 */ /* 0x000fe20000100800 */
[----:B-1----:R-:W-:-:S03]  /*26c70*/  MOV R0, R71 ;  /* 0x0000004700007202 */ /* 0x002fc60000000f00 */
[----:B----4-:R-:W-:Y:S04]  /*26c80*/  STL [R1+0x3088], R240 ;  /* 0x003088f001007387 */ /* 0x010fe80000100800 */
[----:B------:R1:W-:Y:S04]  /*26c90*/  STL [R1+0x3084], R0 ;  /* 0x0030840001007387 */ /* 0x0003e80000100800 */
[----:B------:R-:W4:Y:S01]  /*26ca0*/  LDL.LU.64 R74, [R1+0x1078] ;  /* 0x00107800014a7983 */ /* 0x000f220000300a00 */
[----:B-1----:R-:W-:-:S03]  /*26cb0*/  IMAD.MOV.U32 R0, RZ, RZ, R241 ;  /* 0x000000ffff007224 */ /* 0x002fc600078e00f1 */
[----:B------:R-:W-:Y:S04]  /*26cc0*/  STL [R1+0x3080], R242 ;  /* 0x003080f201007387 */ /* 0x000fe80000100800 */
[----:B------:R1:W-:Y:S04]  /*26cd0*/  STL [R1+0x307c], R0 ;  /* 0x00307c0001007387 */ /* 0x0003e80000100800 */
[----:B------:R-:W4:Y:S01]  /*26ce0*/  LDL.LU.64 R68, [R1+0x1098] ;  /* 0x0010980001447983 */ /* 0x000f220000300a00 */
[----:B-1----:R-:W-:-:S05]  /*26cf0*/  IMAD.MOV.U32 R0, RZ, RZ, R243 ;  /* 0x000000ffff007224 */ /* 0x002fca00078e00f3 */
[----:B------:R1:W-:Y:S04]  /*26d00*/  STL [R1+0x3074], R0 ;  /* 0x0030740001007387 */ /* 0x0003e80000100800 */
[----:B------:R-:W-:Y:S04]  /*26d10*/  STL [R1+0x3078], R238 ;  /* 0x003078ee01007387 */ /* 0x000fe80000100800 */
[----:B------:R-:W-:Y:S04]  /*26d20*/  STL [R1+0x306c], R239 ;  /* 0x00306cef01007387 */ /* 0x000fe80000100800 */
[----:B------:R-:W-:Y:S04]  /*26d30*/  STL [R1+0x3070], R236 ;  /* 0x003070ec01007387 */ /* 0x000fe80000100800 */
[----:B------:R-:W4:Y:S04]  /*26d40*/  LDL.LU.64 R70, [R1+0x10b8] ;  /* 0x0010b80001467983 */ /* 0x000f280000300a00 */
[----:B------:R-:W-:Y:S04]  /*26d50*/  STL [R1+0x3064], R237 ;  /* 0x003064ed01007387 */ /* 0x000fe80000100800 */
[----:B------:R-:W-:Y:S04]  /*26d60*/  STL [R1+0x3068], R234 ;  /* 0x003068ea01007387 */ /* 0x000fe80000100800 */
[----:B------:R-:W4:Y:S04]  /*26d70*/  LDL.LU.64 R240, [R1+0x10d8] ;  /* 0x0010d80001f07983 */ /* 0x000f280000300a00 */
[----:B------:R-:W-:Y:S04]  /*26d80*/  STL [R1+0x305c], R235 ;  /* 0x00305ceb01007387 */ /* 0x000fe80000100800 */
[----:B------:R-:W-:Y:S04]  /*26d90*/  STL [R1+0x3060], R232 ;  /* 0x003060e801007387 */ /* 0x000fe80000100800 */
[----:B------:R-:W4:Y:S04]  /*26da0*/  LDL.LU.64 R242, [R1+0xe30] ;  /* 0x000e300001f27983 */ /* 0x000f280000300a00 */
[----:B------:R-:W-:Y:S01]  /*26db0*/  STL [R1+0x2fd4], R233 ;  /* 0x002fd4e901007387 */ /* 0x000fe20000100800 */
[----:B-1----:R-:W-:-:S03]  /*26dc0*/  MOV R0, R83 ;  /* 0x0000005300007202 */ /* 0x002fc60000000f00 */
[----:B------:R-:W-:Y:S04]  /*26dd0*/  STL [R1+0x2fdc], R82 ;  /* 0x002fdc5201007387 */ /* 0x000fe80000100800 */
[----:B------:R-:W4:Y:S04]  /*26de0*/  LDL.LU.64 R94, [R1+0xe48] ;  /* 0x000e4800015e7983 */ /* 0x000f280000300a00 */
[----:B------:R1:W-:Y:S04]  /*26df0*/  STL [R1+0x2fd8], R0 ;  /* 0x002fd80001007387 */ /* 0x0003e80000100800 */
[----:B------:R-:W-:Y:S04]  /*26e00*/  STL [R1+0x2fe4], R76 ;  /* 0x002fe44c01007387 */ /* 0x000fe80000100800 */
[----:B------:R-:W4:Y:S01]  /*26e10*/  LDL.LU.64 R88, [R1+0xe60] ;  /* 0x000e600001587983 */ /* 0x000f220000300a00 */
[----:B-1----:R-:W-:-:S03]  /*26e20*/  IMAD.MOV.U32 R0, RZ, RZ, R77 ;  /* 0x000000ffff007224 */ /* 0x002fc600078e004d */
[----:B------:R-:W4:Y:S04]  /*26e30*/  LDL.LU.64 R90, [R1+0xe78] ;  /* 0x000e7800015a7983 */ /* 0x000f280000300a00 */
[----:B------:R1:W-:Y:S04]  /*26e40*/  STL [R1+0x2fe0], R0 ;  /* 0x002fe00001007387 */ /* 0x0003e80000100800 */
[----:B--2---:R-:W-:Y:S04]  /*26e50*/  STL [R1+0x2fec], R78 ;  /* 0x002fec4e01007387 */ /* 0x004fe80000100800 */
[----:B------:R-:W2:Y:S01]  /*26e60*/  LDL.LU.64 R84, [R1+0xe90] ;  /* 0x000e900001547983 */ /* 0x000ea20000300a00 */
[----:B-1----:R-:W-:-:S03]  /*26e70*/  IMAD.MOV.U32 R0, RZ, RZ, R79 ;  /* 0x000000ffff007224 */ /* 0x002fc600078e004f */
[----:B------:R-:W2:Y:S04]  /*26e80*/  LDL.LU.64 R86, [R1+0xea8] ;  /* 0x000ea80001567983 */ /* 0x000ea80000300a00 */
[----:B------:R1:W-:Y:S04]  /*26e90*/  STL [R1+0x2fe8], R0 ;  /* 0x002fe80001007387 */ /* 0x0003e80000100800 */
[----:B---3--:R-:W-:Y:S04]  /*26ea0*/  STL [R1+0x2ff4], R72 ;  /* 0x002ff44801007387 */ /* 0x008fe80000100800 */
[----:B------:R-:W3:Y:S01]  /*26eb0*/  LDL.LU.64 R80, [R1+0xec0] ;  /* 0x000ec00001507983 */ /* 0x000ee20000300a00 */
[----:B-1----:R-:W-:-:S03]  /*26ec0*/  MOV R0, R73 ;  /* 0x0000004900007202 */ /* 0x002fc60000000f00 */
[----:B------:R-:W3:Y:S04]  /*26ed0*/  LDL.LU.64 R82, [R1+0xed8] ;  /* 0x000ed80001527983 */ /* 0x000ee80000300a00 */
[----:B------:R1:W-:Y:S04]  /*26ee0*/  STL [R1+0x2ff0], R0 ;  /* 0x002ff00001007387 */ /* 0x0003e80000100800 */
[----:B----4-:R-:W-:Y:S04]  /*26ef0*/  STL [R1+0x2ffc], R74 ;  /* 0x002ffc4a01007387 */ /* 0x010fe80000100800 */
[----:B------:R-:W4:Y:S01]  /*26f00*/  LDL.LU.64 R76, [R1+0xb68] ;  /* 0x000b6800014c7983 */ /* 0x000f220000300a00 */
[----:B-1----:R-:W-:-:S03]  /*26f10*/  IMAD.MOV.U32 R0, RZ, RZ, R75 ;  /* 0x000000ffff007224 */ /* 0x002fc600078e004b */
[----:B------:R-:W4:Y:S04]  /*26f20*/  LDL.LU.64 R78, [R1+0xb60] ;  /* 0x000b6000014e7983 */ /* 0x000f280000300a00 */
[----:B------:R1:W-:Y:S04]  /*26f30*/  STL [R1+0x2ff8], R0 ;  /* 0x002ff80001007387 */ /* 0x0003e80000100800 */
[----:B------:R-:W-:Y:S04]  /*26f40*/  STL [R1+0x3004], R68 ;  /* 0x0030044401007387 */ /* 0x000fe80000100800 */
[----:B------:R-:W4:Y:S01]  /*26f50*/  LDL.LU.64 R72, [R1+0xb58] ;  /* 0x000b580001487983 */ /* 0x000f220000300a00 */
[----:B-1----:R-:W-:-:S03]  /*26f60*/  IMAD.MOV.U32 R0, RZ, RZ, R69 ;  /* 0x000000ffff007224 */ /* 0x002fc600078e0045 */
[----:B------:R-:W4:Y:S04]  /*26f70*/  LDL.LU.64 R74, [R1+0xb50] ;  /* 0x000b5000014a7983 */ /* 0x000f280000300a00 */
[----:B------:R1:W-:Y:S04]  /*26f80*/  STL [R1+0x3000], R0 ;  /* 0x0030000001007387 */ /* 0x0003e80000100800 */
[----:B------:R1:W-:Y:S02]  /*26f90*/  STL [R1+0x300c], R70 ;  /* 0x00300c4601007387 */ /* 0x0003e40000100800 */
[----:B-1----:R-:W-:-:S02]  /*26fa0*/  MOV R0, R71 ;  /* 0x0000004700007202 */ /* 0x002fc40000000f00 */
[----:B------:R-:W4:Y:S04]  /*26fb0*/  LDL.LU.64 R68, [R1+0xb48] ;  /* 0x000b480001447983 */ /* 0x000f280000300a00 */
[----:B------:R-:W-:Y:S04]  /*26fc0*/  STL [R1+0x3014], R240 ;  /* 0x003014f001007387 */ /* 0x000fe80000100800 */
[----:B------:R1:W-:Y:S04]  /*26fd0*/  STL [R1+0x3008], R0 ;  /* 0x0030080001007387 */ /* 0x0003e80000100800 */
[----:B------:R-:W4:Y:S01]  /*26fe0*/  LDL.LU.64 R70, [R1+0xb40] ;  /* 0x000b400001467983 */ /* 0x000f220000300a00 */
[----:B-1----:R-:W-:-:S03]  /*26ff0*/  IMAD.MOV.U32 R0, RZ, RZ, R241 ;  /* 0x000000ffff007224 */ /* 0x002fc600078e00f1 */
[----:B------:R-:W-:Y:S04]  /*27000*/  STL [R1+0x301c], R242 ;  /* 0x00301cf201007387 */ /* 0x000fe80000100800 */
[----:B------:R1:W-:Y:S04]  /*27010*/  STL [R1+0x3010], R0 ;  /* 0x0030100001007387 */ /* 0x0003e80000100800 */
[----:B------:R-:W4:Y:S01]  /*27020*/  LDL.LU.64 R240, [R1+0xb38] ;  /* 0x000b380001f07983 */ /* 0x000f220000300a00 */
[----:B-1----:R-:W-:-:S03]  /*27030*/  IMAD.MOV.U32 R0, RZ, RZ, R243 ;  /* 0x000000ffff007224 */ /* 0x002fc600078e00f3 */
[----:B------:R-:W4:Y:S04]  /*27040*/  LDL.LU.64 R242, [R1+0xb30] ;  /* 0x000b300001f27983 */ /* 0x000f280000300a00 */
[----:B------:R1:W-:Y:S02]  /*27050*/  STL [R1+0x3018], R0 ;  /* 0x0030180001007387 */ /* 0x0003e40000100800 */
[----:B-1----:R-:W-:Y:S02]  /*27060*/  MOV R0, R95 ;  /* 0x0000005f00007202 */ /* 0x002fe40000000f00 */
[----:B------:R-:W-:Y:S04]  /*27070*/  STL [R1+0x3024], R94 ;  /* 0x0030245e01007387 */ /* 0x000fe80000100800 */
[----:B------:R-:W-:Y:S04]  /*27080*/  STL [R1+0x302c], R88 ;  /* 0x00302c5801007387 */ /* 0x000fe80000100800 */
[----:B------:R1:W-:Y:S04]  /*27090*/  STL [R1+0x3020], R0 ;  /* 0x0030200001007387 */ /* 0x0003e80000100800 */
[----:B------:R-:W-:Y:S01]  /*270a0*/  STL [R1+0x3034], R90 ;  /* 0x0030345a01007387 */ /* 0x000fe20000100800 */
[----:B-1----:R-:W-:-:S05]  /*270b0*/  IMAD.MOV.U32 R0, RZ, RZ, R89 ;  /* 0x000000ffff007224 */ /* 0x002fca00078e0059 */
[----:B------:R1:W-:Y:S02]  /*270c0*/  STL [R1+0x3028], R0 ;  /* 0x0030280001007387 */ /* 0x0003e40000100800 */
[----:B-1----:R-:W-:Y:S02]  /*270d0*/  IMAD.MOV.U32 R0, RZ, RZ, R91 ;  /* 0x000000ffff007224 */ /* 0x002fe400078e005b */
[----:B--2---:R-:W-:Y:S04]  /*270e0*/  STL [R1+0x303c], R84 ;  /* 0x00303c5401007387 */ /* 0x004fe80000100800 */
[----:B------:R1:W-:Y:S04]  /*270f0*/  STL [R1+0x3030], R0 ;  /* 0x0030300001007387 */ /* 0x0003e80000100800 */
[----:B------:R-:W-:Y:S01]  /*27100*/  STL [R1+0x3044], R86 ;  /* 0x0030445601007387 */ /* 0x000fe20000100800 */
[----:B-1----:R-:W-:-:S05]  /*27110*/  MOV R0, R85 ;  /* 0x0000005500007202 */ /* 0x002fca0000000f00 */
[----:B------:R1:W-:Y:S04]  /*27120*/  STL [R1+0x3038], R0 ;  /* 0x0030380001007387 */ /* 0x0003e80000100800 */
[----:B---3--:R-:W-:Y:S01]  /*27130*/  STL [R1+0x304c], R80 ;  /* 0x00304c5001007387 */ /* 0x008fe20000100800 */
[----:B-1----:R-:W-:-:S05]  /*27140*/  IMAD.MOV.U32 R0, RZ, RZ, R87 ;  /* 0x000000ffff007224 */ /* 0x002fca00078e0057 */
[----:B------:R1:W-:Y:S04]  /*27150*/  STL [R1+0x3040], R0 ;  /* 0x0030400001007387 */ /* 0x0003e80000100800 */
[----:B------:R-:W-:Y:S01]  /*27160*/  STL [R1+0x3054], R82 ;  /* 0x0030545201007387 */ /* 0x000fe20000100800 */
[----:B-1----:R-:W-:-:S05]  /*27170*/  IMAD.MOV.U32 R0, RZ, RZ, R81 ;  /* 0x000000ffff007224 */ /* 0x002fca00078e0051 */
[----:B------:R1:W-:Y:S04]  /*27180*/  STL [R1+0x3048], R0 ;  /* 0x0030480001007387 */ /* 0x0003e80000100800 */
[----:B----4-:R-:W-:Y:S01]  /*27190*/  STL [R1+0x3058], R76 ;  /* 0x0030584c01007387 */ /* 0x010fe20000100800 */
        /* <DEDUP_REMOVED lines=11> */
[----:B------:R-:W-:Y:S01]  /*27250*/  STL [R1+0x2fb8], R68 ;  /* 0x002fb84401007387 */ /* 0x000fe20000100800 */
[----:B-1----:R-:W-:-:S05]  /*27260*/  IMAD.MOV.U32 R0, RZ, RZ, R75 ;  /* 0x000000ffff007224 */ /* 0x002fca00078e004b */
[----:B------:R1:W-:Y:S04]  /*27270*/  STL [R1+0x2fb4], R0 ;  /* 0x002fb40001007387 */ /* 0x0003e80000100800 */
[----:B------:R-:W2:Y:S01]  /*27280*/  LDL.LU.64 R82, [R1+0x10f8] ;  /* 0x0010f80001527983 */ /* 0x000ea20000300a00 */
[----:B-1----:R-:W-:-:S05]  /*27290*/  IMAD.MOV.U32 R0, RZ, RZ, R69 ;  /* 0x000000ffff007224 */ /* 0x002fca00078e0045 */
[----:B------:R1:W-:Y:S04]  /*272a0*/  STL [R1+0x2fac], R0 ;  /* 0x002fac0001007387 */ /* 0x0003e80000100800 */
[----:B------:R-:W-:Y:S04]  /*272b0*/  STL [R1+0x2fb0], R70 ;  /* 0x002fb04601007387 */ /* 0x000fe80000100800 */
[----:B------:R-:W3:Y:S01]  /*272c0*/  LDL.LU.64 R76, [R1+0x1118] ;  /* 0x00111800014c7983 */ /* 0x000ee20000300a00 */
[----:B-1----:R-:W-:-:S05]  /*272d0*/  MOV R0, R71 ;  /* 0x0000004700007202 */ /* 0x002fca0000000f00 */
[----:B------:R1:W-:Y:S04]  /*272e0*/  STL [R1+0x2fa4], R0 ;  /* 0x002fa40001007387 */ /* 0x0003e80000100800 */
[----:B------:R-:W-:Y:S01]  /*272f0*/  STL [R1+0x2fa8], R240 ;  /* 0x002fa8f001007387 */ /* 0x000fe20000100800 */
[----:B-1----:R-:W-:-:S03]  /*27300*/  IMAD.MOV.U32 R0, RZ, RZ, R241 ;  /* 0x000000ffff007224 */ /* 0x002fc600078e00f1 */
[----:B------:R-:W-:Y:S04]  /*27310*/  STL [R1+0x2fa0], R242 ;  /* 0x002fa0f201007387 */ /* 0x000fe80000100800 */
[----:B------:R1:W-:Y:S04]  /*27320*/  STL [R1+0x2f9c], R0 ;  /* 0x002f9c0001007387 */ /* 0x0003e80000100800 */
[----:B------:R-:W4:Y:S01]  /*27330*/  LDL.LU.64 R78, [R1+0x1138] ;  /* 0x00113800014e7983 */ /* 0x000f220000300a00 */
[----:B-1----:R-:W-:-:S03]  /*27340*/  IMAD.MOV.U32 R0, RZ, RZ, R243 ;  /* 0x000000ffff007224 */ /* 0x002fc600078e00f3 */
[----:B------:R-:W-:Y:S04]  /*27350*/  STL [R1+0x2f98], R66 ;  /* 0x002f984201007387 */ /* 0x000fe80000100800 */
[----:B------:R2:W-:Y:S04]  /*27360*/  STL [R1+0x2f94], R0 ;  /* 0x002f940001007387 */ /* 0x0005e80000100800 */
[----:B------:R-:W-:Y:S04]  /*27370*/  STL [R1+0x2f8c], R67 ;  /* 0x002f8c4301007387 */ /* 0x000fe80000100800 */
[----:B------:R-:W4:Y:S04]  /*27380*/  LDL.LU.64 R72, [R1+0x1158] ;  /* 0x0011580001487983 */ /* 0x000f280000300a00 */
[----:B------:R-:W-:Y:S04]  /*27390*/  STL [R1+0x2f90], R64 ;  /* 0x002f904001007387 */ /* 0x000fe80000100800 */
[----:B------:R-:W-:Y:S04]  /*273a0*/  STL [R1+0x2f84], R65 ;  /* 0x002f844101007387 */ /* 0x000fe80000100800 */
        /* <DEDUP_REMOVED lines=17> */
[----:B--2---:R-:W-:-:S03]  /*274c0*/  MOV R0, R83 ;  /* 0x0000005300007202 */ /* 0x004fc60000000f00 */
[----:B------:R-:W-:Y:S04]  /*274d0*/  STL [R1+0x2edc], R82 ;  /* 0x002edc5201007387 */ /* 0x000fe80000100800 */
[----:B------:R-:W2:Y:S04]  /*274e0*/  LDL.LU.64 R94, [R1+0xf18] ;  /* 0x000f1800015e7983 */ /* 0x000ea80000300a00 */
[----:B------:R1:W-:Y:S04]  /*274f0*/  STL [R1+0x2ed8], R0 ;  /* 0x002ed80001007387 */ /* 0x0003e80000100800 */
[----:B---3--:R-:W-:Y:S04]  /*27500*/  STL [R1+0x2ee4], R76 ;  /* 0x002ee44c01007387 */ /* 0x008fe80000100800 */
[----:B------:R-:W3:Y:S01]  /*27510*/  LDL.LU.64 R88, [R1+0xf40] ;  /* 0x000f400001587983 */ /* 0x000ee20000300a00 */
[----:B-1----:R-:W-:-:S03]  /*27520*/  IMAD.MOV.U32 R0, RZ, RZ, R77 ;  /* 0x000000ffff007224 */ /* 0x002fc600078e004d */
        /* <DEDUP_REMOVED lines=15> */
[----:B------:R-:W4:Y:S04]  /*27620*/  LDL.LU.64 R78, [R1+0xb20] ;  /* 0x000b2000014e7983 */ /* 0x000f280000300a00 */
[----:B------:R1:W-:Y:S04]  /*27630*/  STL [R1+0x2ef8], R0 ;  /* 0x002ef80001007387 */ /* 0x0003e80000100800 */
[----:B------:R1:W-:Y:S04]  /*27640*/  STL [R1+0x2f04], R68 ;  /* 0x002f044401007387 */ /* 0x0003e80000100800 */
[----:B------:R-:W4:Y:S01]  /*27650*/  LDL.LU.64 R72, [R1+0xb08] ;  /* 0x000b080001487983 */ /* 0x000f220000300a00 */
[----:B-1----:R-:W-:-:S03]  /*27660*/  IMAD.MOV.U32 R0, RZ, RZ, R69 ;  /* 0x000000ffff007224 */ /* 0x002fc600078e0045 */
[----:B------:R-:W4:Y:S04]  /*27670*/  LDL.LU.64 R74, [R1+0xb00] ;  /* 0x000b0000014a7983 */ /* 0x000f280000300a00 */
[----:B------:R1:W-:Y:S04]  /*27680*/  STL [R1+0x2f00], R0 ;  /* 0x002f000001007387 */ /* 0x0003e80000100800 */
[----:B------:R1:W-:Y:S04]  /*27690*/  STL [R1+0x2f0c], R70 ;  /* 0x002f0c4601007387 */ /* 0x0003e80000100800 */
[----:B------:R-:W4:Y:S01]  /*276a0*/  LDL.LU.64 R68, [R1+0xad8] ;  /* 0x000ad80001447983 */ /* 0x000f220000300a00 */
[----:B-1----:R-:W-:-:S03]  /*276b0*/  MOV R0, R71 ;  /* 0x0000004700007202 */ /* 0x002fc60000000f00 */
        /* <DEDUP_REMOVED lines=10> */
[----:B--2---:R-:W-:Y:S02]  /*27760*/  MOV R0, R95 ;  /* 0x0000005f00007202 */ /* 0x004fe40000000f00 */
[----:B------:R-:W-:Y:S04]  /*27770*/  STL [R1+0x2f24], R94 ;  /* 0x002f245e01007387 */ /* 0x000fe80000100800 */
[----:B---3--:R-:W-:Y:S04]  /*27780*/  STL [R1+0x2f2c], R88 ;  /* 0x002f2c5801007387 */ /* 0x008fe80000100800 */
[----:B------:R1:W-:Y:S04]  /*27790*/  STL [R1+0x2f20], R0 ;  /* 0x002f200001007387 */ /* 0x0003e80000100800 */
[----:B------:R-:W-:Y:S01]  /*277a0*/  STL [R1+0x2f34], R90 ;  /* 0x002f345a01007387 */ /* 0x000fe20000100800 */
[----:B-1----:R-:W-:-:S05]  /*277b0*/  IMAD.MOV.U32 R0, RZ, RZ, R89 ;  /* 0x000000ffff007224 */ /* 0x002fca00078e0059 */
[----:B------:R1:W-:Y:S02]  /*277c0*/  STL [R1+0x2f28], R0 ;  /* 0x002f280001007387 */ /* 0x0003e40000100800 */
[----:B-1----:R-:W-:Y:S02]  /*277d0*/  IMAD.MOV.U32 R0, RZ, RZ, R91 ;  /* 0x000000ffff007224 */ /* 0x002fe400078e005b */
[----:B----4-:R-:W-:Y:S04]  /*277e0*/  STL [R1+0x2f3c], R84 ;  /* 0x002f3c5401007387 */ /* 0x010fe80000100800 */
        /* <DEDUP_REMOVED lines=172> */
[----:B------:R-:W4:Y:S01]  /*282b0*/  LDL.LU.64 R242, [R1+0x10f0] ;  /* 0x0010f00001f27983 */ /* 0x000f220000300a00 */
        /* <DEDUP_REMOVED lines=32> */
[----:B------:R-:W4:Y:S04]  /*284c0*/  LDL.LU.64 R70, [R1+0xf80] ;  /* 0x000f800001467983 */ /* 0x000f280000300a00 */
[----:B------:R1:W-:Y:S04]  /*284d0*/  STL [R1+0x2cc8], R0 ;  /* 0x002cc80001007387 */ /* 0x0003e80000100800 */
[----:B------:R1:W-:Y:S02]  /*284e0*/  STL [R1+0x2cd4], R240 ;  /* 0x002cd4f001007387 */ /* 0x0003e40000100800 */
[----:B-1----:R-:W-:-:S02]  /*284f0*/  IMAD.MOV.U32 R0, RZ, RZ, R241 ;  /* 0x000000ffff007224 */ /* 0x002fc400078e00f1 */
[----:B------:R-:W4:Y:S04]  /*28500*/  LDL.LU.64 R240, [R1+0xf98] ;  /* 0x000f980001f07983 */ /* 0x000f280000300a00 */
[----:B------:R1:W-:Y:S04]  /*28510*/  STL [R1+0x2cd0], R0 ;  /* 0x002cd00001007387 */ /* 0x0003e80000100800 */
[----:B------:R1:W-:Y:S02]  /*28520*/  STL [R1+0x2cdc], R242 ;  /* 0x002cdcf201007387 */ /* 0x0003e40000100800 */
[----:B-1----:R-:W-:-:S02]  /*28530*/  IMAD.MOV.U32 R0, RZ, RZ, R243 ;  /* 0x000000ffff007224 */ /* 0x002fc400078e00f3 */
        /* <DEDUP_REMOVED lines=39> */
[----:B------:R-:W2:Y:S01]  /*287b0*/  LDL.LU.64 R76, [R1+0x13f0] ;  /* 0x0013f000014c7983 */ /* 0x000ea20000300a00 */
[----:B-1----:R-:W-:-:S05]  /*287c0*/  MOV R0, R71 ;  /* 0x0000004700007202 */ /* 0x002fca0000000f00 */
[----:B------:R1:W-:Y:S04]  /*287d0*/  STL [R1+0x2d40], R0 ;  /* 0x002d400001007387 */ /* 0x0003e80000100800 */
[----:B------:R-:W-:Y:S04]  /*287e0*/  STL [R1+0x2d4c], R240 ;  /* 0x002d4cf001007387 */ /* 0x000fe80000100800 */
[----:B------:R-:W3:Y:S01]  /*287f0*/  LDL.LU.64 R78, [R1+0x1408] ;  /* 0x00140800014e7983 */ /* 0x000ee20000300a00 */
[----:B-1----:R-:W-:-:S05]  /*28800*/  IMAD.MOV.U32 R0, RZ, RZ, R241 ;  /* 0x000000ffff007224 */ /* 0x002fca00078e00f1 */
[----:B------:R1:W-:Y:S04]  /*28810*/  STL [R1+0x2d48], R0 ;  /* 0x002d480001007387 */ /* 0x0003e80000100800 */
[----:B------:R4:W-:Y:S04]  /*28820*/  STL [R1+0x2d54], R242 ;  /* 0x002d54f201007387 */ /* 0x0009e80000100800 */
[----:B------:R-:W3:Y:S01]  /*28830*/  LDL.LU.64 R72, [R1+0x1420] ;  /* 0x0014200001487983 */ /* 0x000ee20000300a00 */
[----:B-1----:R-:W-:-:S05]  /*28840*/  IMAD.MOV.U32 R0, RZ, RZ, R243 ;  /* 0x000000ffff007224 */ /* 0x002fca00078e00f3 */
[----:B------:R1:W-:Y:S04]  /*28850*/  STL [R1+0x2d50], R0 ;  /* 0x002d500001007387 */ /* 0x0003e80000100800 */
[----:B------:R-:W-:Y:S04]  /*28860*/  STL [R1+0x2d58], R18 ;  /* 0x002d581201007387 */ /* 0x000fe80000100800 */
[----:B------:R-:W-:Y:S04]  /*28870*/  STL [R1+0x2c8c], R19 ;  /* 0x002c8c1301007387 */ /* 0x000fe80000100800 */
[----:B------:R-:W3:Y:S04]  /*28880*/  LDL.LU.64 R86, [R1+0x1438] ;  /* 0x0014380001567983 */ /* 0x000ee80000300a00 */
        /* <DEDUP_REMOVED lines=20> */
[----:B----4-:R-:W4:Y:S04]  /*289d0*/  LDL.LU.64 R242, [R1+0x11f0] ;  /* 0x0011f00001f27983 */ /* 0x010f280000300a00 */
[----:B--2---:R2:W-:Y:S01]  /*289e0*/  STL [R1+0x2350], R76 ;  /* 0x0023504c01007387 */ /* 0x0045e20000100800 */
[----:B-1----:R-:W-:-:S03]  /*289f0*/  MOV R0, R77 ;  /* 0x0000004d00007202 */ /* 0x002fc60000000f00 */
[----:B--2---:R-:W2:Y:S04]  /*28a00*/  LDL.LU.64 R76, [R1+0x1278] ;  /* 0x00127800014c7983 */ /* 0x004ea80000300a00 */
[----:B------:R1:W-:Y:S04]  /*28a10*/  STL [R1+0x234c], R0 ;  /* 0x00234c0001007387 */ /* 0x0003e80000100800 */
[----:B---3--:R3:W-:Y:S01]  /*28a20*/  STL [R1+0x2358], R78 ;  /* 0x0023584e01007387 */ /* 0x0087e20000100800 */
[----:B-1----:R-:W-:-:S03]  /*28a30*/  IMAD.MOV.U32 R0, RZ, RZ, R79 ;  /* 0x000000ffff007224 */ /* 0x002fc600078e004f */
[----:B---3--:R-:W3:Y:S04]  /*28a40*/  LDL.LU.64 R78, [R1+0x1298] ;  /* 0x00129800014e7983 */ /* 0x008ee80000300a00 */
[----:B------:R1:W-:Y:S04]  /*28a50*/  STL [R1+0x2354], R0 ;  /* 0x0023540001007387 */ /* 0x0003e80000100800 */
[----:B------:R1:W-:Y:S02]  /*28a60*/  STL [R1+0x2360], R72 ;  /* 0x0023604801007387 */ /* 0x0003e40000100800 */
[----:B-1----:R-:W-:-:S02]  /*28a70*/  IMAD.MOV.U32 R0, RZ, RZ, R73 ;  /* 0x000000ffff007224 */ /* 0x002fc400078e0049 */
[----:B------:R-:W3:Y:S04]  /*28a80*/  LDL.LU.64 R72, [R1+0x12b8] ;  /* 0x0012b80001487983 */ /* 0x000ee80000300a00 */
[----:B------:R1:W-:Y:S04]  /*28a90*/  STL [R1+0x235c], R0 ;  /* 0x00235c0001007387 */ /* 0x0003e80000100800 */
[----:B------:R1:W-:Y:S02]  /*28aa0*/  STL [R1+0x2368], R86 ;  /* 0x0023685601007387 */ /* 0x0003e40000100800 */
[----:B-1----:R-:W-:-:S02]  /*28ab0*/  MOV R0, R87 ;  /* 0x0000005700007202 */ /* 0x002fc40000000f00 */
[----:B------:R-:W3:Y:S04]  /*28ac0*/  LDL.LU.64 R86, [R1+0x12b0] ;  /* 0x0012b00001567983 */ /* 0x000ee80000300a00 */
[----:B------:R1:W-:Y:S04]  /*28ad0*/  STL [R1+0x2364], R0 ;  /* 0x0023640001007387 */ /* 0x0003e80000100800 */
[----:B------:R1:W-:Y:S02]  /*28ae0*/  STL [R1+0x2370], R80 ;  /* 0x0023705001007387 */ /* 0x0003e40000100800 */
[----:B-1----:R-:W-:-:S02]  /*28af0*/  IMAD.MOV.U32 R0, RZ, RZ, R81 ;  /* 0x000000ffff007224 */ /* 0x002fc400078e0051 */
[----:B------:R-:W3:Y:S04]  /*28b00*/  LDL.LU.64 R80, [R1+0x12d0] ;  /* 0x0012d00001507983 */ /* 0x000ee80000300a00 */
[----:B------:R1:W-:Y:S04]  /*28b10*/  STL [R1+0x236c], R0 ;  /* 0x00236c0001007387 */ /* 0x0003e80000100800 */
[----:B------:R1:W-:Y:S02]  /*28b20*/  STL [R1+0x2378], R74 ;  /* 0x0023784a01007387 */ /* 0x0003e40000100800 */
[----:B-1----:R-:W-:-:S02]  /*28b30*/  IMAD.MOV.U32 R0, RZ, RZ, R75 ;  /* 0x000000ffff007224 */ /* 0x002fc400078e004b */
[----:B------:R-:W3:Y:S04]  /*28b40*/  LDL.LU.64 R74, [R1+0xfc8] ;  /* 0x000fc800014a7983 */ /* 0x000ee80000300a00 */
[----:B------:R1:W-:Y:S04]  /*28b50*/  STL [R1+0x2374], R0 ;  /* 0x0023740001007387 */ /* 0x0003e80000100800 */
[----:B------:R4:W-:Y:S01]  /*28b60*/  STL [R1+0x2380], R68 ;  /* 0x0023804401007387 */ /* 0x0009e20000100800 */
[----:B-1----:R-:W-:-:S03]  /*28b70*/  MOV R0, R69 ;  /* 0x0000004500007202 */ /* 0x002fc60000000f00 */
[----:B----4-:R-:W4:Y:S04]  /*28b80*/  LDL.LU.64 R68, [R1+0xfe8] ;  /* 0x000fe80001447983 */ /* 0x010f280000300a00 */
        /* <DEDUP_REMOVED lines=8> */
[----:B------:R1:W-:Y:S04]  /*28c10*/  STL [R1+0x238c], R0 ;  /* 0x00238c0001007387 */ /* 0x0003e80000100800 */
[----:B------:R1:W-:Y:S02]  /*28c20*/  STL [R1+0x2398], R82 ;  /* 0x0023985201007387 */ /* 0x0003e40000100800 */
[----:B-1----:R-:W-:-:S02]  /*28c30*/  MOV R0, R83 ;  /* 0x0000005300007202 */ /* 0x002fc40000000f00 */
[----:B------:R-:W4:Y:S04]  /*28c40*/  LDL.LU.64 R82, [R1+0x1058] ;  /* 0x0010580001527983 */ /* 0x000f280000300a00 */
[----:B------:R1:W-:Y:S04]  /*28c50*/  STL [R1+0x2394], R0 ;  /* 0x0023940001007387 */ /* 0x0003e80000100800 */
[----:B------:R1:W-:Y:S02]  /*28c60*/  STL [R1+0x23a0], R242 ;  /* 0x0023a0f201007387 */ /* 0x0003e40000100800 */
[----:B-1----:R-:W-:-:S02]  /*28c70*/  IMAD.MOV.U32 R0, RZ, RZ, R243 ;  /* 0x000000ffff007224 */ /* 0x002fc400078e00f3 */
[----:B------:R-:W4:Y:S04]  /*28c80*/  LDL.LU.64 R242, [R1+0x1088] ;  /* 0x0010880001f27983 */ /* 0x000f280000300a00 */
[----:B------:R1:W-:Y:S04]  /*28c90*/  STL [R1+0x239c], R0 ;  /* 0x00239c0001007387 */ /* 0x0003e80000100800 */
[----:B--2---:R2:W-:Y:S01]  /*28ca0*/  STL [R1+0x23a8], R76 ;  /* 0x0023a84c01007387 */ /* 0x0045e20000100800 */
[----:B-1----:R-:W-:-:S03]  /*28cb0*/  IMAD.MOV.U32 R0, RZ, RZ, R77 ;  /* 0x000000ffff007224 */ /* 0x002fc600078e004d */
[----:B--2---:R-:W2:Y:S04]  /*28cc0*/  LDL.LU.64 R76, [R1+0x10a8] ;  /* 0x0010a800014c7983 */ /* 0x004ea80000300a00 */
[----:B------:R1:W-:Y:S04]  /*28cd0*/  STL [R1+0x23a4], R0 ;  /* 0x0023a40001007387 */ /* 0x0003e80000100800 */
[----:B---3--:R3:W-:Y:S01]  /*28ce0*/  STL [R1+0x23b0], R78 ;  /* 0x0023b04e01007387 */ /* 0x0087e20000100800 */
[----:B-1----:R-:W-:-:S03]  /*28cf0*/  MOV R0, R79 ;  /* 0x0000004f00007202 */ /* 0x002fc60000000f00 */
[----:B---3--:R-:W3:Y:S04]  /*28d00*/  LDL.LU.64 R78, [R1+0x10c8] ;  /* 0x0010c800014e7983 */ /* 0x008ee80000300a00 */
        /* <DEDUP_REMOVED lines=17> */
[----:B----4-:R4:W-:Y:S01]  /*28e20*/  STL [R1+0x23d8], R68 ;  /* 0x0023d84401007387 */ /* 0x0109e20000100800 */
[----:B-1----:R-:W-:-:S03]  /*28e30*/  IMAD.MOV.U32 R0, RZ, RZ, R69 ;  /* 0x000000ffff007224 */ /* 0x002fc600078e0045 */
[----:B----4-:R-:W4:Y:S04]  /*28e40*/  LDL.LU.64 R68, [R1+0xe80] ;  /* 0x000e800001447983 */ /* 0x010f280000300a00 */
        /* <DEDUP_REMOVED lines=17> */
[----:B--2---:R2:W-:Y:S01]  /*28f60*/  STL [R1+0x2400], R76 ;  /* 0x0024004c01007387 */ /* 0x0045e20000100800 */
[----:B-1----:R-:W-:-:S03]  /*28f70*/  IMAD.MOV.U32 R0, RZ, RZ, R77 ;  /* 0x000000ffff007224 */ /* 0x002fc600078e004d */
[----:B--2---:R-:W2:Y:S04]  /*28f80*/  LDL.LU.64 R76, [R1+0x1548] ;  /* 0x00154800014c7983 */ /* 0x004ea80000300a00 */
[----:B------:R1:W-:Y:S04]  /*28f90*/  STL [R1+0x23fc], R0 ;  /* 0x0023fc0001007387 */ /* 0x0003e80000100800 */
[----:B---3--:R3:W-:Y:S01]  /*28fa0*/  STL [R1+0x2408], R78 ;  /* 0x0024084e01007387 */ /* 0x0087e20000100800 */
[----:B-1----:R-:W-:-:S03]  /*28fb0*/  IMAD.MOV.U32 R0, RZ, RZ, R79 ;  /* 0x000000ffff007224 */ /* 0x002fc600078e004f */
[----:B---3--:R-:W3:Y:S04]  /*28fc0*/  LDL.LU.64 R78, [R1+0x1560] ;  /* 0x00156000014e7983 */ /* 0x008ee80000300a00 */
        /* <DEDUP_REMOVED lines=61> */
[----:B----4-:R4:W-:Y:S01]  /*293a0*/  STL [R1+0x2488], R68 ;  /* 0x0024884401007387 */ /* 0x0109e20000100800 */
        /* <DEDUP_REMOVED lines=739> */
[----:B------:R-:W-:Y:S04]  /*2c1e0*/  STL [R1+0x2a50], R80 ;  /* 0x002a505001007387 */ /* 0x000fe80000100800 */
[----:B------:R-:W3:Y:S01]  /*2c1f0*/  LDL.LU.64 R84, [R1+0x18d0] ;  /* 0x0018d00001547983 */ /* 0x000ee20000300a00 */
[----:B-1----:R-:W-:-:S05]  /*2c200*/  IMAD.MOV.U32 R0, RZ, RZ, R81 ;  /* 0x000000ffff007224 */ /* 0x002fca00078e0051 */
        /* <DEDUP_REMOVED lines=17> */
[----:B------:R-:W-:Y:S04]  /*2c320*/  STL [R1+0x2a78], R82 ;  /* 0x002a785201007387 */ /* 0x000fe80000100800 */
[----:B------:R-:W4:Y:S01]  /*2c330*/  LDL.LU.64 R80, [R1+0x16e0] ;  /* 0x0016e00001507983 */ /* 0x000f220000300a00 */
[----:B-1----:R-:W-:-:S05]  /*2c340*/  IMAD.MOV.U32 R0, RZ, RZ, R83 ;  /* 0x000000ffff007224 */ /* 0x002fca00078e0053 */
[----:B------:R1:W-:Y:S02]  /*2c350*/  STL [R1+0x2a74], R0 ;  /* 0x002a740001007387 */ /* 0x0003e40000100800 */
[----:B-1----:R-:W-:Y:S02]  /*2c360*/  IMAD.MOV.U32 R0, RZ, RZ, R243 ;  /* 0x000000ffff007224 */ /* 0x002fe400078e00f3 */
[----:B------:R1:W-:Y:S04]  /*2c370*/  STL [R1+0x2a80], R242 ;  /* 0x002a80f201007387 */ /* 0x0003e80000100800 */
[----:B-1----:R-:W4:Y:S04]  /*2c380*/  LDL.LU.64 R242, [R1+0x16f8] ;  /* 0x0016f80001f27983 */ /* 0x002f280000300a00 */
[----:B------:R1:W-:Y:S04]  /*2c390*/  STL [R1+0x2a7c], R0 ;  /* 0x002a7c0001007387 */ /* 0x0003e80000100800 */
[----:B--2---:R2:W-:Y:S01]  /*2c3a0*/  STL [R1+0x2a88], R76 ;  /* 0x002a884c01007387 */ /* 0x0045e20000100800 */
[----:B-1----:R-:W-:-:S03]  /*2c3b0*/  MOV R0, R77 ;  /* 0x0000004d00007202 */ /* 0x002fc60000000f00 */
[----:B------:R-:W4:Y:S04]  /*2c3c0*/  LDL.LU.64 R82, [R1+0x1710] ;  /* 0x0017100001527983 */ /* 0x000f280000300a00 */
[----:B---3--:R-:W-:Y:S04]  /*2c3d0*/  STL [R1+0x2a90], R78 ;  /* 0x002a904e01007387 */ /* 0x008fe80000100800 */
[----:B------:R1:W-:Y:S04]  /*2c3e0*/  STL [R1+0x2a84], R0 ;  /* 0x002a840001007387 */ /* 0x0003e80000100800 */
[----:B--2---:R-:W2:Y:S01]  /*2c3f0*/  LDL.LU.64 R76, [R1+0x1728] ;  /* 0x00172800014c7983 */ /* 0x004ea20000300a00 */
[----:B-1----:R-:W-:-:S03]  /*2c400*/  IMAD.MOV.U32 R0, RZ, RZ, R79 ;  /* 0x000000ffff007224 */ /* 0x002fc600078e004f */
[----:B------:R-:W-:Y:S04]  /*2c410*/  STL [R1+0x2a98], R72 ;  /* 0x002a984801007387 */ /* 0x000fe80000100800 */
[----:B------:R1:W-:Y:S04]  /*2c420*/  STL [R1+0x2a8c], R0 ;  /* 0x002a8c0001007387 */ /* 0x0003e80000100800 */
[----:B------:R-:W3:Y:S01]  /*2c430*/  LDL.LU.64 R78, [R1+0x1740] ;  /* 0x00174000014e7983 */ /* 0x000ee20000300a00 */
[----:B-1----:R-:W-:-:S03]  /*2c440*/  IMAD.MOV.U32 R0, RZ, RZ, R73 ;  /* 0x000000ffff007224 */ /* 0x002fc600078e0049 */
[----:B------:R-:W-:Y:S04]  /*2c450*/  STL [R1+0x2aa0], R86 ;  /* 0x002aa05601007387 */ /* 0x000fe80000100800 */
[----:B------:R1:W-:Y:S04]  /*2c460*/  STL [R1+0x2a94], R0 ;  /* 0x002a940001007387 */ /* 0x0003e80000100800 */
[----:B------:R-:W3:Y:S01]  /*2c470*/  LDL.LU.64 R72, [R1+0x1758] ;  /* 0x0017580001487983 */ /* 0x000ee20000300a00 */
[----:B-1----:R-:W-:-:S03]  /*2c480*/  MOV R0, R87 ;  /* 0x0000005700007202 */ /* 0x002fc60000000f00 */
[----:B------:R-:W-:Y:S04]  /*2c490*/  STL [R1+0x2aa8], R84 ;  /* 0x002aa85401007387 */ /* 0x000fe80000100800 */
[----:B------:R1:W-:Y:S04]  /*2c4a0*/  STL [R1+0x2a9c], R0 ;  /* 0x002a9c0001007387 */ /* 0x0003e80000100800 */
[----:B------:R-:W3:Y:S01]  /*2c4b0*/  LDL.LU.64 R86, [R1+0x1770] ;  /* 0x0017700001567983 */ /* 0x000ee20000300a00 */
[----:B-1----:R-:W-:-:S03]  /*2c4c0*/  IMAD.MOV.U32 R0, RZ, RZ, R85 ;  /* 0x000000ffff007224 */ /* 0x002fc600078e0055 */
[----:B----4-:R-:W-:Y:S04]  /*2c4d0*/  STL [R1+0x2ab0], R74 ;  /* 0x002ab04a01007387 */ /* 0x010fe80000100800 */
[----:B------:R1:W-:Y:S02]  /*2c4e0*/  STL [R1+0x2aa4], R0 ;  /* 0x002aa40001007387 */ /* 0x0003e40000100800 */
[----:B-1----:R-:W-:Y:S02]  /*2c4f0*/  IMAD.MOV.U32 R0, RZ, RZ, R75 ;  /* 0x000000ffff007224 */ /* 0x002fe400078e004b */
        /* <DEDUP_REMOVED lines=20> */
[----:B------:R-:W-:Y:S04]  /*2c640*/  STL [R1+0x2ae0], R82 ;  /* 0x002ae05201007387 */ /* 0x000fe80000100800 */
[----:B------:R1:W-:Y:S04]  /*2c650*/  STL [R1+0x2ad4], R0 ;  /* 0x002ad40001007387 */ /* 0x0003e80000100800 */
[----:B------:R-:W4:Y:S01]  /*2c660*/  LDL.LU.64 R242, [R1+0x1500] ;  /* 0x0015000001f27983 */ /* 0x000f220000300a00 */
[----:B-1----:R-:W-:-:S03]  /*2c670*/  IMAD.MOV.U32 R0, RZ, RZ, R83 ;  /* 0x000000ffff007224 */ /* 0x002fc600078e0053 */
[----:B--2---:R-:W-:Y:S04]  /*2c680*/  STL [R1+0x2ae8], R76 ;  /* 0x002ae84c01007387 */ /* 0x004fe80000100800 */
[----:B------:R1:W-:Y:S04]  /*2c690*/  STL [R1+0x2adc], R0 ;  /* 0x002adc0001007387 */ /* 0x0003e80000100800 */
[----:B------:R-:W2:Y:S01]  /*2c6a0*/  LDL.LU.64 R82, [R1+0x1508] ;  /* 0x0015080001527983 */ /* 0x000ea20000300a00 */
[----:B-1----:R-:W-:-:S03]  /*2c6b0*/  MOV R0, R77 ;  /* 0x0000004d00007202 */ /* 0x002fc60000000f00 */
[----:B---3--:R-:W-:Y:S04]  /*2c6c0*/  STL [R1+0x2af0], R78 ;  /* 0x002af04e01007387 */ /* 0x008fe80000100800 */
[----:B------:R1:W-:Y:S04]  /*2c6d0*/  STL [R1+0x2ae4], R0 ;  /* 0x002ae40001007387 */ /* 0x0003e80000100800 */
[----:B------:R-:W3:Y:S01]  /*2c6e0*/  LDL.LU.64 R76, [R1+0x1510] ;  /* 0x00151000014c7983 */ /* 0x000ee20000300a00 */
[----:B-1----:R-:W-:-:S03]  /*2c6f0*/  IMAD.MOV.U32 R0, RZ, RZ, R79 ;  /* 0x000000ffff007224 */ /* 0x002fc600078e004f */
[----:B------:R-:W-:Y:S04]  /*2c700*/  STL [R1+0x2af8], R72 ;  /* 0x002af84801007387 */ /* 0x000fe80000100800 */
[----:B------:R1:W-:Y:S04]  /*2c710*/  STL [R1+0x2aec], R0 ;  /* 0x002aec0001007387 */ /* 0x0003e80000100800 */
[----:B------:R-:W3:Y:S01]  /*2c720*/  LDL.LU.64 R78, [R1+0x1518] ;  /* 0x00151800014e7983 */ /* 0x000ee20000300a00 */
[----:B-1----:R-:W-:-:S03]  /*2c730*/  IMAD.MOV.U32 R0, RZ, RZ, R73 ;  /* 0x000000ffff007224 */ /* 0x002fc600078e0049 */
[----:B------:R-:W-:Y:S04]  /*2c740*/  STL [R1+0x2b00], R86 ;  /* 0x002b005601007387 */ /* 0x000fe80000100800 */
[----:B------:R1:W-:Y:S04]  /*2c750*/  STL [R1+0x2af4], R0 ;  /* 0x002af40001007387 */ /* 0x0003e80000100800 */
[----:B------:R-:W3:Y:S04]  /*2c760*/  LDL.LU.64 R72, [R1+0x19f8] ;  /* 0x0019f80001487983 */ /* 0x000ee80000300a00 */
[----:B------:R-:W3:Y:S01]  /*2c770*/  LDL.LU.64 R84, [R1+0x1a00] ;  /* 0x001a000001547983 */ /* 0x000ee20000300a00 */
[----:B-1----:R-:W-:-:S05]  /*2c780*/  MOV R0, R87 ;  /* 0x0000005700007202 */ /* 0x002fca0000000f00 */
[----:B------:R1:W-:Y:S04]  /*2c790*/  STL [R1+0x2afc], R0 ;  /* 0x002afc0001007387 */ /* 0x0003e80000100800 */
[----:B------:R1:W-:Y:S02]  /*2c7a0*/  STL [R1+0x2b08], R74 ;  /* 0x002b084a01007387 */ /* 0x0003e40000100800 */
[----:B-1----:R-:W-:Y:S02]  /*2c7b0*/  IMAD.MOV.U32 R0, RZ, RZ, R75 ;  /* 0x000000ffff007224 */ /* 0x002fe400078e004b */
[----:B------:R-:W3:Y:S04]  /*2c7c0*/  LDL.LU.64 R74, [R1+0x1a08] ;  /* 0x001a0800014a7983 */ /* 0x000ee80000300a00 */
[----:B------:R1:W-:Y:S04]  /*2c7d0*/  STL [R1+0x2b04], R0 ;  /* 0x002b040001007387 */ /* 0x0003e80000100800 */
[----:B------:R1:W-:Y:S02]  /*2c7e0*/  STL [R1+0x2b10], R68 ;  /* 0x002b104401007387 */ /* 0x0003e40000100800 */
[----:B-1----:R-:W-:-:S02]  /*2c7f0*/  IMAD.MOV.U32 R0, RZ, RZ, R69 ;  /* 0x000000ffff007224 */ /* 0x002fc400078e0045 */
[----:B------:R-:W3:Y:S04]  /*2c800*/  LDL.LU.64 R68, [R1+0x1a10] ;  /* 0x001a100001447983 */ /* 0x000ee80000300a00 */
[----:B------:R1:W-:Y:S04]  /*2c810*/  STL [R1+0x2b0c], R0 ;  /* 0x002b0c0001007387 */ /* 0x0003e80000100800 */
[----:B------:R1:W-:Y:S04]  /*2c820*/  STL [R1+0x2b18], R240 ;  /* 0x002b18f001007387 */ /* 0x0003e80000100800 */
[----:B------:R-:W3:Y:S01]  /*2c830*/  LDL.LU.64 R86, [R1+0x1a18] ;  /* 0x001a180001567983 */ /* 0x000ee20000300a00 */
[----:B-1----:R-:W-:-:S03]  /*2c840*/  MOV R0, R241 ;  /* 0x000000f100007202 */ /* 0x002fc60000000f00 */
[----:B------:R-:W-:Y:S04]  /*2c850*/  STL [R1+0x2b20], R70 ;  /* 0x002b204601007387 */ /* 0x000fe80000100800 */
[----:B------:R1:W-:Y:S04]  /*2c860*/  STL [R1+0x2b14], R0 ;  /* 0x002b140001007387 */ /* 0x0003e80000100800 */
[----:B------:R-:W3:Y:S01]  /*2c870*/  LDL.LU.64 R240, [R1+0x1a20] ;  /* 0x001a200001f07983 */ /* 0x000ee20000300a00 */
[----:B-1----:R-:W-:-:S03]  /*2c880*/  IMAD.MOV.U32 R0, RZ, RZ, R71 ;  /* 0x000000ffff007224 */ /* 0x002fc600078e0047 */
[----:B------:R-:W-:Y:S04]  /*2c890*/  STL [R1+0x2b28], R80 ;  /* 0x002b285001007387 */ /* 0x000fe80000100800 */
[----:B------:R1:W-:Y:S04]  /*2c8a0*/  STL [R1+0x2b1c], R0 ;  /* 0x002b1c0001007387 */ /* 0x0003e80000100800 */
[----:B------:R-:W3:Y:S01]  /*2c8b0*/  LDL.LU.64 R70, [R1+0x1a28] ;  /* 0x001a280001467983 */ /* 0x000ee20000300a00 */
[----:B-1----:R-:W-:-:S03]  /*2c8c0*/  IMAD.MOV.U32 R0, RZ, RZ, R81 ;  /* 0x000000ffff007224 */ /* 0x002fc600078e0051 */
[----:B------:R-:W3:Y:S04]  /*2c8d0*/  LDL.LU.64 R80, [R1+0x1a30] ;  /* 0x001a300001507983 */ /* 0x000ee80000300a00 */
[----:B------:R1:W-:Y:S04]  /*2c8e0*/  STL [R1+0x2b24], R0 ;  /* 0x002b240001007387 */ /* 0x0003e80000100800 */
[----:B----4-:R4:W-:Y:S01]  /*2c8f0*/  STL [R1+0x2b30], R242 ;  /* 0x002b30f201007387 */ /* 0x0109e20000100800 */
[----:B-1----:R-:W-:-:S03]  /*2c900*/  MOV R0, R243 ;  /* 0x000000f300007202 */ /* 0x002fc60000000f00 */
[----:B----4-:R-:W4:Y:S04]  /*2c910*/  LDL.LU.64 R242, [R1+0x1920] ;  /* 0x0019200001f27983 */ /* 0x010f280000300a00 */
        /* <DEDUP_REMOVED lines=17> */
[----:B------:R-:W3:Y:S01]  /*2ca30*/  LDL.LU.64 R72, [R1+0x1978] ;  /* 0x0019780001487983 */ /* 0x000ee20000300a00 */
[----:B-1----:R-:W-:-:S03]  /*2ca40*/  IMAD.MOV.U32 R0, RZ, RZ, R85 ;  /* 0x000000ffff007224 */ /* 0x002fc600078e0055 */
[----:B------:R-:W-:Y:S04]  /*2ca50*/  STL [R1+0x2b60], R74 ;  /* 0x002b604a01007387 */ /* 0x000fe80000100800 */
[----:B------:R1:W-:Y:S02]  /*2ca60*/  STL [R1+0x2b54], R0 ;  /* 0x002b540001007387 */ /* 0x0003e40000100800 */
[----:B-1----:R-:W-:Y:S02]  /*2ca70*/  MOV R0, R75 ;  /* 0x0000004b00007202 */ /* 0x002fe40000000f00 */
        /* <DEDUP_REMOVED lines=19> */
[----:B----4-:R-:W-:Y:S04]  /*2cbb0*/  STL [R1+0x2b90], R242 ;  /* 0x002b90f201007387 */ /* 0x010fe80000100800 */
[----:B------:R1:W-:Y:S02]  /*2cbc0*/  STL [R1+0x2b84], R0 ;  /* 0x002b840001007387 */ /* 0x0003e40000100800 */
[----:B-1----:R-:W-:Y:S02]  /*2cbd0*/  MOV R0, R243 ;  /* 0x000000f300007202 */ /* 0x002fe40000000f00 */
[----:B------:R-:W4:Y:S04]  /*2cbe0*/  LDL.LU.64 R242, [R1+0x17f8] ;  /* 0x0017f80001f27983 */ /* 0x000f280000300a00 */
[----:B------:R1:W-:Y:S04]  /*2cbf0*/  STL [R1+0x2b8c], R0 ;  /* 0x002b8c0001007387 */ /* 0x0003e80000100800 */
[----:B--2---:R-:W-:Y:S04]  /*2cc00*/  STL [R1+0x2b98], R82 ;  /* 0x002b985201007387 */ /* 0x004fe80000100800 */
[----:B------:R-:W2:Y:S01]  /*2cc10*/  LDL.LU.64 R92, [R1+0x1810] ;  /* 0x00181000015c7983 */ /* 0x000ea20000300a00 */
[----:B-1----:R-:W-:-:S05]  /*2cc20*/  IMAD.MOV.U32 R0, RZ, RZ, R83 ;  /* 0x000000ffff007224 */ /* 0x002fca00078e0053 */
[----:B------:R1:W-:Y:S04]  /*2cc30*/  STL [R1+0x2b94], R0 ;  /* 0x002b940001007387 */ /* 0x0003e80000100800 */
[----:B---3--:R-:W-:Y:S01]  /*2cc40*/  STL [R1+0x2ba0], R76 ;  /* 0x002ba04c01007387 */ /* 0x008fe20000100800 */
[----:B-1----:R-:W-:-:S03]  /*2cc50*/  IMAD.MOV.U32 R0, RZ, RZ, R77 ;  /* 0x000000ffff007224 */ /* 0x002fc600078e004d */
[----:B------:R-:W3:Y:S04]  /*2cc60*/  LDL.LU.64 R94, [R1+0x1828] ;  /* 0x00182800015e7983 */ /* 0x000ee80000300a00 */
[----:B------:R1:W-:Y:S04]  /*2cc70*/  STL [R1+0x2b9c], R0 ;  /* 0x002b9c0001007387 */ /* 0x0003e80000100800 */
[----:B------:R-:W-:Y:S04]  /*2cc80*/  STL [R1+0x2ba8], R78 ;  /* 0x002ba84e01007387 */ /* 0x000fe80000100800 */
[----:B------:R-:W3:Y:S01]  /*2cc90*/  LDL.LU.64 R88, [R1+0x1840] ;  /* 0x0018400001587983 */ /* 0x000ee20000300a00 */
[----:B-1----:R-:W-:-:S03]  /*2cca0*/  MOV R0, R79 ;  /* 0x0000004f00007202 */ /* 0x002fc60000000f00 */
[----:B------:R-:W3:Y:S04]  /*2ccb0*/  LDL.LU.64 R90, [R1+0x1858] ;  /* 0x00185800015a7983 */ /* 0x000ee80000300a00 */
[----:B------:R1:W-:Y:S04]  /*2ccc0*/  STL [R1+0x2ba4], R0 ;  /* 0x002ba40001007387 */ /* 0x0003e80000100800 */
[----:B------:R-:W-:Y:S04]  /*2ccd0*/  STL [R1+0x2bb0], R72 ;  /* 0x002bb04801007387 */ /* 0x000fe80000100800 */
[----:B------:R-:W3:Y:S01]  /*2cce0*/  LDL.LU.64 R84, [R1+0x1870] ;  /* 0x0018700001547983 */ /* 0x000ee20000300a00 */
[----:B-1----:R-:W-:-:S03]  /*2ccf0*/  IMAD.MOV.U32 R0, RZ, RZ, R73 ;  /* 0x000000ffff007224 */ /* 0x002fc600078e0049 */
        /* <DEDUP_REMOVED lines=16> */
[----:B------:R1:W-:Y:S02]  /*2ce00*/  STL [R1+0x2bc4], R0 ;  /* 0x002bc40001007387 */ /* 0x0003e40000100800 */
[----:B-1----:R-:W-:Y:S02]  /*2ce10*/  IMAD.MOV.U32 R0, RZ, RZ, R71 ;  /* 0x000000ffff007224 */ /* 0x002fe400078e0047 */
[----:B------:R-:W-:Y:S04]  /*2ce20*/  STL [R1+0x2bd0], R70 ;  /* 0x002bd04601007387 */ /* 0x000fe80000100800 */
[----:B------:R-:W3:Y:S04]  /*2ce30*/  LDL.LU.64 R240, [R1+0x1608] ;  /* 0x0016080001f07983 */ /* 0x000ee80000300a00 */
[----:B------:R-:W3:Y:S04]  /*2ce40*/  LDL.LU.64 R68, [R1+0x1628] ;  /* 0x0016280001447983 */ /* 0x000ee80000300a00 */
[----:B------:R4:W-:Y:S02]  /*2ce50*/  STL [R1+0x2bcc], R0 ;  /* 0x002bcc0001007387 */ /* 0x0009e40000100800 */
[----:B----4-:R-:W-:-:S02]  /*2ce60*/  MOV R0, R243 ;  /* 0x000000f300007202 */ /* 0x010fc40000000f00 */
[----:B------:R1:W-:Y:S04]  /*2ce70*/  STL [R1+0x2bd8], R242 ;  /* 0x002bd8f201007387 */ /* 0x0003e80000100800 */
[----:B------:R-:W4:Y:S04]  /*2ce80*/  LDL.LU.64 R70, [R1+0x1a38] ;  /* 0x001a380001467983 */ /* 0x000f280000300a00 */
[----:B------:R1:W-:Y:S04]  /*2ce90*/  STL [R1+0x2bd4], R0 ;  /* 0x002bd40001007387 */ /* 0x0003e80000100800 */
[----:B--2---:R-:W-:Y:S04]  /*2cea0*/  STL [R1+0x2be0], R92 ;  /* 0x002be05c01007387 */ /* 0x004fe80000100800 */
[----:B-1----:R-:W2:Y:S01]  /*2ceb0*/  LDL.LU.64 R242, [R1+0x1a40] ;  /* 0x001a400001f27983 */ /* 0x002ea20000300a00 */
[----:B------:R-:W-:-:S03]  /*2cec0*/  IMAD.MOV.U32 R0, RZ, RZ, R93 ;  /* 0x000000ffff007224 */ /* 0x000fc600078e005d */
[----:B---3--:R-:W-:Y:S04]  /*2ced0*/  STL [R1+0x2be8], R94 ;  /* 0x002be85e01007387 */ /* 0x008fe80000100800 */
        /* <DEDUP_REMOVED lines=12> */
[----:B------:R1:W-:Y:S02]  /*2cfa0*/  STL [R1+0x2bfc], R0 ;  /* 0x002bfc0001007387 */ /* 0x0003e40000100800 */
[----:B-1----:R-:W-:Y:S02]  /*2cfb0*/  MOV R0, R87 ;  /* 0x0000005700007202 */ /* 0x002fe40000000f00 */
[----:B------:R-:W-:Y:S04]  /*2cfc0*/  STL [R1+0x2c10], R80 ;  /* 0x002c105001007387 */ /* 0x000fe80000100800 */
        /* <DEDUP_REMOVED lines=21> */
[----:B------:R1:W-:Y:S02]  /*2d120*/  STL [R1+0x2c3c], R0 ;  /* 0x002c3c0001007387 */ /* 0x0003e40000100800 */
[----:B-1----:R-:W-:Y:S01]  /*2d130*/  IMAD.MOV.U32 R0, RZ, RZ, R69 ;  /* 0x000000ffff007224 */ /* 0x002fe200078e0045 */
[----:B----4-:R-:W-:Y:S01]  /*2d140*/  MOV R4, R71 ;  /* 0x0000004700047202 */ /* 0x010fe20000000f00 */
[----:B------:R-:W-:Y:S04]  /*2d150*/  STL [R1+0x2c50], R70 ;  /* 0x002c504601007387 */ /* 0x000fe80000100800 */
[----:B------:R-:W-:Y:S04]  /*2d160*/  STL [R1+0x2c44], R0 ;  /* 0x002c440001007387 */ /* 0x000fe80000100800 */
[----:B------:R-:W-:Y:S01]  /*2d170*/  STL [R1+0x2c4c], R4 ;  /* 0x002c4c0401007387 */ /* 0x000fe20000100800 */
[----:B--2---:R-:W-:-:S03]  /*2d180*/  IMAD.MOV.U32 R8, RZ, RZ, R243 ;  /* 0x000000ffff087224 */ /* 0x004fc600078e00f3 */
[----:B------:R-:W-:Y:S04]  /*2d190*/  STL [R1+0x2c58], R242 ;  /* 0x002c58f201007387 */ /* 0x000fe80000100800 */
[----:B------:R-:W-:Y:S04]  /*2d1a0*/  STL [R1+0x2c54], R8 ;  /* 0x002c540801007387 */ /* 0x000fe80000100800 */
[----:B------:R-:W2:Y:S04]  /*2d1b0*/  LDL.LU.64 R12, [R1+0x1bf0] ;  /* 0x001bf000010c7983 */ /* 0x000ea80000300a00 */
[----:B------:R-:W3:Y:S04]  /*2d1c0*/  LDL.LU.64 R10, [R1+0x1be8] ;  /* 0x001be800010a7983 */ /* 0x000ee80000300a00 */
[----:B--2---:R1:W-:Y:S04]  /*2d1d0*/  STL.64 [R1+0x2328], R12 ;  /* 0x0023280c01007387 */ /* 0x0043e80000100a00 */
[----:B-1----:R-:W2:Y:S04]  /*2d1e0*/  LDL.LU.64 R12, [R1+0x1be0] ;  /* 0x001be000010c7983 */ /* 0x002ea80000300a00 */
[----:B---3--:R1:W-:Y:S04]  /*2d1f0*/  STL.64 [R1+0x2320], R10 ;  /* 0x0023200a01007387 */ /* 0x0083e80000100a00 */
[----:B-1----:R-:W3:Y:S04]  /*2d200*/  LDL.LU.64 R10, [R1+0x1bd8] ;  /* 0x001bd800010a7983 */ /* 0x002ee80000300a00 */
        /* <DEDUP_REMOVED lines=623> */
[----:B-1----:R-:W3:Y:S04]  /*2f900*/  LDL.64 R10, [R1+0x3190] ;  /* 0x00319000010a7983 */ /* 0x002ee80000100a00 */
[----:B------:R-:W1:Y:S04]  /*2f910*/  S2R R241, SR_TID.X ;  /* 0x0000000000f17919 */ /* 0x000e680000002100 */
[----:B--2---:R2:W-:Y:S04]  /*2f920*/  STL.64 [R1+0x1958], R12 ;  /* 0x0019580c01007387 */ /* 0x0045e80000100a00 */
[----:B--2---:R-:W2:Y:S04]  /*2f930*/  LDL.64 R12, [R1+0x3188] ;  /* 0x00318800010c7983 */ /* 0x004ea80000100a00 */
[----:B---3--:R3:W-:Y:S04]  /*2f940*/  STL.64 [R1+0x1950], R10 ;  /* 0x0019500a01007387 */ /* 0x0087e80000100a00 */
[----:B---3--:R-:W3:Y:S01]  /*2f950*/  LDL.64 R10, [R1+0x3180] ;  /* 0x00318000010a7983 */ /* 0x008ee20000100a00 */
[C---:B-1----:R-:W-:Y:S01]  /*2f960*/  LOP3.LUT R0, R241.reuse, 0x7, RZ, 0xc0, !PT ;  /* 0x00000007f1007812 */ /* 0x042fe200078ec0ff */
[----:B------:R-:W-:-:S04]  /*2f970*/  IMAD.SHL.U32 R5, R241, 0x2, RZ ;  /* 0x00000002f1057824 */ /* 0x000fc800078e00ff */
[----:B------:R-:W-:-:S05]  /*2f980*/  IMAD R0, R0, 0x110, RZ ;  /* 0x0000011000007824 */ /* 0x000fca00078e02ff */
[----:B------:R-:W-:Y:S02]  /*2f990*/  LOP3.LUT R8, R0, 0x30, R5, 0x78, !PT ;  /* 0x0000003000087812 */ /* 0x000fe400078e7805 */
[----:B------:R-:W-:Y:S02]  /*2f9a0*/  SHF.R.S32.HI R0, RZ, 0x1f, R2 ;  /* 0x0000001fff007819 */ /* 0x000fe40000011402 */
[----:B------:R-:W-:Y:S02]  /*2f9b0*/  SHF.R.S32.HI R5, RZ, 0x1f, R3 ;  /* 0x0000001fff057819 */ /* 0x000fe40000011403 */
[----:B------:R-:W-:Y:S02]  /*2f9c0*/  SHF.L.U64.HI R0, R2, 0x2, R0 ;  /* 0x0000000202007819 */ /* 0x000fe40000010200 */
[----:B------:R-:W-:Y:S02]  /*2f9d0*/  SHF.L.U64.HI R2, R3, 0x2, R5 ;  /* 0x0000000203027819 */ /* 0x000fe40000010205 */
[----:B------:R-:W-:Y:S01]  /*2f9e0*/  MOV R5, 0x1 ;  /* 0x0000000100057802 */ /* 0x000fe20000000f00 */
[----:B------:R-:W-:Y:S01]  /*2f9f0*/  IMAD.MOV.U32 R3, RZ, RZ, -0x1 ;  /* 0xffffffffff037424 */ /* 0x000fe200078e00ff */
[----:B--2---:R-:W-:Y:S04]  /*2fa00*/  STL.64 [R1+0x1948], R12 ;  /* 0x0019480c01007387 */ /* 0x004fe80000100a00 */
[----:B---3--:R-:W-:Y:S04]  /*2fa10*/  STL.64 [R1+0x1940], R10 ;  /* 0x0019400a01007387 */ /* 0x008fe80000100a00 */
[----:B------:R-:W-:Y:S04]  /*2fa20*/  STL [R1+0x1930], RZ ;  /* 0x001930ff01007387 */ /* 0x000fe80000100800 */
[----:B------:R-:W-:Y:S04]  /*2fa30*/  STL [R1+0x81c], R5 ;  /* 0x00081c0501007387 */ /* 0x000fe80000100800 */
[----:B------:R-:W-:Y:S04]  /*2fa40*/  STL [R1+0x1060], RZ ;  /* 0x001060ff01007387 */ /* 0x000fe80000100800 */
[----:B------:R1:W-:Y:S04]  /*2fa50*/  STL [R1+0x1924], R3 ;  /* 0x0019240301007387 */ /* 0x0003e80000100800 */
        /* <DEDUP_REMOVED lines=183> */
[----:B------:R2:W-:Y:S04]  /*305d0*/  STL [R1], RZ ;  /* 0x000000ff01007387 */ /* 0x0005e80000100800 */
        /* <DEDUP_REMOVED lines=663> */
[----:B------:R-:W-:-:S02]  /*32f50*/  SHF.R.S32.HI R4, RZ, 0x1f, R252 ;  /* 0x0000001fff047819 */ /* 0x000fc400000114fc */
[C---:B------:R-:W-:Y:S02]  /*32f60*/  LOP3.LUT R7, R241.reuse, 0x3, RZ, 0xc0, !PT ;  /* 0x00000003f1077812 */ /* 0x040fe400078ec0ff */
[----:B------:R-:W-:Y:S02]  /*32f70*/  LOP3.LUT R6, R241, 0x1c, RZ, 0xc0, !PT ;  /* 0x0000001cf1067812 */ /* 0x000fe400078ec0ff */
[----:B------:R-:W-:-:S03]  /*32f80*/  LEA.HI R4, R4, R252, RZ, 0x6 ;  /* 0x000000fc04047211 */ /* 0x000fc600078f30ff */
[----:B------:R-:W-:Y:S01]  /*32f90*/  IMAD R6, R7, 0x420, R6 ;  /* 0x0000042007067824 */ /* 0x000fe200078e0206 */
[----:B-1----:R-:W-:Y:S01]  /*32fa0*/  SHF.R.S32.HI R3, RZ, 0x6, R4 ;  /* 0x00000006ff037819 */ /* 0x002fe20000011404 */
[----:B------:R-:W-:Y:S01]  /*32fb0*/  CS2R R248, SRZ ;  /* 0x0000000000f87805 */ /* 0x000fe2000001ff00 */
[----:B------:R-:W-:Y:S02]  /*32fc0*/  CS2R R250, SRZ ;  /* 0x0000000000fa7805 */ /* 0x000fe4000001ff00 */
[C---:B------:R-:W-:Y:S01]  /*32fd0*/  LOP3.LUT R4, R6.reuse, 0x20, RZ, 0x3c, !PT ;  /* 0x0000002006047812 */ /* 0x040fe200078e3cff */
[----:B------:R-:W-:Y:S01]  /*32fe0*/  CS2R R244, SRZ ;  /* 0x0000000000f47805 */ /* 0x000fe2000001ff00 */
[----:B------:R-:W-:Y:S01]  /*32ff0*/  IADD3 R4, R3, -0x2, RZ ;  /* 0xfffffffe03047810 */ /* 0x000fe20007ffe0ff */
[----:B------:R-:W-:Y:S01]  /*33000*/  CS2R R246, SRZ ;  /* 0x0000000000f67805 */ /* 0x000fe2000001ff00 */
        /* <DEDUP_REMOVED lines=84> */
[----:B------:R-:W-:-:S02]  /*33550*/  LOP3.LUT R7, R6, 0x40, RZ, 0x3c, !PT ;  /* 0x0000004006077812 */ /* 0x000fc400078e3cff */
[----:B------:R-:W-:Y:S02]  /*33560*/  LOP3.LUT R5, R6, 0x60, RZ, 0x3c, !PT ;  /* 0x0000006006057812 */ /* 0x000fe400078e3cff */
[----:B--2---:R-:W-:-:S06]  /*33570*/  LOP3.LUT R3, R8, 0x40, RZ, 0x3c, !PT ;  /* 0x0000004008037812 */ /* 0x004fcc00078e3cff */
.L_x_1:
[----:B------:R-:W2:Y:S01]  /*33580*/  LDL.LU R3, [R1+0x1924] ;  /* 0x0019240001037983 */ /* 0x000ea20000300800 */
[----:B------:R-:W-:-:S04]  /*33590*/  DEPBAR.LE SB0, 0x2 ;  /* 0x000080800000791a */ /* 0x000fc80000000000 */
[----:B------:R-:W-:Y:S04]  /*335a0*/  STL.64 [R1+0x4a78], R126 ;  /* 0x004a787e01007387 */ /* 0x000fe80000100a00 */
[----:B------:R-:W-:Y:S04]  /*335b0*/  STL.64 [R1+0x4a70], R124 ;  /* 0x004a707c01007387 */ /* 0x000fe80000100a00 */
[----:B------:R-:W-:Y:S04]  /*335c0*/  STL.64 [R1+0x4a68], R122 ;  /* 0x004a687a01007387 */ /* 0x000fe80000100a00 */
[----:B-----5:R-:W-:Y:S04]  /*335d0*/  STL.64 [R1+0x4a60], R120 ;  /* 0x004a607801007387 */ /* 0x020fe80000100a00 */
        /* <DEDUP_REMOVED lines=28> */
[----:B------:R-:W-:Y:S04]  /*337a0*/  STL [R1+0x39cc], R0 ;  /* 0x0039cc0001007387 */ /* 0x000fe80000100800 */
[----:B------:R1:W-:Y:S04]  /*337b0*/  STL [R1+0x39c8], R2 ;  /* 0x0039c80201007387 */ /* 0x0003e80000100800 */
[----:B------:R-:W3:Y:S02]  /*337c0*/  S2R R8, SR_TID.X ;  /* 0x0000000000087919 */ /* 0x000ee40000002100 */
[C---:B---3--:R-:W-:Y:S01]  /*337d0*/  LOP3.LUT R4, R8.reuse, 0x7, RZ, 0xc0, !PT ;  /* 0x0000000708047812 */ /* 0x048fe200078ec0ff */
[C---:B------:R-:W-:Y:S01]  /*337e0*/  IMAD.SHL.U32 R5, R8.reuse, 0x2, RZ ;  /* 0x0000000208057824 */ /* 0x040fe200078e00ff */
[----:B------:R-:W-:-:S02]  /*337f0*/  LOP3.LUT R7, R8, 0x1c, RZ, 0xc0, !PT ;  /* 0x0000001c08077812 */ /* 0x000fc400078ec0ff */
[----:B------:R-:W-:Y:S01]  /*33800*/  LOP3.LUT R6, R8, 0x3, RZ, 0xc0, !PT ;  /* 0x0000000308067812 */ /* 0x000fe200078ec0ff */
[----:B------:R-:W-:Y:S01]  /*33810*/  IMAD R4, R4, 0x110, RZ ;  /* 0x0000011004047824 */ /* 0x000fe200078e02ff */
[C---:B------:R-:W-:Y:S02]  /*33820*/  LOP3.LUT R9, R8.reuse, 0x1c, RZ, 0xc0, !PT ;  /* 0x0000001c08097812 */ /* 0x040fe400078ec0ff */
[----:B------:R-:W-:Y:S01]  /*33830*/  LOP3.LUT R8, R8, 0x3, RZ, 0xc0, !PT ;  /* 0x0000000308087812 */ /* 0x000fe200078ec0ff */
[----:B------:R-:W-:Y:S01]  /*33840*/  IMAD R6, R6, 0x420, R7 ;  /* 0x0000042006067824 */ /* 0x000fe200078e0207 */
[----:B------:R-:W-:-:S03]  /*33850*/  LOP3.LUT R4, R4, 0x30, R5, 0x78, !PT ;  /* 0x0000003004047812 */ /* 0x000fc600078e7805 */
[----:B------:R-:W-:Y:S01]  /*33860*/  IMAD R8, R8, 0x420, R9 ;  /* 0x0000042008087824 */ /* 0x000fe200078e0209 */
[----:B------:R-:W-:Y:S02]  /*33870*/  LOP3.LUT R6, R6, 0x20, RZ, 0x3c, !PT ;  /* 0x0000002006067812 */ /* 0x000fe400078e3cff */
[----:B--2---:R-:W-:Y:S01]  /*33880*/  IADD3 R3, R3, 0x1, RZ ;  /* 0x0000000103037810 */ /* 0x004fe20007ffe0ff */
[----:B------:R-:W-:Y:S03]  /*33890*/  BAR.SYNC.DEFER_BLOCKING 0x0 ;  /* 0x0000000000007b1d */ /* 0x000fe60000010000 */
[----:B------:R-:W-:-:S04]  /*338a0*/  ISETP.GT.AND P0, PT, R3, 0x1, PT ;  /* 0x000000010300780c */ /* 0x000fc80003f04270 */
[----:B-1----:R-:W-:-:S04]  /*338b0*/  SEL R2, R3, RZ, !P0 ;  /* 0x000000ff03027207 */ /* 0x002fc80004000000 */
[C---:B------:R-:W-:Y:S01]  /*338c0*/  LEA R0, R2.reuse, R8, 0x10 ;  /* 0x0000000802007211 */ /* 0x040fe200078e80ff */
[----:B------:R-:W-:Y:S01]  /*338d0*/  STL [R1+0x1924], R2 ;  /* 0x0019240201007387 */ /* 0x000fe20000100800 */
[C---:B------:R-:W-:Y:S02]  /*338e0*/  IMAD R12, R2.reuse, 0x8000, R4 ;  /* 0x00008000020c7824 */ /* 0x040fe400078e0204 */
[----:B------:R-:W-:Y:S01]  /*338f0*/  IMAD R3, R2, 0x10000, R6 ;  /* 0x0001000002037824 */ /* 0x000fe200078e0206 */
[----:B------:R-:W2:Y:S04]  /*33900*/  LDL.LU.64 R68, [R1+0x1060] ;  /* 0x0010600001447983 */ /* 0x000ea80000300a00 */
[----:B------:R-:W2:Y:S04]  /*33910*/  LDL.LU.64 R70, [R1+0x1068] ;  /* 0x0010680001467983 */ /* 0x000ea80000300a00 */
[----:B------:R-:W1:Y:S04]  /*33920*/  LDSM.16.M88.4 R64, [R12+0x20000] ;  /* 0x020000000c40783b */ /* 0x000e680000000200 */
[----:B------:R-:W3:Y:S04]  /*33930*/  LDSM.16.M88.4 R60, [R12+0x20800] ;  /* 0x020800000c3c783b */ /* 0x000ee80000000200 */
[----:B------:R-:W4:Y:S04]  /*33940*/  LDSM.16.M88.4 R8, [R12+0x21000] ;  /* 0x021000000c08783b */ /* 0x000f280000000200 */
[----:B------:R-:W1:Y:S04]  /*33950*/  LDSM.16.M88.4 R4, [R12+0x21800] ;  /* 0x021800000c04783b */ /* 0x000e680000000200 */
        /* <DEDUP_REMOVED lines=10> */
[----:B------:R-:W2:Y:S04]  /*33a00*/  LDL.LU.64 R80, [R1+0x1030] ;  /* 0x0010300001507983 */ /* 0x000ea80000300a00 */
[----:B------:R-:W1:Y:S04]  /*33a10*/  LDSM.16.M88.4 R16, [R12+0x27000] ;  /* 0x027000000c10783b */ /* 0x000e680000000200 */
[----:B------:R-:W1:Y:S04]  /*33a20*/  S2R R232, SR_TID.X ;  /* 0x0000000000e87919 */ /* 0x000e680000002100 */
[----:B------:R-:W-:Y:S04]  /*33a30*/  STL [R1+0x1920], R12 ;  /* 0x0019200c01007387 */ /* 0x000fe80000100800 */
[----:B------:R-:W3:Y:S04]  /*33a40*/  LDSM.16.M88.4 R12, [R12+0x27800] ;  /* 0x027800000c0c783b */ /* 0x000ee80000000200 */
[----:B------:R-:W-:Y:S04]  /*33a50*/  LDS R236, [R0] ;  /* 0x0000000000ec7984 */ /* 0x000fe80000000800 */
[----:B------:R-:W-:Y:S04]  /*33a60*/  LDS R238, [R0+0x1000] ;  /* 0x0010000000ee7984 */ /* 0x000fe80000000800 */
[----:B------:R-:W-:Y:S04]  /*33a70*/  LDS R237, [R3] ;  /* 0x0000000003ed7984 */ /* 0x000fe80000000800 */
[----:B------:R-:W2:Y:S04]  /*33a80*/  LDS R239, [R3+0x1000] ;  /* 0x0010000003ef7984 */ /* 0x000ea80000000800 */
[----:B------:R-:W2:Y:S04]  /*33a90*/  LDL.LU.64 R82, [R1+0x1038] ;  /* 0x0010380001527983 */ /* 0x000ea80000300a00 */
[----:B------:R-:W2:Y:S04]  /*33aa0*/  LDL.LU.64 R76, [R1+0xf20] ;  /* 0x000f2000014c7983 */ /* 0x000ea80000300a00 */
[----:B------:R-:W2:Y:S04]  /*33ab0*/  LDL.LU.64 R78, [R1+0xf28] ;  /* 0x000f2800014e7983 */ /* 0x000ea80000300a00 */
[----:B------:R-:W2:Y:S04]  /*33ac0*/  LDL.LU.64 R72, [R1+0xef0] ;  /* 0x000ef00001487983 */ /* 0x000ea80000300a00 */
[----:B------:R-:W2:Y:S01]  /*33ad0*/  LDL.LU.64 R74, [R1+0xef8] ;  /* 0x000ef800014a7983 */ /* 0x000ea20000300a00 */
[----:B-1----:R-:W-:-:S02]  /*33ae0*/  LOP3.LUT R85, R232, 0x1c, RZ, 0xc0, !PT ;  /* 0x0000001ce8557812 */ /* 0x002fc400078ec0ff */
[C---:B------:R-:W-:Y:S01]  /*33af0*/  LOP3.LUT R84, R232.reuse, 0x3, RZ, 0xc0, !PT ;  /* 0x00000003e8547812 */ /* 0x040fe200078ec0ff */
[----:B------:R-:W-:Y:S01]  /*33b00*/  STL [R1+0x814], R0 ;  /* 0x0008140001007387 */ /* 0x000fe20000100800 */
[C---:B------:R-:W-:Y:S02]  /*33b10*/  LOP3.LUT R87, R232.reuse, 0x1c, RZ, 0xc0, !PT ;  /* 0x0000001ce8577812 */ /* 0x040fe400078ec0ff */
[----:B------:R-:W-:Y:S01]  /*33b20*/  LOP3.LUT R86, R232, 0x3, RZ, 0xc0, !PT ;  /* 0x00000003e8567812 */ /* 0x000fe200078ec0ff */
[----:B------:R-:W-:Y:S01]  /*33b30*/  STL [R1+0x48d0], R66 ;  /* 0x0048d04201007387 */ /* 0x000fe20000100800 */
[----:B------:R-:W-:-:S03]  /*33b40*/  IMAD R84, R84, 0x420, R85 ;  /* 0x0000042054547824 */ /* 0x000fc600078e0255 */
[----:B------:R-:W-:Y:S01]  /*33b50*/  STL [R1+0x48cc], R67 ;  /* 0x0048cc4301007387 */ /* 0x000fe20000100800 */
[----:B------:R-:W-:Y:S01]  /*33b60*/  IMAD R86, R86, 0x420, R87 ;  /* 0x0000042056567824 */ /* 0x000fe200078e0257 */
[----:B------:R-:W-:Y:S02]  /*33b70*/  LOP3.LUT R84, R84, 0x60, RZ, 0x3c, !PT ;  /* 0x0000006054547812 */ /* 0x000fe400078e3cff */
[----:B---3--:R-:W-:Y:S02]  /*33b80*/  STL [R1+0x48c8], R62 ;  /* 0x0048c83e01007387 */ /* 0x008fe40000100800 */
[----:B------:R-:W-:Y:S02]  /*33b90*/  LOP3.LUT R86, R86, 0x40, RZ, 0x3c, !PT ;  /* 0x0000004056567812 */ /* 0x000fe400078e3cff */
[----:B------:R-:W-:Y:S02]  /*33ba0*/  STL [R1+0x48c4], R63 ;  /* 0x0048c43f01007387 */ /* 0x000fe40000100800 */
[C---:B------:R-:W-:Y:S01]  /*33bb0*/  LEA R252, R2.reuse, R86, 0x10 ;  /* 0x0000005602fc7211 */ /* 0x040fe200078e80ff */
[----:B------:R-:W-:Y:S01]  /*33bc0*/  IMAD R2, R2, 0x10000, R84 ;  /* 0x0001000002027824 */ /* 0x000fe200078e0254 */
[----:B----4-:R-:W-:Y:S04]  /*33bd0*/  STL [R1+0x48d4], R10 ;  /* 0x0048d40a01007387 */ /* 0x010fe80000100800 */
[----:B------:R-:W-:Y:S04]  /*33be0*/  STL [R1+0x48c0], R11 ;  /* 0x0048c00b01007387 */ /* 0x000fe80000100800 */
        /* <DEDUP_REMOVED lines=19> */
[----:B------:R1:W-:Y:S04]  /*33d20*/  STL [R1+0x4920], R27 ;  /* 0x0049201b01007387 */ /* 0x0003e80000100800 */
[----:B------:R-:W-:Y:S04]  /*33d30*/  STL [R1+0x4898], R22 ;  /* 0x0048981601007387 */ /* 0x000fe80000100800 */
[----:B------:R-:W-:Y:S04]  /*33d40*/  STL [R1+0x4894], R23 ;  /* 0x0048941701007387 */ /* 0x000fe80000100800 */
[----:B------:R-:W-:Y:S04]  /*33d50*/  STL [R1+0x48a0], R18 ;  /* 0x0048a01201007387 */ /* 0x000fe80000100800 */
[----:B------:R-:W-:Y:S04]  /*33d60*/  STL [R1+0x489c], R19 ;  /* 0x00489c1301007387 */ /* 0x000fe80000100800 */
[----:B------:R-:W-:Y:S04]  /*33d70*/  STL [R1+0x48a4], R14 ;  /* 0x0048a40e01007387 */ /* 0x000fe80000100800 */
[----:B------:R-:W-:Y:S04]  /*33d80*/  STL [R1+0x4890], R15 ;  /* 0x0048900f01007387 */ /* 0x000fe80000100800 */
[----:B------:R-:W-:Y:S04]  /*33d90*/  STL [R1+0x810], R2 ;  /* 0x0008100201007387 */ /* 0x000fe80000100800 */
[----:B------:R-:W-:Y:S04]  /*33da0*/  LDS R232, [R252] ;  /* 0x00000000fce87984 */ /* 0x000fe80000000800 */
[----:B------:R-:W-:Y:S04]  /*33db0*/  LDS R234, [R252+0x1000] ;  /* 0x00100000fcea7984 */ /* 0x000fe80000000800 */
[----:B------:R-:W-:Y:S04]  /*33dc0*/  LDS R233, [R2] ;  /* 0x0000000002e97984 */ /* 0x000fe80000000800 */
[----:B------:R-:W3:Y:S01]  /*33dd0*/  LDS R235, [R2+0x1000] ;  /* 0x0010000002eb7984 */ /* 0x000ee20000000800 */
[C---:B--2---:R-:W-:Y:S03]  /*33de0*/  HMMA.1688.F32.TF32 R84, R236.reuse, R64, R68 ;  /* 0x00000040ec54723c */ /* 0x044fe60000081044 */
[----:B------:R-:W2:Y:S04]  /*33df0*/  LDL.LU.64 R68, [R1+0xdd0] ;  /* 0x000dd00001447983 */ /* 0x000ea80000300a00 */
[----:B------:R-:W2:Y:S11]  /*33e00*/  LDL.LU.64 R70, [R1+0xdd8] ;  /* 0x000dd80001467983 */ /* 0x000eb60000300a00 */
[----:B------:R-:W-:Y:S05]  /*33e10*/  @!UPT UIADD3 URZ, URZ, URZ, URZ ;  /* 0x0000003f3f3ff290 */ /* 0x000fea000fffe03f */
[----:B------:R4:W-:Y:S04]  /*33e20*/  STL.64 [R1+0x1070], R84 ;  /* 0x0010705401007387 */ /* 0x0009e80000100a00 */
[----:B------:R1:W-:Y:S01]  /*33e30*/  STL.64 [R1+0x1078], R86 ;  /* 0x0010785601007387 */ /* 0x0003e20000100a00 */
[C---:B------:R-:W-:Y:S08]  /*33e40*/  HMMA.1688.F32.TF32 R80, R236.reuse, R60, R80 ;  /* 0x0000003cec50723c */ /* 0x040ff00000081050 */
[C---:B------:R-:W-:Y:S08]  /*33e50*/  HMMA.1688.F32.TF32 R76, R236.reuse, R8, R76 ;  /* 0x00000008ec4c723c */ /* 0x040ff0000008104c */
[----:B------:R-:W-:Y:S07]  /*33e60*/  HMMA.1688.F32.TF32 R72, R236, R4, R72 ;  /* 0x00000004ec48723c */ /* 0x000fee0000081048 */
[----:B------:R2:W-:Y:S01]  /*33e70*/  STL.64 [R1+0x1060], R80 ;  /* 0x0010605001007387 */ /* 0x0005e20000100a00 */
[----:B-1----:R-:W-:Y:S01]  /*33e80*/  MOV R27, R83 ;  /* 0x00000053001b7202 */ /* 0x002fe20000000f00 */
[----:B------:R-:W-:-:S04]  /*33e90*/  IMAD.MOV.U32 R26, RZ, RZ, R82 ;  /* 0x000000ffff1a7224 */ /* 0x000fc800078e0052 */
[----:B------:R-:W-:Y:S03]  /*33ea0*/  STL [R1+0x492c], R27 ;  /* 0x00492c1b01007387 */ /* 0x000fe60000100800 */
[----:B------:R-:W-:Y:S01]  /*33eb0*/  IMAD.MOV.U32 R38, RZ, RZ, R76 ;  /* 0x000000ffff267224 */ /* 0x000fe200078e004c */
[----:B------:R-:W-:Y:S01]  /*33ec0*/  STL [R1+0x4928], R26 ;  /* 0x0049281a01007387 */ /* 0x000fe20000100800 */
[----:B------:R-:W-:Y:S01]  /*33ed0*/  IMAD.MOV.U32 R39, RZ, RZ, R77 ;  /* 0x000000ffff277224 */ /* 0x000fe200078e004d */
[----:B------:R-:W-:Y:S01]  /*33ee0*/  MOV R42, R78 ;  /* 0x0000004e002a7202 */ /* 0x000fe20000000f00 */
[----:B------:R-:W-:Y:S01]  /*33ef0*/  IMAD.MOV.U32 R43, RZ, RZ, R79 ;  /* 0x000000ffff2b7224 */ /* 0x000fe200078e004f */
[----:B------:R-:W3:Y:S04]  /*33f00*/  LDL.LU.64 R76, [R1+0xdb0] ;  /* 0x000db000014c7983 */ /* 0x000ee80000300a00 */
[----:B------:R-:W3:Y:S01]  /*33f10*/  LDL.LU.64 R78, [R1+0xdb8] ;  /* 0x000db800014e7983 */ /* 0x000ee20000300a00 */
[----:B------:R-:W-:Y:S01]  /*33f20*/  IMAD.MOV.U32 R46, RZ, RZ, R72 ;  /* 0x000000ffff2e7224 */ /* 0x000fe200078e0048 */
[----:B------:R-:W-:Y:S01]  /*33f30*/  MOV R47, R73 ;  /* 0x00000049002f7202 */ /* 0x000fe20000000f00 */
[----:B------:R-:W-:Y:S01]  /*33f40*/  IMAD.MOV.U32 R50, RZ, RZ, R74 ;  /* 0x000000ffff327224 */ /* 0x000fe200078e004a */
[----:B------:R-:W-:Y:S01]  /*33f50*/  STL [R1+0x493c], R43 ;  /* 0x00493c2b01007387 */ /* 0x000fe20000100800 */
[----:B------:R-:W-:-:S03]  /*33f60*/  IMAD.MOV.U32 R51, RZ, RZ, R75 ;  /* 0x000000ffff337224 */ /* 0x000fc600078e004b */
[----:B------:R-:W-:Y:S04]  /*33f70*/  STL [R1+0x4938], R42 ;  /* 0x0049382a01007387 */ /* 0x000fe80000100800 */
[----:B------:R1:W-:Y:S04]  /*33f80*/  STL [R1+0x4934], R39 ;  /* 0x0049342701007387 */ /* 0x0003e80000100800 */
[----:B------:R1:W-:Y:S04]  /*33f90*/  STL [R1+0x4930], R38 ;  /* 0x0049302601007387 */ /* 0x0003e80000100800 */
[----:B------:R-:W4:Y:S04]  /*33fa0*/  LDL.LU.64 R72, [R1+0x870] ;  /* 0x0008700001487983 */ /* 0x000f280000300a00 */
[----:B------:R-:W4:Y:S04]  /*33fb0*/  LDL.LU.64 R74, [R1+0x878] ;  /* 0x00087800014a7983 */ /* 0x000f280000300a00 */
[----:B------:R-:W-:Y:S04]  /*33fc0*/  STL [R1+0x494c], R51 ;  /* 0x00494c3301007387 */ /* 0x000fe80000100800 */
[----:B------:R-:W-:Y:S04]  /*33fd0*/  STL [R1+0x4948], R50 ;  /* 0x0049483201007387 */ /* 0x000fe80000100800 */
[----:B------:R-:W-:Y:S04]  /*33fe0*/  STL [R1+0x4944], R47 ;  /* 0x0049442f01007387 */ /* 0x000fe80000100800 */
[----:B------:R-:W-:Y:S01]  /*33ff0*/  STL [R1+0x4940], R46 ;  /* 0x0049402e01007387 */ /* 0x000fe20000100800 */
[C---:B--2---:R-:W-:Y:S11]  /*34000*/  HMMA.1688.F32.TF32 R68, R236.reuse, R56, R68 ;  /* 0x00000038ec44723c */ /* 0x044ff60000081044 */
[----:B------:R-:W-:Y:S11]  /*34010*/  @!UPT UIADD3 URZ, URZ, URZ, URZ ;  /* 0x0000003f3f3ff290 */ /* 0x000ff6000fffe03f */
[----:B------:R-:W-:Y:S02]  /*34020*/  @!UPT UIADD3 URZ, URZ, URZ, URZ ;  /* 0x0000003f3f3ff290 */ /* 0x000fe4000fffe03f */
[----:B------:R-:W-:Y:S01]  /*34030*/  MOV R54, R68 ;  /* 0x0000004400367202 */ /* 0x000fe20000000f00 */
[----:B------:R-:W-:Y:S01]  /*34040*/  IMAD.MOV.U32 R55, RZ, RZ, R69 ;  /* 0x000000ffff377224 */ /* 0x000fe200078e0045 */
[----:B------:R-:W-:Y:S01]  /*34050*/  MOV R59, R71 ;  /* 0x00000047003b7202 */ /* 0x000fe20000000f00 */
[----:B------:R-:W-:Y:S01]  /*34060*/  IMAD.MOV.U32 R58, RZ, RZ, R70 ;  /* 0x000000ffff3a7224 */ /* 0x000fe200078e0046 */
[----:B------:R-:W2:Y:S04]  /*34070*/  LDL.LU.64 R68, [R1+0x850] ;  /* 0x0008500001447983 */ /* 0x000ea80000300a00 */
[----:B------:R-:W2:Y:S04]  /*34080*/  LDL.LU.64 R70, [R1+0x858] ;  /* 0x0008580001467983 */ /* 0x000ea80000300a00 */
[----:B------:R-:W-:Y:S04]  /*34090*/  STL [R1+0x495c], R59 ;  /* 0x00495c3b01007387 */ /* 0x000fe80000100800 */
[----:B------:R-:W-:Y:S04]  /*340a0*/  STL [R1+0x4958], R58 ;  /* 0x0049583a01007387 */ /* 0x000fe80000100800 */
[----:B------:R-:W-:Y:S04]  /*340b0*/  STL [R1+0x4954], R55 ;  /* 0x0049543701007387 */ /* 0x000fe80000100800 */
[----:B------:R-:W-:Y:S04]  /*340c0*/  STL [R1+0x4950], R54 ;  /* 0x0049503601007387 */ /* 0x000fe80000100800 */
[----:B------:R-:W2:Y:S04]  /*340d0*/  LDL.LU.64 R96, [R1+0x800] ;  /* 0x0008000001607983 */ /* 0x000ea80000300a00 */
[----:B------:R-:W2:Y:S04]  /*340e0*/  LDL.LU.64 R98, [R1+0x808] ;  /* 0x0008080001627983 */ /* 0x000ea80000300a00 */
[----:B------:R-:W2:Y:S04]  /*340f0*/  LDL.LU.64 R92, [R1+0x7e0] ;  /* 0x0007e000015c7983 */ /* 0x000ea80000300a00 */
[----:B------:R-:W2:Y:S01]  /*34100*/  LDL.LU.64 R94, [R1+0x7e8] ;  /* 0x0007e800015e7983 */ /* 0x000ea20000300a00 */
[C---:B---3--:R-:W-:Y:S08]  /*34110*/  HMMA.1688.F32.TF32 R76, R236.reuse, R52, R76 ;  /* 0x00000034ec4c723c */ /* 0x048ff0000008104c */
[----:B----4-:R-:W-:Y:S11]  /*34120*/  HMMA.1688.F32.TF32 R72, R236, R48, R72 ;  /* 0x00000030ec48723c */ /* 0x010ff60000081048 */
[----:B------:R-:W-:Y:S05]  /*34130*/  @!UPT UIADD3 URZ, URZ, URZ, URZ ;  /* 0x0000003f3f3ff290 */ /* 0x000fea000fffe03f */
[----:B------:R-:W-:Y:S01]  /*34140*/  IMAD.MOV.U32 R35, RZ, RZ, R79 ;  /* 0x000000ffff237224 */ /* 0x000fe200078e004f */
[----:B------:R-:W-:Y:S01]  /*34150*/  MOV R34, R78 ;  /* 0x0000004e00227202 */ /* 0x000fe20000000f00 */
[----:B------:R-:W-:Y:S02]  /*34160*/  IMAD.MOV.U32 R31, RZ, RZ, R77 ;  /* 0x000000ffff1f7224 */ /* 0x000fe400078e004d */
[----:B------:R-:W-:Y:S01]  /*34170*/  IMAD.MOV.U32 R30, RZ, RZ, R76 ;  /* 0x000000ffff1e7224 */ /* 0x000fe200078e004c */
[----:B------:R-:W-:Y:S04]  /*34180*/  STL [R1+0x496c], R35 ;  /* 0x00496c2301007387 */ /* 0x000fe80000100800 */
[----:B------:R-:W-:Y:S04]  /*34190*/  STL [R1+0x4968], R34 ;  /* 0x0049682201007387 */ /* 0x000fe80000100800 */
[----:B------:R-:W-:Y:S04]  /*341a0*/  STL [R1+0x4964], R31 ;  /* 0x0049641f01007387 */ /* 0x000fe80000100800 */
[----:B------:R-:W-:Y:S04]  /*341b0*/  STL [R1+0x4960], R30 ;  /* 0x0049601e01007387 */ /* 0x000fe80000100800 */
[----:B------:R-:W3:Y:S01]  /*341c0*/  LDL.LU.64 R88, [R1+0x7c0] ;  /* 0x0007c00001587983 */ /* 0x000ee20000300a00 */
[----:B------:R-:W-:Y:S01]  /*341d0*/  IMAD.MOV.U32 R10, RZ, RZ, R74 ;  /* 0x000000ffff0a7224 */ /* 0x000fe200078e004a */
[----:B------:R-:W-:Y:S01]  /*341e0*/  MOV R7, R73 ;  /* 0x0000004900077202 */ /* 0x000fe20000000f00 */
[----:B------:R-:W-:Y:S01]  /*341f0*/  IMAD.MOV.U32 R6, RZ, RZ, R72 ;  /* 0x000000ffff067224 */ /* 0x000fe200078e0048 */
[----:B------:R-:W3:Y:S04]  /*34200*/  LDL.LU.64 R90, [R1+0x7c8] ;  /* 0x0007c800015a7983 */ /* 0x000ee80000300a00 */
[----:B------:R-:W4:Y:S04]  /*34210*/  LDL.LU.64 R84, [R1+0x7b0] ;  /* 0x0007b00001547983 */ /* 0x000f280000300a00 */
[----:B------:R-:W4:Y:S04]  /*34220*/  LDL.LU.64 R86, [R1+0x7b8] ;  /* 0x0007b80001567983 */ /* 0x000f280000300a00 */
[----:B------:R1:W-:Y:S04]  /*34230*/  STL [R1+0x4978], R10 ;  /* 0x0049780a01007387 */ /* 0x0003e80000100800 */
[----:B------:R-:W-:Y:S04]  /*34240*/  STL [R1+0x4974], R7 ;  /* 0x0049740701007387 */ /* 0x000fe80000100800 */
[----:B------:R1:W-:Y:S04]  /*34250*/  STL [R1+0x4970], R6 ;  /* 0x0049700601007387 */ /* 0x0003e80000100800 */
[----:B------:R-:W4:Y:S04]  /*34260*/  LDL.LU.64 R80, [R1+0x750] ;  /* 0x0007500001507983 */ /* 0x000f280000300a00 */
[----:B------:R-:W4:Y:S01]  /*34270*/  LDL.LU.64 R82, [R1+0x758] ;  /* 0x0007580001527983 */ /* 0x000f220000300a00 */
[----:B------:R-:W-:-:S03]  /*34280*/  IMAD.MOV.U32 R66, RZ, RZ, R75 ;  /* 0x000000ffff427224 */ /* 0x000fc600078e004b */
[----:B------:R-:W4:Y:S04]  /*34290*/  LDL.LU.64 R76, [R1+0x720] ;  /* 0x00072000014c7983 */ /* 0x000f280000300a00 */
[----:B------:R-:W4:Y:S04]  /*342a0*/  LDL.LU.64 R78, [R1+0x728] ;  /* 0x00072800014e7983 */ /* 0x000f280000300a00 */
[----:B------:R-:W4:Y:S04]  /*342b0*/  LDL.LU.64 R72, [R1+0x710] ;  /* 0x0007100001487983 */ /* 0x000f280000300a00 */
[----:B------:R-:W4:Y:S01]  /*342c0*/  LDL.LU.64 R74, [R1+0x718] ;  /* 0x00071800014a7983 */ /* 0x000f220000300a00 */
[C---:B--2---:R-:W-:Y:S11]  /*342d0*/  HMMA.1688.F32.TF32 R68, R236.reuse, R44, R68 ;  /* 0x0000002cec44723c */ /* 0x044ff60000081044 */
[----:B------:R-:W-:Y:S11]  /*342e0*/  @!UPT UIADD3 URZ, URZ, URZ, URZ ;  /* 0x0000003f3f3ff290 */ /* 0x000ff6000fffe03f */
[----:B------:R-:W-:Y:S02]  /*342f0*/  @!UPT UIADD3 URZ, URZ, URZ, URZ ;  /* 0x0000003f3f3ff290 */ /* 0x000fe4000fffe03f */
[----:B-1----:R-:W-:Y:S01]  /*34300*/  MOV R39, R68 ;  /* 0x0000004400277202 */ /* 0x002fe20000000f00 */
[----:B------:R-:W-:Y:S01]  /*34310*/  IMAD.MOV.U32 R38, RZ, RZ, R69 ;  /* 0x000000ffff267224 */ /* 0x000fe200078e0045 */
[----:B------:R-:W-:Y:S01]  /*34320*/  MOV R26, R71 ;  /* 0x00000047001a7202 */ /* 0x000fe20000000f00 */
[----:B------:R-:W-:Y:S01]  /*34330*/  IMAD.MOV.U32 R27, RZ, RZ, R70 ;  /* 0x000000ffff1b7224 */ /* 0x000fe200078e0046 */
[----:B------:R-:W2:Y:S04]  /*34340*/  LDL.LU.64 R68, [R1+0x700] ;  /* 0x0007000001447983 */ /* 0x000ea80000300a00 */
[----:B------:R-:W2:Y:S01]  /*34350*/  LDL.LU.64 R70, [R1+0x708] ;  /* 0x0007080001467983 */ /* 0x000ea20000300a00 */
[C---:B------:R-:W-:Y:S03]  /*34360*/  HMMA.1688.F32.TF32 R96, R236.reuse, R40, R96 ;  /* 0x00000028ec60723c */ /* 0x040fe60000081060 */
[----:B------:R-:W2:Y:S05]  /*34370*/  LDL R10, [R1+0x810] ;  /* 0x00081000010a7983 */ /* 0x000eaa0000100800 */
[----:B------:R-:W-:Y:S11]  /*34380*/  HMMA.1688.F32.TF32 R92, R236, R36, R92 ;  /* 0x00000024ec5c723c */ /* 0x000ff6000008105c */
[----:B------:R-:W-:Y:S05]  /*34390*/  @!UPT UIADD3 URZ, URZ, URZ, URZ ;  /* 0x0000003f3f3ff290 */ /* 0x000fea000fffe03f */
[----:B------:R-:W-:Y:S01]  /*343a0*/  IMAD.MOV.U32 R47, RZ, RZ, R96 ;  /* 0x000000ffff2f7224 */ /* 0x000fe200078e0060 */
[----:B------:R-:W-:Y:S01]  /*343b0*/  MOV R43, R98 ;  /* 0x00000062002b7202 */ /* 0x000fe20000000f00 */
[----:B------:R-:W-:Y:S02]  /*343c0*/  IMAD.MOV.U32 R46, RZ, RZ, R97 ;  /* 0x000000ffff2e7224 */ /* 0x000fe400078e0061 */
[----:B------:R-:W-:-:S04]  /*343d0*/  IMAD.MOV.U32 R42, RZ, RZ, R99 ;  /* 0x000000ffff2a7224 */ /* 0x000fc800078e0063 */
[----:B------:R-:W-:Y:S01]  /*343e0*/  IMAD.MOV.U32 R55, RZ, RZ, R92 ;  /* 0x000000ffff377224 */ /* 0x000fe200078e005c */
[----:B------:R-:W-:Y:S01]  /*343f0*/  MOV R54, R93 ;  /* 0x0000005d00367202 */ /* 0x000fe20000000f00 */
[----:B------:R-:W-:Y:S02]  /*34400*/  IMAD.MOV.U32 R51, RZ, RZ, R94 ;  /* 0x000000ffff337224 */ /* 0x000fe400078e005e */
[----:B------:R-:W-:Y:S01]  /*34410*/  IMAD.MOV.U32 R50, RZ, RZ, R95 ;  /* 0x000000ffff327224 */ /* 0x000fe200078e005f */
[C---:B---3--:R-:W-:Y:S08]  /*34420*/  HMMA.1688.F32.TF32 R88, R236.reuse, R32, R88 ;  /* 0x00000020ec58723c */ /* 0x048ff00000081058 */
[C---:B----4-:R-:W-:Y:S08]  /*34430*/  HMMA.1688.F32.TF32 R84, R236.reuse, R28, R84 ;  /* 0x0000001cec54723c */ /* 0x050ff00000081054 */
[C---:B------:R-:W-:Y:S08]  /*34440*/  HMMA.1688.F32.TF32 R76, R236.reuse, R20, R76 ;  /* 0x00000014ec4c723c */ /* 0x040ff0000008104c */
[C---:B------:R-:W-:Y:S08]  /*34450*/  HMMA.1688.F32.TF32 R72, R236.reuse, R16, R72 ;  /* 0x00000010ec48723c */ /* 0x040ff00000081048 */
[----:B------:R-:W-:Y:S07]  /*34460*/  HMMA.1688.F32.TF32 R80, R236, R24, R80 ;  /* 0x00000018ec50723c */ /* 0x000fee0000081050 */
[----:B------:R1:W-:Y:S04]  /*34470*/  STL.64 [R1+0xfa0], R76 ;  /* 0x000fa04c01007387 */ /* 0x0003e80000100a00 */
[----:B------:R3:W-:Y:S04]  /*34480*/  STL.64 [R1+0xfa8], R78 ;  /* 0x000fa84e01007387 */ /* 0x0007e80000100a00 */
[----:B------:R-:W4:Y:S04]  /*34490*/  LDL.LU.64 R124, [R1+0x6d0] ;  /* 0x0006d000017c7983 */ /* 0x000f280000300a00 */
[----:B------:R1:W-:Y:S04]  /*344a0*/  STL.64 [R1+0xf90], R72 ;  /* 0x000f904801007387 */ /* 0x0003e80000100a00 */
[----:B------:R1:W-:Y:S04]  /*344b0*/  STL.64 [R1+0xf98], R74 ;  /* 0x000f984a01007387 */ /* 0x0003e80000100a00 */
[----:B------:R-:W4:Y:S01]  /*344c0*/  LDL.LU.64 R126, [R1+0x6d8] ;  /* 0x0006d800017e7983 */ /* 0x000f220000300a00 */
[----:B------:R-:W-:Y:S01]  /*344d0*/  MOV R67, R88 ;  /* 0x0000005800437202 */ /* 0x000fe20000000f00 */
[----:B------:R-:W-:Y:S01]  /*344e0*/  IMAD.MOV.U32 R62, RZ, RZ, R89 ;  /* 0x000000ffff3e7224 */ /* 0x000fe200078e0059 */
[----:B------:R-:W-:Y:S01]  /*344f0*/  MOV R11, R91 ;  /* 0x0000005b000b7202 */ /* 0x000fe20000000f00 */
[----:B------:R-:W-:Y:S01]  /*34500*/  IMAD.MOV.U32 R63, RZ, RZ, R90 ;  /* 0x000000ffff3f7224 */ /* 0x000fe200078e005a */
[----:B------:R-:W-:Y:S01]  /*34510*/  MOV R59, R86 ;  /* 0x00000056003b7202 */ /* 0x000fe20000000f00 */
[----:B------:R-:W-:-:S02]  /*34520*/  IMAD.MOV.U32 R31, RZ, RZ, R84 ;  /* 0x000000ffff1f7224 */ /* 0x000fc400078e0054 */
[----:B------:R-:W-:Y:S01]  /*34530*/  IMAD.MOV.U32 R30, RZ, RZ, R85 ;  /* 0x000000ffff1e7224 */ /* 0x000fe200078e0055 */
[----:B------:R-:W-:Y:S01]  /*34540*/  MOV R6, R81 ;  /* 0x0000005100067202 */ /* 0x000fe20000000f00 */
[----:B------:R-:W-:Y:S02]  /*34550*/  IMAD.MOV.U32 R58, RZ, RZ, R87 ;  /* 0x000000ffff3a7224 */ /* 0x000fe400078e0057 */
[----:B------:R-:W-:Y:S02]  /*34560*/  IMAD.MOV.U32 R7, RZ, RZ, R80 ;  /* 0x000000ffff077224 */ /* 0x000fe400078e0050 */
[----:B------:R-:W-:Y:S02]  /*34570*/  IMAD.MOV.U32 R35, RZ, RZ, R82 ;  /* 0x000000ffff237224 */ /* 0x000fe400078e0052 */
[----:B------:R-:W-:Y:S01]  /*34580*/  IMAD.MOV.U32 R34, RZ, RZ, R83 ;  /* 0x000000ffff227224 */ /* 0x000fe200078e0053 */
[----:B--2---:R-:W-:Y:S01]  /*34590*/  HMMA.1688.F32.TF32 R68, R236, R12, R68 ;  /* 0x0000000cec44723c */ /* 0x004fe20000081044 */
[----:B------:R-:W-:Y:S04]  /*345a0*/  LDS R236, [R0+0x80] ;  /* 0x0000800000ec7984 */ /* 0x000fe80000000800 */
[----:B------:R-:W-:Y:S04]  /*345b0*/  LDS R238, [R0+0x1080] ;  /* 0x0010800000ee7984 */ /* 0x000fe80000000800 */
[----:B------:R-:W-:Y:S04]  /*345c0*/  LDS R237, [R3+0x80] ;  /* 0x0000800003ed7984 */ /* 0x000fe80000000800 */
[----:B------:R-:W2:Y:S10]  /*345d0*/  LDS R239, [R3+0x1080] ;  /* 0x0010800003ef7984 */ /* 0x000eb40000000800 */
[----:B------:R1:W-:Y:S04]  /*345e0*/  STL.64 [R1+0xf80], R68 ;  /* 0x000f804401007387 */ /* 0x0003e80000100a00 */
        /* <DEDUP_REMOVED lines=25> */
[----:B-1----:R-:W2:Y:S04]  /*34780*/  LDL.LU.64 R76, [R1+0x230] ;  /* 0x00023000014c7983 */ /* 0x002ea80000300a00 */
[----:B---3--:R-:W3:Y:S04]  /*34790*/  LDL.LU.64 R78, [R1+0x238] ;  /* 0x00023800014e7983 */ /* 0x008ee80000300a00 */
[----:B------:R-:W3:Y:S04]  /*347a0*/  LDL.LU.64 R72, [R1+0x210] ;  /* 0x0002100001487983 */ /* 0x000ee80000300a00 */
[----:B------:R-:W3:Y:S04]  /*347b0*/  LDL.LU.64 R74, [R1+0x218] ;  /* 0x00021800014a7983 */ /* 0x000ee80000300a00 */
[----:B------:R-:W3:Y:S04]  /*347c0*/  LDL.LU.64 R68, [R1+0x1f0] ;  /* 0x0001f00001447983 */ /* 0x000ee80000300a00 */
[----:B------:R-:W3:Y:S01]  /*347d0*/  LDL.LU.64 R70, [R1+0x1f8] ;  /* 0x0001f80001467983 */ /* 0x000ee20000300a00 */
[C---:B----4-:R-:W-:Y:S11]  /*347e0*/  HMMA.1688.F32.TF32 R124, R232.reuse, R64, R124 ;  /* 0x00000040e87c723c */ /* 0x050ff6000008107c */
[----:B------:R-:W-:Y:S11]  /*347f0*/  @!UPT UIADD3 URZ, URZ, URZ, URZ ;  /* 0x0000003f3f3ff290 */ /* 0x000ff6000fffe03f */
[----:B------:R-:W-:Y:S01]  /*34800*/  @!UPT UIADD3 URZ, URZ, URZ, URZ ;  /* 0x0000003f3f3ff290 */ /* 0x000fe2000fffe03f */
[----:B------:R-:W-:Y:S04]  /*34810*/  STL.64 [R1+0x1810], R124 ;  /* 0x0018107c01007387 */ /* 0x000fe80000100a00 */
[----:B------:R1:W-:Y:S04]  /*34820*/  STL.64 [R1+0x1818], R126 ;  /* 0x0018187e01007387 */ /* 0x0003e80000100a00 */
[----:B-1----:R-:W4:Y:S04]  /*34830*/  LDL.LU.64 R126, [R1+0x4a78] ;  /* 0x004a7800017e7983 */ /* 0x002f280000300a00 */
[----:B------:R-:W4:Y:S01]  /*34840*/  LDL.LU.64 R124, [R1+0x4a70] ;  /* 0x004a7000017c7983 */ /* 0x000f220000300a00 */
[C---:B--2---:R-:W-:Y:S08]  /*34850*/  HMMA.1688.F32.TF32 R240, R232.reuse, R60, R240 ;  /* 0x0000003ce8f0723c */ /* 0x044ff000000810f0 */
[C---:B------:R-:W-:Y:S08]  /*34860*/  HMMA.1688.F32.TF32 R120, R232.reuse, R8, R120 ;  /* 0x00000008e878723c */ /* 0x040ff00000081078 */
[C---:B------:R-:W-:Y:S08]  /*34870*/  HMMA.1688.F32.TF32 R116, R232.reuse, R4, R116 ;  /* 0x00000004e874723c */ /* 0x040ff00000081074 */
[C---:B------:R-:W-:Y:S08]  /*34880*/  HMMA.1688.F32.TF32 R112, R232.reuse, R56, R112 ;  /* 0x00000038e870723c */ /* 0x040ff00000081070 */
[C---:B------:R-:W-:Y:S08]  /*34890*/  HMMA.1688.F32.TF32 R108, R232.reuse, R52, R108 ;  /* 0x00000034e86c723c */ /* 0x040ff0000008106c */
[C---:B------:R-:W-:Y:S08]  /*348a0*/  HMMA.1688.F32.TF32 R104, R232.reuse, R48, R104 ;  /* 0x00000030e868723c */ /* 0x040ff00000081068 */
[C---:B------:R-:W-:Y:S08]  /*348b0*/  HMMA.1688.F32.TF32 R100, R232.reuse, R44, R100 ;  /* 0x0000002ce864723c */ /* 0x040ff00000081064 */
[C---:B------:R-:W-:Y:S01]  /*348c0*/  HMMA.1688.F32.TF32 R96, R232.reuse, R40, R96 ;  /* 0x00000028e860723c */ /* 0x040fe20000081060 */
[----:B------:R-:W-:Y:S07]  /*348d0*/  STL.64 [R1+0x1800], R240 ;  /* 0x001800f001007387 */ /* 0x000fee0000100a00 */
[C---:B------:R-:W-:Y:S01]  /*348e0*/  HMMA.1688.F32.TF32 R92, R232.reuse, R36, R92 ;  /* 0x00000024e85c723c */ /* 0x040fe2000008105c */
[----:B------:R-:W-:Y:S07]  /*348f0*/  STL.64 [R1+0x1808], R242 ;  /* 0x001808f201007387 */ /* 0x000fee0000100a00 */
[C---:B------:R-:W-:Y:S01]  /*34900*/  HMMA.1688.F32.TF32 R88, R232.reuse, R32, R88 ;  /* 0x00000020e858723c */ /* 0x040fe20000081058 */
[----:B------:R1:W-:Y:S07]  /*34910*/  STL.64 [R1+0x17f0], R120 ;  /* 0x0017f07801007387 */ /* 0x0003ee0000100a00 */
[C---:B------:R-:W-:Y:S01]  /*34920*/  HMMA.1688.F32.TF32 R84, R232.reuse, R28, R84 ;  /* 0x0000001ce854723c */ /* 0x040fe20000081054 */
[----:B------:R2:W-:Y:S07]  /*34930*/  STL.64 [R1+0x17f8], R122 ;  /* 0x0017f87a01007387 */ /* 0x0005ee0000100a00 */
[C---:B------:R-:W-:Y:S01]  /*34940*/  HMMA.1688.F32.TF32 R80, R232.reuse, R24, R80 ;  /* 0x00000018e850723c */ /* 0x040fe20000081050 */
[----:B------:R1:W-:Y:S07]  /*34950*/  STL.64 [R1+0x17e0], R116 ;  /* 0x0017e07401007387 */ /* 0x0003ee0000100a00 */
[C---:B---3--:R-:W-:Y:S01]  /*34960*/  HMMA.1688.F32.TF32 R76, R232.reuse, R20, R76 ;  /* 0x00000014e84c723c */ /* 0x048fe2000008104c */
[----:B------:R3:W-:Y:S04]  /*34970*/  STL.64 [R1+0x17e8], R118 ;  /* 0x0017e87601007387 */ /* 0x0007e80000100a00 */
[----:B------:R1:W-:Y:S03]  /*34980*/  STL.64 [R1+0x17d0], R112 ;  /* 0x0017d07001007387 */ /* 0x0003e60000100a00 */
[C---:B------:R-:W-:Y:S01]  /*34990*/  HMMA.1688.F32.TF32 R72, R232.reuse, R16, R72 ;  /* 0x00000010e848723c */ /* 0x040fe20000081048 */
[----:B------:R1:W-:Y:S04]  /*349a0*/  STL.64 [R1+0x17d8], R114 ;  /* 0x0017d87201007387 */ /* 0x0003e80000100a00 */
[----:B------:R1:W-:Y:S03]  /*349b0*/  STL.64 [R1+0x17c0], R108 ;  /* 0x0017c06c01007387 */ /* 0x0003e60000100a00 */
[----:B------:R-:W-:Y:S01]  /*349c0*/  HMMA.1688.F32.TF32 R68, R232, R12, R68 ;  /* 0x0000000ce844723c */ /* 0x000fe20000081044 */
[----:B------:R1:W-:Y:S04]  /*349d0*/  STL.64 [R1+0x17c8], R110 ;  /* 0x0017c86e01007387 */ /* 0x0003e80000100a00 */
        /* <DEDUP_REMOVED lines=16> */
[----:B-1----:R-:W4:Y:S04]  /*34ae0*/  LDL.LU.64 R120, [R1+0x1e0] ;  /* 0x0001e00001787983 */ /* 0x002f280000300a00 */
[----:B------:R1:W-:Y:S04]  /*34af0*/  STL.64 [R1+0x1730], R72 ;  /* 0x0017304801007387 */ /* 0x0003e80000100a00 */
[----:B------:R1:W-:Y:S04]  /*34b00*/  STL.64 [R1+0x1738], R74 ;  /* 0x0017384a01007387 */ /* 0x0003e80000100a00 */
[----:B--2---:R-:W4:Y:S04]  /*34b10*/  LDL.LU.64 R122, [R1+0x1e8] ;  /* 0x0001e800017a7983 */ /* 0x004f280000300a00 */
[----:B------:R2:W-:Y:S04]  /*34b20*/  STL.64 [R1+0x1720], R68 ;  /* 0x0017204401007387 */ /* 0x0005e80000100a00 */
[----:B------:R1:W-:Y:S04]  /*34b30*/  STL.64 [R1+0x1728], R70 ;  /* 0x0017284601007387 */ /* 0x0003e80000100a00 */
[----:B------:R-:W4:Y:S04]  /*34b40*/  LDL.LU.64 R116, [R1+0x1d0] ;  /* 0x0001d00001747983 */ /* 0x000f280000300a00 */
[----:B---3--:R-:W3:Y:S04]  /*34b50*/  LDL.LU.64 R118, [R1+0x1d8] ;  /* 0x0001d80001767983 */ /* 0x008ee80000300a00 */
[----:B------:R-:W3:Y:S04]  /*34b60*/  LDL.LU.64 R240, [R1+0x1b0] ;  /* 0x0001b00001f07983 */ /* 0x000ee80000300a00 */
        /* <DEDUP_REMOVED lines=21> */
[----:B-1----:R-:W3:Y:S04]  /*34cc0*/  LDL.LU.64 R72, [R1+0x10] ;  /* 0x0000100001487983 */ /* 0x002ee80000300a00 */
[----:B------:R-:W3:Y:S04]  /*34cd0*/  LDL.LU.64 R74, [R1+0x18] ;  /* 0x00001800014a7983 */ /* 0x000ee80000300a00 */
[----:B--2---:R-:W2:Y:S04]  /*34ce0*/  LDL.LU.64 R68, [R1] ;  /* 0x0000000001447983 */ /* 0x004ea80000300a00 */
[----:B------:R-:W2:Y:S04]  /*34cf0*/  LDL.LU.64 R70, [R1+0x8] ;  /* 0x0000080001467983 */ /* 0x000ea80000300a00 */
[----:B------:R-:W-:Y:S04]  /*34d00*/  LDS R232, [R252+0x80] ;  /* 0x00008000fce87984 */ /* 0x000fe80000000800 */
[----:B------:R-:W-:Y:S04]  /*34d10*/  LDS R234, [R252+0x1080] ;  /* 0x00108000fcea7984 */ /* 0x000fe80000000800 */
[----:B------:R-:W-:Y:S04]  /*34d20*/  LDS R233, [R10+0x80] ;  /* 0x000080000ae97984 */ /* 0x000fe80000000800 */
[----:B------:R-:W1:Y:S01]  /*34d30*/  LDS R235, [R10+0x1080] ;  /* 0x001080000aeb7984 */ /* 0x000e620000000800 */
[C---:B----4-:R-:W-:Y:S08]  /*34d40*/  HMMA.1688.F32.TF32 R120, R236.reuse, R64, R120 ;  /* 0x00000040ec78723c */ /* 0x050ff00000081078 */
[C---:B---3--:R-:W-:Y:S08]  /*34d50*/  HMMA.1688.F32.TF32 R116, R236.reuse, R60, R116 ;  /* 0x0000003cec74723c */ /* 0x048ff00000081074 */
[C---:B------:R-:W-:Y:S07]  /*34d60*/  HMMA.1688.F32.TF32 R240, R236.reuse, R8, R240 ;  /* 0x00000008ecf0723c */ /* 0x040fee00000810f0 */
[----:B------:R-:W-:Y:S04]  /*34d70*/  STL.64 [R1+0xf70], R120 ;  /* 0x000f707801007387 */ /* 0x000fe80000100a00 */
[----:B------:R3:W-:Y:S04]  /*34d80*/  STL.64 [R1+0xf78], R122 ;  /* 0x000f787a01007387 */ /* 0x0007e80000100a00 */
[----:B---3--:R-:W3:Y:S04]  /*34d90*/  LDL.LU.64 R122, [R1+0x4a68] ;  /* 0x004a6800017a7983 */ /* 0x008ee80000300a00 */
[----:B------:R-:W3:Y:S04]  /*34da0*/  LDL.LU.64 R120, [R1+0x4a60] ;  /* 0x004a600001787983 */ /* 0x000ee80000300a00 */
[----:B------:R-:W-:Y:S04]  /*34db0*/  STL.64 [R1+0x6d0], R116 ;  /* 0x0006d07401007387 */ /* 0x000fe80000100a00 */
[----:B------:R4:W-:Y:S04]  /*34dc0*/  STL.64 [R1+0x6d8], R118 ;  /* 0x0006d87601007387 */ /* 0x0009e80000100a00 */
[----:B----4-:R-:W4:Y:S04]  /*34dd0*/  LDL.LU.64 R118, [R1+0x4a58] ;  /* 0x004a580001767983 */ /* 0x010f280000300a00 */
[----:B------:R-:W4:Y:S04]  /*34de0*/  LDL.LU.64 R116, [R1+0x4a50] ;  /* 0x004a500001747983 */ /* 0x000f280000300a00 */
[----:B------:R-:W-:Y:S04]  /*34df0*/  STL.64 [R1+0x6c0], R240 ;  /* 0x0006c0f001007387 */ /* 0x000fe80000100a00 */
[----:B------:R1:W-:Y:S02]  /*34e00*/  STL.64 [R1+0x6c8], R242 ;  /* 0x0006c8f201007387 */ /* 0x0003e40000100a00 */
[C---:B-1----:R-:W-:Y:S08]  /*34e10*/  HMMA.1688.F32.TF32 R240, R236.reuse, R4, R112 ;  /* 0x00000004ecf0723c */ /* 0x042ff00000081070 */
        /* <DEDUP_REMOVED lines=14> */
[C---:B--2---:R-:W-:Y:S01]  /*34f00*/  HMMA.1688.F32.TF32 R72, R236.reuse, R16, R68 ;  /* 0x00000010ec48723c */ /* 0x044fe20000081044 */
[----:B------:R2:W-:Y:S07]  /*34f10*/  STL.64 [R1+0xf40], R108 ;  /* 0x000f406c01007387 */ /* 0x0005ee0000100a00 */
        /* <DEDUP_REMOVED lines=21> */
[----:B-1----:R-:W3:Y:S04]  /*35070*/  LDL.LU.64 R112, [R1+0x1a0] ;  /* 0x0001a00001707983 */ /* 0x002ee80000300a00 */
[----:B------:R-:W3:Y:S04]  /*35080*/  LDL.LU.64 R114, [R1+0x1a8] ;  /* 0x0001a80001727983 */ /* 0x000ee80000300a00 */
[----:B--2---:R-:W2:Y:S04]  /*35090*/  LDL.LU.64 R108, [R1+0x180] ;  /* 0x00018000016c7983 */ /* 0x004ea80000300a00 */
[----:B------:R-:W2:Y:S04]  /*350a0*/  LDL.LU.64 R110, [R1+0x188] ;  /* 0x00018800016e7983 */ /* 0x000ea80000300a00 */
        /* <DEDUP_REMOVED lines=17> */
[----:B------:R-:W4:Y:S01]  /*351c0*/  LDL.LU.64 R74, [R1+0xf8] ;  /* 0x0000f800014a7983 */ /* 0x000f220000300a00 */
[----:B------:R-:W-:Y:S01]  /*351d0*/  MOV R14, R70 ;  /* 0x00000046000e7202 */ /* 0x000fe20000000f00 */
[----:B------:R-:W-:-:S02]  /*351e0*/  IMAD.MOV.U32 R18, RZ, RZ, R71 ;  /* 0x000000ffff127224 */ /* 0x000fc400078e0047 */
[----:B------:R-:W4:Y:S04]  /*351f0*/  LDL.LU.64 R68, [R1+0xe0] ;  /* 0x0000e00001447983 */ /* 0x000f280000300a00 */
[----:B------:R-:W4:Y:S04]  /*35200*/  LDL.LU.64 R70, [R1+0xe8] ;  /* 0x0000e80001467983 */ /* 0x000f280000300a00 */
[----:B------:R-:W4:Y:S04]  /*35210*/  LDL.LU.64 R240, [R1+0xd0] ;  /* 0x0000d00001f07983 */ /* 0x000f280000300a00 */
[----:B------:R-:W4:Y:S04]  /*35220*/  LDL.LU.64 R242, [R1+0xd8] ;  /* 0x0000d80001f27983 */ /* 0x000f280000300a00 */
[----:B------:R-:W4:Y:S04]  /*35230*/  LDL.LU.64 R248, [R1+0xc0] ;  /* 0x0000c00001f87983 */ /* 0x000f280000300a00 */
[----:B------:R-:W4:Y:S04]  /*35240*/  LDL.LU.64 R250, [R1+0xc8] ;  /* 0x0000c80001fa7983 */ /* 0x000f280000300a00 */
[----:B------:R-:W-:Y:S04]  /*35250*/  STL [R1+0x48ac], R18 ;  /* 0x0048ac1201007387 */ /* 0x000fe80000100800 */
[----:B------:R-:W-:Y:S04]  /*35260*/  STL [R1+0x48a8], R14 ;  /* 0x0048a80e01007387 */ /* 0x000fe80000100800 */
[----:B------:R-:W-:Y:S04]  /*35270*/  LDS R236, [R0+0x100] ;  /* 0x0001000000ec7984 */ /* 0x000fe80000000800 */
[----:B------:R-:W-:Y:S04]  /*35280*/  LDS R238, [R0+0x1100] ;  /* 0x0011000000ee7984 */ /* 0x000fe80000000800 */
[----:B------:R-:W-:Y:S04]  /*35290*/  LDS R237, [R3+0x100] ;  /* 0x0001000003ed7984 */ /* 0x000fe80000000800 */
[----:B------:R-:W1:Y:S01]  /*352a0*/  LDS R239, [R3+0x1100] ;  /* 0x0011000003ef7984 */ /* 0x000e620000000800 */
[C---:B---3--:R-:W-:Y:S08]  /*352b0*/  HMMA.1688.F32.TF32 R112, R232.reuse, R64, R112 ;  /* 0x00000040e870723c */ /* 0x048ff00000081070 */
[----:B--2---:R-:W-:Y:S11]  /*352c0*/  HMMA.1688.F32.TF32 R108, R232, R60, R108 ;  /* 0x0000003ce86c723c */ /* 0x004ff6000008106c */
[----:B------:R-:W-:Y:S04]  /*352d0*/  @!UPT UIADD3 URZ, URZ, URZ, URZ ;  /* 0x0000003f3f3ff290 */ /* 0x000fe8000fffe03f */
[----:B------:R-:W-:Y:S01]  /*352e0*/  STL.64 [R1+0x1610], R112 ;  /* 0x0016107001007387 */ /* 0x000fe20000100a00 */
[----:B------:R-:W-:-:S03]  /*352f0*/  IMAD.MOV.U32 R2, RZ, RZ, R115 ;  /* 0x000000ffff027224 */ /* 0x000fc600078e0073 */
[----:B------:R2:W-:Y:S04]  /*35300*/  STL [R1+0x1618], R114 ;  /* 0x0016187201007387 */ /* 0x0005e80000100800 */
[----:B--2---:R-:W2:Y:S04]  /*35310*/  LDL.LU.64 R114, [R1+0x4a48] ;  /* 0x004a480001727983 */ /* 0x004ea80000300a00 */
[----:B------:R-:W2:Y:S01]  /*35320*/  LDL.LU.64 R112, [R1+0x4a40] ;  /* 0x004a400001707983 */ /* 0x000ea20000300a00 */
[C---:B----4-:R-:W-:Y:S03]  /*35330*/  HMMA.1688.F32.TF32 R104, R232.reuse, R8, R104 ;  /* 0x00000008e868723c */ /* 0x050fe60000081068 */
[----:B------:R-:W-:Y:S04]  /*35340*/  STL [R1+0x4828], R2 ;  /* 0x0048280201007387 */ /* 0x000fe80000100800 */
[----:B------:R-:W-:Y:S04]  /*35350*/  STL.64 [R1+0x1600], R108 ;  /* 0x0016006c01007387 */ /* 0x000fe80000100a00 */
[----:B------:R3:W-:Y:S04]  /*35360*/  STL.64 [R1+0x1608], R110 ;  /* 0x0016086e01007387 */ /* 0x0007e80000100a00 */
[----:B---3--:R-:W3:Y:S04]  /*35370*/  LDL.LU.64 R110, [R1+0x4a38] ;  /* 0x004a3800016e7983 */ /* 0x008ee80000300a00 */
[----:B------:R-:W3:Y:S01]  /*35380*/  LDL.LU.64 R108, [R1+0x4a30] ;  /* 0x004a3000016c7983 */ /* 0x000ee20000300a00 */
[C---:B------:R-:W-:Y:S03]  /*35390*/  HMMA.1688.F32.TF32 R100, R232.reuse, R4, R100 ;  /* 0x00000004e864723c */ /* 0x040fe60000081064 */
[----:B------:R-:W-:Y:S04]  /*353a0*/  STL.64 [R1+0x15f0], R104 ;  /* 0x0015f06801007387 */ /* 0x000fe80000100a00 */
[----:B------:R4:W-:Y:S04]  /*353b0*/  STL.64 [R1+0x15f8], R106 ;  /* 0x0015f86a01007387 */ /* 0x0009e80000100a00 */
[----:B----4-:R-:W4:Y:S04]  /*353c0*/  LDL.LU.64 R106, [R1+0x4a28] ;  /* 0x004a2800016a7983 */ /* 0x010f280000300a00 */
[----:B------:R-:W4:Y:S08]  /*353d0*/  LDL.LU.64 R104, [R1+0x4a20] ;  /* 0x004a200001687983 */ /* 0x000f300000300a00 */
[----:B------:R-:W-:Y:S04]  /*353e0*/  STL.64 [R1+0x15e0], R100 ;  /* 0x0015e06401007387 */ /* 0x000fe80000100a00 */
[----:B------:R1:W-:Y:S04]  /*353f0*/  STL.64 [R1+0x15e8], R102 ;  /* 0x0015e86601007387 */ /* 0x0003e80000100a00 */
[----:B-1----:R-:W2:Y:S04]  /*35400*/  LDL.LU.64 R102, [R1+0x4a18] ;  /* 0x004a180001667983 */ /* 0x002ea80000300a00 */
[----:B------:R-:W2:Y:S01]  /*35410*/  LDL.LU.64 R100, [R1+0x4a10] ;  /* 0x004a100001647983 */ /* 0x000ea20000300a00 */
[C---:B------:R-:W-:Y:S08]  /*35420*/  HMMA.1688.F32.TF32 R96, R232.reuse, R56, R96 ;  /* 0x00000038e860723c */ /* 0x040ff00000081060 */
[C---:B------:R-:W-:Y:S08]  /*35430*/  HMMA.1688.F32.TF32 R92, R232.reuse, R52, R92 ;  /* 0x00000034e85c723c */ /* 0x040ff0000008105c */
[C---:B------:R-:W-:Y:S08]  /*35440*/  HMMA.1688.F32.TF32 R88, R232.reuse, R48, R88 ;  /* 0x00000030e858723c */ /* 0x040ff00000081058 */
[C---:B------:R-:W-:Y:S01]  /*35450*/  HMMA.1688.F32.TF32 R84, R232.reuse, R44, R84 ;  /* 0x0000002ce854723c */ /* 0x040fe20000081054 */
[----:B------:R-:W-:Y:S07]  /*35460*/  STL.64 [R1+0x15d0], R96 ;  /* 0x0015d06001007387 */ /* 0x000fee0000100a00 */
[C---:B------:R-:W-:Y:S01]  /*35470*/  HMMA.1688.F32.TF32 R80, R232.reuse, R40, R80 ;  /* 0x00000028e850723c */ /* 0x040fe20000081050 */
[----:B------:R1:W-:Y:S07]  /*35480*/  STL.64 [R1+0x15d8], R98 ;  /* 0x0015d86201007387 */ /* 0x0003ee0000100a00 */
[C---:B------:R-:W-:Y:S01]  /*35490*/  HMMA.1688.F32.TF32 R76, R232.reuse, R36, R76 ;  /* 0x00000024e84c723c */ /* 0x040fe2000008104c */
[----:B-1----:R-:W2:Y:S07]  /*354a0*/  LDL.LU.64 R98, [R1+0x4a08] ;  /* 0x004a080001627983 */ /* 0x002eae0000300a00 */
[C---:B------:R-:W-:Y:S01]  /*354b0*/  HMMA.1688.F32.TF32 R72, R232.reuse, R32, R72 ;  /* 0x00000020e848723c */ /* 0x040fe20000081048 */
[----:B------:R-:W2:Y:S04]  /*354c0*/  LDL.LU.64 R96, [R1+0x4a00] ;  /* 0x004a000001607983 */ /* 0x000ea80000300a00 */
[----:B------:R-:W-:Y:S04]  /*354d0*/  STL.64 [R1+0x15c0], R92 ;  /* 0x0015c05c01007387 */ /* 0x000fe80000100a00 */
[----:B------:R1:W-:Y:S04]  /*354e0*/  STL.64 [R1+0x15c8], R94 ;  /* 0x0015c85e01007387 */ /* 0x0003e80000100a00 */
[----:B-1----:R-:W2:Y:S04]  /*354f0*/  LDL.LU.64 R94, [R1+0x49f8] ;  /* 0x0049f800015e7983 */ /* 0x002ea80000300a00 */
        /* <DEDUP_REMOVED lines=15> */
[----:B-1----:R-:W3:Y:S04]  /*355f0*/  LDL.LU.64 R78, [R1+0x49b8] ;  /* 0x0049b800014e7983 */ /* 0x002ee80000300a00 */
[----:B------:R-:W3:Y:S04]  /*35600*/  LDL.LU.64 R76, [R1+0x49b0] ;  /* 0x0049b000014c7983 */ /* 0x000ee80000300a00 */
[----:B------:R-:W-:Y:S04]  /*35610*/  STL.64 [R1+0x1570], R72 ;  /* 0x0015704801007387 */ /* 0x000fe80000100a00 */
[----:B------:R1:W-:Y:S04]  /*35620*/  STL.64 [R1+0x1578], R74 ;  /* 0x0015784a01007387 */ /* 0x0003e80000100a00 */
[----:B-1----:R-:W3:Y:S04]  /*35630*/  LDL.LU.64 R74, [R1+0x49a8] ;  /* 0x0049a800014a7983 */ /* 0x002ee80000300a00 */
[----:B------:R-:W3:Y:S01]  /*35640*/  LDL.LU.64 R72, [R1+0x49a0] ;  /* 0x0049a00001487983 */ /* 0x000ee20000300a00 */
[C---:B------:R-:W-:Y:S08]  /*35650*/  HMMA.1688.F32.TF32 R68, R232.reuse, R28, R68 ;  /* 0x0000001ce844723c */ /* 0x040ff00000081044 */
[C---:B------:R-:W-:Y:S08]  /*35660*/  HMMA.1688.F32.TF32 R240, R232.reuse, R24, R240 ;  /* 0x00000018e8f0723c */ /* 0x040ff000000810f0 */
[C---:B------:R-:W-:Y:S08]  /*35670*/  HMMA.1688.F32.TF32 R248, R232.reuse, R20, R248 ;  /* 0x00000014e8f8723c */ /* 0x040ff000000810f8 */
[C---:B------:R-:W-:Y:S08]  /*35680*/  HMMA.1688.F32.TF32 R244, R232.reuse, R16, R244 ;  /* 0x00000010e8f4723c */ /* 0x040ff000000810f4 */
[----:B------:R-:W-:Y:S01]  /*35690*/  HMMA.1688.F32.TF32 R232, R232, R12, R228 ;  /* 0x0000000ce8e8723c */ /* 0x000fe200000810e4 */
[----:B------:R-:W-:Y:S04]  /*356a0*/  LDS R228, [R252+0x100] ;  /* 0x00010000fce47984 */ /* 0x000fe80000000800 */
[----:B------:R-:W-:Y:S04]  /*356b0*/  LDS R230, [R252+0x1100] ;  /* 0x00110000fce67984 */ /* 0x000fe80000000800 */
[----:B------:R-:W-:Y:S01]  /*356c0*/  LDS R229, [R10+0x100] ;  /* 0x000100000ae57984 */ /* 0x000fe20000000800 */
[C---:B------:R-:W-:Y:S03]  /*356d0*/  HMMA.1688.F32.TF32 R224, R236.reuse, R64, R224 ;  /* 0x00000040ece0723c */ /* 0x040fe600000810e0 */
[----:B------:R-:W1:Y:S05]  /*356e0*/  LDS R231, [R10+0x1100] ;  /* 0x001100000ae77984 */ /* 0x000e6a0000000800 */
[C---:B------:R-:W-:Y:S01]  /*356f0*/  HMMA.1688.F32.TF32 R220, R236.reuse, R60, R220 ;  /* 0x0000003cecdc723c */ /* 0x040fe200000810dc */
[----:B------:R-:W-:Y:S07]  /*35700*/  STL.64 [R1+0x1560], R68 ;  /* 0x0015604401007387 */ /* 0x000fee0000100a00 */
[C---:B------:R-:W-:Y:S01]  /*35710*/  HMMA.1688.F32.TF32 R212, R236.reuse, R4, R212 ;  /* 0x00000004ecd4723c */ /* 0x040fe200000810d4 */
[----:B------:R4:W-:Y:S07]  /*35720*/  STL.64 [R1+0x1568], R70 ;  /* 0x0015684601007387 */ /* 0x0009ee0000100a00 */
[C---:B------:R-:W-:Y:S01]  /*35730*/  HMMA.1688.F32.TF32 R208, R236.reuse, R56, R208 ;  /* 0x00000038ecd0723c */ /* 0x040fe200000810d0 */
[----:B----4-:R-:W4:Y:S07]  /*35740*/  LDL.LU.64 R70, [R1+0x4998] ;  /* 0x0049980001467983 */ /* 0x010f2e0000300a00 */
[C---:B------:R-:W-:Y:S01]  /*35750*/  HMMA.1688.F32.TF32 R204, R236.reuse, R52, R204 ;  /* 0x00000034eccc723c */ /* 0x040fe200000810cc */
[----:B------:R-:W4:Y:S04]  /*35760*/  LDL.LU.64 R68, [R1+0x4990] ;  /* 0x0049900001447983 */ /* 0x000f280000300a00 */
[----:B------:R-:W-:Y:S03]  /*35770*/  STL.64 [R1+0x1550], R240 ;  /* 0x001550f001007387 */ /* 0x000fe60000100a00 */
[----:B------:R-:W-:Y:S01]  /*35780*/  HMMA.1688.F32.TF32 R200, R236, R48, R200 ;  /* 0x00000030ecc8723c */ /* 0x000fe200000810c8 */
[----:B------:R1:W-:Y:S01]  /*35790*/  STL.64 [R1+0x1558], R242 ;  /* 0x001558f201007387 */ /* 0x0003e20000100a00 */
[----:B------:R-:W-:-:S06]  /*357a0*/  MOV R15, R227 ;  /* 0x000000e3000f7202 */ /* 0x000fcc0000000f00 */
[C---:B------:R-:W-:Y:S01]  /*357b0*/  HMMA.1688.F32.TF32 R196, R236.reuse, R44, R196 ;  /* 0x0000002cecc4723c */ /* 0x040fe200000810c4 */
[----:B------:R-:W-:Y:S01]  /*357c0*/  IMAD.MOV.U32 R23, RZ, RZ, R226 ;  /* 0x000000ffff177224 */ /* 0x000fe200078e00e2 */
[----:B-1----:R-:W4:Y:S06]  /*357d0*/  LDL.LU.64 R242, [R1+0x4988] ;  /* 0x0049880001f27983 */ /* 0x002f2c0000300a00 */
[----:B------:R-:W-:Y:S01]  /*357e0*/  HMMA.1688.F32.TF32 R192, R236, R40, R192 ;  /* 0x00000028ecc0723c */ /* 0x000fe200000810c0 */
[----:B------:R-:W4:Y:S01]  /*357f0*/  LDL.LU.64 R240, [R1+0x4980] ;  /* 0x0049800001f07983 */ /* 0x000f220000300a00 */
[----:B------:R-:W-:-:S03]  /*35800*/  IMAD.MOV.U32 R22, RZ, RZ, R225 ;  /* 0x000000ffff167224 */ /* 0x000fc600078e00e1 */
[----:B------:R-:W-:Y:S03]  /*35810*/  STL.64 [R1+0x1540], R248 ;  /* 0x001540f801007387 */ /* 0x000fe60000100a00 */
[----:B------:R-:W-:Y:S01]  /*35820*/  HMMA.1688.F32.TF32 R188, R236, R36, R188 ;  /* 0x00000024ecbc723c */ /* 0x000fe200000810bc */
[----:B------:R-:W-:Y:S01]  /*35830*/  STL.64 [R1+0x1548], R250 ;  /* 0x001548fa01007387 */ /* 0x000fe20000100a00 */
[----:B------:R-:W-:-:S03]  /*35840*/  MOV R19, R224 ;  /* 0x000000e000137202 */ /* 0x000fc60000000f00 */
[----:B------:R-:W-:Y:S03]  /*35850*/  STL.64 [R1+0x1530], R244 ;  /* 0x001530f401007387 */ /* 0x000fe60000100a00 */
[C---:B------:R-:W-:Y:S01]  /*35860*/  HMMA.1688.F32.TF32 R184, R236.reuse, R32, R184 ;  /* 0x00000020ecb8723c */ /* 0x040fe200000810b8 */
[----:B------:R-:W-:Y:S04]  /*35870*/  STL.64 [R1+0x1538], R246 ;  /* 0x001538f601007387 */ /* 0x000fe80000100a00 */
[----:B------:R-:W-:Y:S03]  /*35880*/  STL.64 [R1+0x1520], R232 ;  /* 0x001520e801007387 */ /* 0x000fe60000100a00 */
[C---:B------:R-:W-:Y:S01]  /*35890*/  HMMA.1688.F32.TF32 R180, R236.reuse, R28, R180 ;  /* 0x0000001cecb4723c */ /* 0x040fe200000810b4 */
[----:B------:R-:W-:Y:S04]  /*358a0*/  STL.64 [R1+0x1528], R234 ;  /* 0x001528ea01007387 */ /* 0x000fe80000100a00 */
[----:B------:R-:W-:Y:S03]  /*358b0*/  STL [R1+0x48bc], R15 ;  /* 0x0048bc0f01007387 */ /* 0x000fe60000100800 */
[C---:B------:R-:W-:Y:S01]  /*358c0*/  HMMA.1688.F32.TF32 R176, R236.reuse, R24, R176 ;  /* 0x00000018ecb0723c */ /* 0x040fe200000810b0 */
[----:B------:R-:W-:Y:S04]  /*358d0*/  STL [R1+0x48b8], R23 ;  /* 0x0048b81701007387 */ /* 0x000fe80000100800 */
[----:B------:R-:W-:Y:S03]  /*358e0*/  STL [R1+0x48b4], R22 ;  /* 0x0048b41601007387 */ /* 0x000fe60000100800 */
[C---:B------:R-:W-:Y:S01]  /*358f0*/  HMMA.1688.F32.TF32 R172, R236.reuse, R20, R172 ;  /* 0x00000014ecac723c */ /* 0x040fe200000810ac */
[----:B------:R-:W-:Y:S04]  /*35900*/  STL [R1+0x48b0], R19 ;  /* 0x0048b01301007387 */ /* 0x000fe80000100800 */
[----:B------:R-:W-:Y:S03]  /*35910*/  STL.64 [R1+0xb80], R220 ;  /* 0x000b80dc01007387 */ /* 0x000fe60000100a00 */
[C---:B------:R-:W-:Y:S01]  /*35920*/  HMMA.1688.F32.TF32 R168, R236.reuse, R16, R168 ;  /* 0x00000010eca8723c */ /* 0x040fe200000810a8 */
[----:B------:R-:W-:Y:S04]  /*35930*/  STL.64 [R1+0xb60], R212 ;  /* 0x000b60d401007387 */ /* 0x000fe80000100a00 */
[----:B------:R-:W-:Y:S03]  /*35940*/  STL.64 [R1+0xb68], R214 ;  /* 0x000b68d601007387 */ /* 0x000fe60000100a00 */
[----:B------:R-:W-:Y:S01]  /*35950*/  HMMA.1688.F32.TF32 R164, R236, R12, R164 ;  /* 0x0000000ceca4723c */ /* 0x000fe200000810a4 */
[----:B------:R-:W-:Y:S04]  /*35960*/  STL.64 [R1+0xb50], R208 ;  /* 0x000b50d001007387 */ /* 0x000fe80000100a00 */
[----:B------:R-:W-:Y:S03]  /*35970*/  STL.64 [R1+0xb58], R210 ;  /* 0x000b58d201007387 */ /* 0x000fe60000100a00 */
[C---:B------:R-:W-:Y:S01]  /*35980*/  HMMA.1688.F32.TF32 R160, R228.reuse, R64, R160 ;  /* 0x00000040e4a0723c */ /* 0x040fe200000810a0 */
        /* <DEDUP_REMOVED lines=35> */
[C---:B--2---:R-:W-:Y:S01]  /*35bc0*/  HMMA.1688.F32.TF32 R112, R228.reuse, R24, R112 ;  /* 0x00000018e470723c */ /* 0x044fe20000081070 */
        /* <DEDUP_REMOVED lines=10> */
[----:B------:R1:W-:Y:S04]  /*35c70*/  STL.64 [R1+0x13b0], R136 ;  /* 0x0013b08801007387 */ /* 0x0003e80000100a00 */
[----:B------:R2:W-:Y:S04]  /*35c80*/  STL.64 [R1+0x13b8], R138 ;  /* 0x0013b88a01007387 */ /* 0x0005e80000100a00 */
[----:B------:R1:W-:Y:S04]  /*35c90*/  STL.64 [R1+0x13a0], R132 ;  /* 0x0013a08401007387 */ /* 0x0003e80000100a00 */
[----:B------:R1:W-:Y:S04]  /*35ca0*/  STL.64 [R1+0x13a8], R134 ;  /* 0x0013a88601007387 */ /* 0x0003e80000100a00 */
[----:B------:R1:W-:Y:S04]  /*35cb0*/  STL.64 [R1+0x1390], R128 ;  /* 0x0013908001007387 */ /* 0x0003e80000100a00 */
[----:B------:R1:W-:Y:S04]  /*35cc0*/  STL.64 [R1+0x1398], R130 ;  /* 0x0013988201007387 */ /* 0x0003e80000100a00 */
[----:B------:R-:W-:Y:S04]  /*35cd0*/  STL.64 [R1+0x1380], R124 ;  /* 0x0013807c01007387 */ /* 0x000fe80000100a00 */
[----:B------:R-:W-:Y:S04]  /*35ce0*/  STL.64 [R1+0x1388], R126 ;  /* 0x0013887e01007387 */ /* 0x000fe80000100a00 */
[----:B------:R-:W-:Y:S04]  /*35cf0*/  STL.64 [R1+0x1370], R120 ;  /* 0x0013707801007387 */ /* 0x000fe80000100a00 */
[----:B------:R-:W-:Y:S04]  /*35d00*/  STL.64 [R1+0x1378], R122 ;  /* 0x0013787a01007387 */ /* 0x000fe80000100a00 */
[----:B------:R-:W-:Y:S01]  /*35d10*/  STL.64 [R1+0x1360], R116 ;  /* 0x0013607401007387 */ /* 0x000fe20000100a00 */
[C---:B---3--:R-:W-:Y:S03]  /*35d20*/  HMMA.1688.F32.TF32 R108, R228.reuse, R20, R108 ;  /* 0x00000014e46c723c */ /* 0x048fe6000008106c */
[----:B------:R-:W-:Y:S04]  /*35d30*/  STL.64 [R1+0x1368], R118 ;  /* 0x0013687601007387 */ /* 0x000fe80000100a00 */
[----:B-1----:R-:W3:Y:S04]  /*35d40*/  LDL.LU.64 R136, [R1+0x190] ;  /* 0x0001900001887983 */ /* 0x002ee80000300a00 */
[----:B------:R-:W-:Y:S04]  /*35d50*/  STL.64 [R1+0x1350], R112 ;  /* 0x0013507001007387 */ /* 0x000fe80000100a00 */
[----:B------:R-:W-:Y:S04]  /*35d60*/  STL.64 [R1+0x1358], R114 ;  /* 0x0013587201007387 */ /* 0x000fe80000100a00 */
[----:B--2---:R-:W3:Y:S01]  /*35d70*/  LDL.LU.64 R138, [R1+0x198] ;  /* 0x00019800018a7983 */ /* 0x004ee20000300a00 */
[C---:B------:R-:W-:Y:S03]  /*35d80*/  HMMA.1688.F32.TF32 R104, R228.reuse, R16, R104 ;  /* 0x00000010e468723c */ /* 0x040fe60000081068 */
[----:B------:R-:W-:Y:S04]  /*35d90*/  STL.64 [R1+0x1340], R108 ;  /* 0x0013406c01007387 */ /* 0x000fe80000100a00 */
[----:B------:R-:W-:Y:S04]  /*35da0*/  STL.64 [R1+0x1348], R110 ;  /* 0x0013486e01007387 */ /* 0x000fe80000100a00 */
[----:B------:R-:W3:Y:S04]  /*35db0*/  LDL.LU.64 R132, [R1+0x1c0] ;  /* 0x0001c00001847983 */ /* 0x000ee80000300a00 */
[----:B------:R-:W3:Y:S01]  /*35dc0*/  LDL.LU.64 R134, [R1+0x1c8] ;  /* 0x0001c80001867983 */ /* 0x000ee20000300a00 */
[----:B------:R-:W-:Y:S03]  /*35dd0*/  HMMA.1688.F32.TF32 R100, R228, R12, R100 ;  /* 0x0000000ce464723c */ /* 0x000fe60000081064 */
[----:B------:R-:W-:Y:S04]  /*35de0*/  LDS R248, [R0+0x180] ;  /* 0x0001800000f87984 */ /* 0x000fe80000000800 */
[----:B------:R1:W-:Y:S04]  /*35df0*/  STL.64 [R1+0x1330], R104 ;  /* 0x0013306801007387 */ /* 0x0003e80000100a00 */
[----:B------:R1:W-:Y:S04]  /*35e00*/  STL.64 [R1+0x1338], R106 ;  /* 0x0013386a01007387 */ /* 0x0003e80000100a00 */
[----:B------:R-:W3:Y:S04]  /*35e10*/  LDL.LU.64 R128, [R1+0x200] ;  /* 0x0002000001807983 */ /* 0x000ee80000300a00 */
[----:B------:R-:W3:Y:S04]  /*35e20*/  LDL.LU.64 R130, [R1+0x208] ;  /* 0x0002080001827983 */ /* 0x000ee80000300a00 */
[----:B------:R-:W-:Y:S04]  /*35e30*/  STL.64 [R1+0x1320], R100 ;  /* 0x0013206401007387 */ /* 0x000fe80000100a00 */
[----:B------:R-:W-:Y:S04]  /*35e40*/  STL.64 [R1+0x1328], R102 ;  /* 0x0013286601007387 */ /* 0x000fe80000100a00 */
[----:B-1----:R-:W3:Y:S04]  /*35e50*/  LDL.LU.64 R104, [R1+0x220] ;  /* 0x0002200001687983 */ /* 0x002ee80000300a00 */
[----:B------:R-:W3:Y:S04]  /*35e60*/  LDL.LU.64 R106, [R1+0x228] ;  /* 0x00022800016a7983 */ /* 0x000ee80000300a00 */
[----:B------:R-:W3:Y:S04]  /*35e70*/  LDL.LU.64 R124, [R1+0x240] ;  /* 0x00024000017c7983 */ /* 0x000ee80000300a00 */
[----:B------:R-:W3:Y:S04]  /*35e80*/  LDL.LU.64 R126, [R1+0x248] ;  /* 0x00024800017e7983 */ /* 0x000ee80000300a00 */
[----:B------:R-:W-:Y:S04]  /*35e90*/  LDS R250, [R0+0x1180] ;  /* 0x0011800000fa7984 */ /* 0x000fe80000000800 */
[----:B------:R-:W-:Y:S04]  /*35ea0*/  LDS R249, [R3+0x180] ;  /* 0x0001800003f97984 */ /* 0x000fe80000000800 */
[----:B------:R-:W1:Y:S04]  /*35eb0*/  LDS R251, [R3+0x1180] ;  /* 0x0011800003fb7984 */ /* 0x000e680000000800 */
[----:B------:R-:W3:Y:S04]  /*35ec0*/  LDL.LU.64 R120, [R1+0x260] ;  /* 0x0002600001787983 */ /* 0x000ee80000300a00 */
[----:B------:R-:W3:Y:S04]  /*35ed0*/  LDL.LU.64 R122, [R1+0x268] ;  /* 0x00026800017a7983 */ /* 0x000ee80000300a00 */
[----:B------:R-:W3:Y:S04]  /*35ee0*/  LDL.LU.64 R116, [R1+0x2c0] ;  /* 0x0002c00001747983 */ /* 0x000ee80000300a00 */
[----:B------:R-:W3:Y:S04]  /*35ef0*/  LDL.LU.64 R118, [R1+0x2c8] ;  /* 0x0002c80001767983 */ /* 0x000ee80000300a00 */
[----:B------:R-:W3:Y:S04]  /*35f00*/  LDL.LU.64 R112, [R1+0x2a0] ;  /* 0x0002a00001707983 */ /* 0x000ee80000300a00 */
[----:B------:R-:W3:Y:S04]  /*35f10*/  LDL.LU.64 R114, [R1+0x2a8] ;  /* 0x0002a80001727983 */ /* 0x000ee80000300a00 */
[----:B------:R-:W-:Y:S04]  /*35f20*/  LDS R100, [R252+0x180] ;  /* 0x00018000fc647984 */ /* 0x000fe80000000800 */
[----:B------:R-:W-:Y:S04]  /*35f30*/  LDS R102, [R252+0x1180] ;  /* 0x00118000fc667984 */ /* 0x000fe80000000800 */
[----:B------:R-:W-:Y:S01]  /*35f40*/  LDS R101, [R10+0x180] ;  /* 0x000180000a657984 */ /* 0x000fe20000000800 */
[C---:B-1----:R-:W-:Y:S03]  /*35f50*/  HMMA.1688.F32.TF32 R96, R248.reuse, R64, R96 ;  /* 0x00000040f860723c */ /* 0x042fe60000081060 */
[----:B------:R-:W1:Y:S04]  /*35f60*/  LDS R103, [R10+0x1180] ;  /* 0x001180000a677984 */ /* 0x000e680000000800 */
[----:B------:R-:W-:Y:S01]  /*35f70*/  LDS R164, [R0+0x300] ;  /* 0x0003000000a47984 */ /* 0x000fe20000000800 */
[C---:B------:R-:W-:Y:S03]  /*35f80*/  HMMA.1688.F32.TF32 R92, R248.reuse, R60, R92 ;  /* 0x0000003cf85c723c */ /* 0x040fe6000008105c */
[----:B------:R-:W-:Y:S04]  /*35f90*/  LDS R166, [R0+0x1300] ;  /* 0x0013000000a67984 */ /* 0x000fe80000000800 */
        /* <DEDUP_REMOVED lines=14> */
[----:B------:R-:W-:Y:S04]  /*36080*/  STL.64 [R1+0x7c0], R96 ;  /* 0x0007c06001007387 */ /* 0x000fe80000100a00 */
[----:B------:R-:W-:Y:S04]  /*36090*/  STL.64 [R1+0x7c8], R98 ;  /* 0x0007c86201007387 */ /* 0x000fe80000100a00 */
[----:B------:R1:W-:Y:S04]  /*360a0*/  STL.64 [R1+0x7b0], R92 ;  /* 0x0007b05c01007387 */ /* 0x0003e80000100a00 */
        /* <DEDUP_REMOVED lines=9> */
[----:B-1----:R-:W2:Y:S04]  /*36140*/  LDL.LU.64 R92, [R1+0x3c0] ;  /* 0x0003c000015c7983 */ /* 0x002ea80000300a00 */
[----:B------:R-:W-:Y:S04]  /*36150*/  STL.64 [R1+0x180], R72 ;  /* 0x0001804801007387 */ /* 0x000fe80000100a00 */
[----:B------:R-:W-:Y:S04]  /*36160*/  STL.64 [R1+0x188], R74 ;  /* 0x0001884a01007387 */ /* 0x000fe80000100a00 */
[----:B------:R-:W2:Y:S01]  /*36170*/  LDL.LU.64 R94, [R1+0x3c8] ;  /* 0x0003c800015e7983 */ /* 0x000ea20000300a00 */
[C---:B----4-:R-:W-:Y:S03]  /*36180*/  HMMA.1688.F32.TF32 R68, R248.reuse, R44, R68 ;  /* 0x0000002cf844723c */ /* 0x050fe60000081044 */
[----:B------:R-:W-:Y:S11]  /*36190*/  LDS R171, [R10+0x1280] ;  /* 0x001280000aab7984 */ /* 0x000ff60000000800 */
[----:B------:R-:W-:Y:S09]  /*361a0*/  @!UPT UIADD3 URZ, URZ, URZ, URZ ;  /* 0x0000003f3f3ff290 */ /* 0x000ff2000fffe03f */
[----:B------:R-:W-:Y:S04]  /*361b0*/  STL.64 [R1+0x70], R68 ;  /* 0x0000704401007387 */ /* 0x000fe80000100a00 */
[----:B------:R3:W-:Y:S04]  /*361c0*/  STL.64 [R1+0x78], R70 ;  /* 0x0000784601007387 */ /* 0x0007e80000100a00 */
[----:B------:R-:W4:Y:S04]  /*361d0*/  LDL.LU.64 R108, [R1+0x3b0] ;  /* 0x0003b000016c7983 */ /* 0x000f280000300a00 */
[----:B------:R-:W4:Y:S01]  /*361e0*/  LDL.LU.64 R110, [R1+0x3b8] ;  /* 0x0003b800016e7983 */ /* 0x000f220000300a00 */
[C---:B---3--:R-:W-:Y:S11]  /*361f0*/  HMMA.1688.F32.TF32 R68, R248.reuse, R40, R136 ;  /* 0x00000028f844723c */ /* 0x048ff60000081088 */
[----:B------:R-:W-:Y:S11]  /*36200*/  @!UPT UIADD3 URZ, URZ, URZ, URZ ;  /* 0x0000003f3f3ff290 */ /* 0x000ff6000fffe03f */
[----:B------:R-:W-:Y:S01]  /*36210*/  @!UPT UIADD3 URZ, URZ, URZ, URZ ;  /* 0x0000003f3f3ff290 */ /* 0x000fe2000fffe03f */
[----:B------:R-:W-:Y:S04]  /*36220*/  STL.64 [R1+0x60], R68 ;  /* 0x0000604401007387 */ /* 0x000fe80000100a00 */
[----:B------:R1:W-:Y:S04]  /*36230*/  STL.64 [R1+0x68], R70 ;  /* 0x0000684601007387 */ /* 0x0003e80000100a00 */
[----:B------:R-:W3:Y:S04]  /*36240*/  LDL.LU.64 R76, [R1+0x3a0] ;  /* 0x0003a000014c7983 */ /* 0x000ee80000300a00 */
[----:B------:R-:W3:Y:S01]  /*36250*/  LDL.LU.64 R78, [R1+0x3a8] ;  /* 0x0003a800014e7983 */ /* 0x000ee20000300a00 */
[C---:B-1----:R-:W-:Y:S11]  /*36260*/  HMMA.1688.F32.TF32 R68, R248.reuse, R36, R132 ;  /* 0x00000024f844723c */ /* 0x042ff60000081084 */
        /* <DEDUP_REMOVED lines=10> */
[----:B------:R1:W-:Y:S02]  /*36310*/  STL.64 [R1+0x48], R70 ;  /* 0x0000484601007387 */ /* 0x0003e40000100a00 */
[C---:B-1----:R-:W-:Y:S02]  /*36320*/  HMMA.1688.F32.TF32 R68, R248.reuse, R28, R104 ;  /* 0x0000001cf844723c */ /* 0x042fe40000081068 */
[----:B------:R-:W3:Y:S04]  /*36330*/  LDL.LU.64 R104, [R1+0x380] ;  /* 0x0003800001687983 */ /* 0x000ee80000300a00 */
[----:B------:R-:W3:Y:S11]  /*36340*/  LDL.LU.64 R106, [R1+0x388] ;  /* 0x00038800016a7983 */ /* 0x000ef60000300a00 */
[----:B------:R-:W-:Y:S06]  /*36350*/  @!UPT UIADD3 URZ, URZ, URZ, URZ ;  /* 0x0000003f3f3ff290 */ /* 0x000fec000fffe03f */
        /* <DEDUP_REMOVED lines=18> */
[C---:B-1----:R-:W-:Y:S08]  /*36480*/  HMMA.1688.F32.TF32 R68, R248.reuse, R16, R116 ;  /* 0x00000010f844723c */ /* 0x042ff00000081074 */
[----:B------:R-:W-:Y:S11]  /*36490*/  HMMA.1688.F32.TF32 R248, R248, R12, R112 ;  /* 0x0000000cf8f8723c */ /* 0x000ff60000081070 */
[----:B------:R-:W-:Y:S04]  /*364a0*/  @!UPT UIADD3 URZ, URZ, URZ, URZ ;  /* 0x0000003f3f3ff290 */ /* 0x000fe8000fffe03f */
[----:B------:R-:W-:Y:S04]  /*364b0*/  STL.64 [R1], R68 ;  /* 0x0000004401007387 */ /* 0x000fe80000100a00 */
[----:B------:R-:W-:Y:S04]  /*364c0*/  STL.64 [R1+0x8], R70 ;  /* 0x0000084601007387 */ /* 0x000fe80000100a00 */
[----:B------:R-:W3:Y:S04]  /*364d0*/  LDL.LU.64 R88, [R1+0x340] ;  /* 0x0003400001587983 */ /* 0x000ee80000300a00 */
[----:B------:R-:W3:Y:S01]  /*364e0*/  LDL.LU.64 R90, [R1+0x348] ;  /* 0x00034800015a7983 */ /* 0x000ee20000300a00 */
[C---:B--2---:R-:W-:Y:S03]  /*364f0*/  HMMA.1688.F32.TF32 R112, R100.reuse, R64, R92 ;  /* 0x000000406470723c */ /* 0x044fe6000008105c */
[----:B------:R-:W-:Y:S04]  /*36500*/  STL.64 [R1+0x4838], R250 ;  /* 0x004838fa01007387 */ /* 0x000fe80000100a00 */
[----:B------:R-:W-:Y:S04]  /*36510*/  STL.64 [R1+0x4830], R248 ;  /* 0x004830f801007387 */ /* 0x000fe80000100a00 */
[----:B------:R-:W2:Y:S04]  /*36520*/  LDL.LU.64 R92, [R1+0x330] ;  /* 0x00033000015c7983 */ /* 0x000ea80000300a00 */
[----:B------:R-:W2:Y:S04]  /*36530*/  LDL.LU.64 R94, [R1+0x338] ;  /* 0x00033800015e7983 */ /* 0x000ea80000300a00 */
[----:B------:R-:W-:Y:S04]  /*36540*/  LDS R68, [R0+0x200] ;  /* 0x0002000000447984 */ /* 0x000fe80000000800 */
[----:B------:R-:W-:Y:S04]  /*36550*/  STL.64 [R1+0x1210], R112 ;  /* 0x0012107001007387 */ /* 0x000fe80000100a00 */
[----:B------:R4:W-:Y:S04]  /*36560*/  STL.64 [R1+0x1218], R114 ;  /* 0x0012187201007387 */ /* 0x0009e80000100a00 */
[----:B------:R-:W-:Y:S04]  /*36570*/  LDS R70, [R0+0x1200] ;  /* 0x0012000000467984 */ /* 0x000fe80000000800 */
[----:B------:R-:W-:Y:S01]  /*36580*/  LDS R69, [R3+0x200] ;  /* 0x0002000003457984 */ /* 0x000fe20000000800 */
[C---:B----4-:R-:W-:Y:S03]  /*36590*/  HMMA.1688.F32.TF32 R112, R100.reuse, R60, R108 ;  /* 0x0000003c6470723c */ /* 0x050fe6000008106c */
[----:B------:R-:W4:Y:S04]  /*365a0*/  LDL.LU.64 R108, [R1+0x320] ;  /* 0x00032000016c7983 */ /* 0x000f280000300a00 */
[----:B------:R-:W4:Y:S04]  /*365b0*/  LDL.LU.64 R110, [R1+0x328] ;  /* 0x00032800016e7983 */ /* 0x000f280000300a00 */
[----:B------:R-:W1:Y:S11]  /*365c0*/  LDS R71, [R3+0x1200] ;  /* 0x0012000003477984 */ /* 0x000e760000000800 */
[----:B------:R-:W-:Y:S01]  /*365d0*/  @!UPT UIADD3 URZ, URZ, URZ, URZ ;  /* 0x0000003f3f3ff290 */ /* 0x000fe2000fffe03f */
[----:B------:R-:W-:Y:S04]  /*365e0*/  STL.64 [R1+0x1200], R112 ;  /* 0x0012007001007387 */ /* 0x000fe80000100a00 */
[----:B------:R3:W-:Y:S02]  /*365f0*/  STL.64 [R1+0x1208], R114 ;  /* 0x0012087201007387 */ /* 0x0007e40000100a00 */
[C---:B---3--:R-:W-:Y:S02]  /*36600*/  HMMA.1688.F32.TF32 R112, R100.reuse, R8, R76 ;  /* 0x000000086470723c */ /* 0x048fe4000008104c */
[----:B------:R-:W3:Y:S04]  /*36610*/  LDL.LU.64 R76, [R1+0x310] ;  /* 0x00031000014c7983 */ /* 0x000ee80000300a00 */
[----:B------:R-:W3:Y:S11]  /*36620*/  LDL.LU.64 R78, [R1+0x318] ;  /* 0x00031800014e7983 */ /* 0x000ef60000300a00 */
[----:B------:R-:W-:Y:S06]  /*36630*/  @!UPT UIADD3 URZ, URZ, URZ, URZ ;  /* 0x0000003f3f3ff290 */ /* 0x000fec000fffe03f */
[----:B------:R-:W-:Y:S04]  /*36640*/  STL.64 [R1+0x11f0], R112 ;  /* 0x0011f07001007387 */ /* 0x000fe80000100a00 */
[----:B------:R1:W-:Y:S02]  /*36650*/  STL.64 [R1+0x11f8], R114 ;  /* 0x0011f87201007387 */ /* 0x0003e40000100a00 */
[C---:B-1----:R-:W-:Y:S02]  /*36660*/  HMMA.1688.F32.TF32 R112, R100.reuse, R4, R80 ;  /* 0x000000046470723c */ /* 0x042fe40000081050 */
        /* <DEDUP_REMOVED lines=35> */
[C---:B--2---:R-:W-:Y:S02]  /*368a0*/  HMMA.1688.F32.TF32 R112, R100.reuse, R36, R92 ;  /* 0x000000246470723c */ /* 0x044fe4000008105c */
[----:B------:R-:W2:Y:S04]  /*368b0*/  LDL.LU.64 R92, [R1+0x3e0] ;  /* 0x0003e000015c7983 */ /* 0x000ea80000300a00 */
[----:B------:R-:W2:Y:S11]  /*368c0*/  LDL.LU.64 R94, [R1+0x3e8] ;  /* 0x0003e800015e7983 */ /* 0x000eb60000300a00 */
[----:B------:R-:W-:Y:S06]  /*368d0*/  @!UPT UIADD3 URZ, URZ, URZ, URZ ;  /* 0x0000003f3f3ff290 */ /* 0x000fec000fffe03f */
[----:B------:R-:W-:Y:S04]  /*368e0*/  STL.64 [R1+0x1180], R112 ;  /* 0x0011807001007387 */ /* 0x000fe80000100a00 */
[----:B------:R4:W-:Y:S02]  /*368f0*/  STL.64 [R1+0x1188], R114 ;  /* 0x0011887201007387 */ /* 0x0009e40000100a00 */
[C---:B----4-:R-:W-:Y:S02]  /*36900*/  HMMA.1688.F32.TF32 R112, R100.reuse, R32, R108 ;  /* 0x000000206470723c */ /* 0x050fe4000008106c */
[----:B------:R-:W4:Y:S04]  /*36910*/  LDL.LU.64 R108, [R1+0x400] ;  /* 0x00040000016c7983 */ /* 0x000f280000300a00 */
[----:B------:R-:W4:Y:S11]  /*36920*/  LDL.LU.64 R110, [R1+0x408] ;  /* 0x00040800016e7983 */ /* 0x000f360000300a00 */
[----:B------:R-:W-:Y:S06]  /*36930*/  @!UPT UIADD3 URZ, URZ, URZ, URZ ;  /* 0x0000003f3f3ff290 */ /* 0x000fec000fffe03f */
        /* <DEDUP_REMOVED lines=10> */
[----:B------:R-:W3:Y:S02]  /*369e0*/  LDL.LU.64 R82, [R1+0x448] ;  /* 0x0004480001527983 */ /* 0x000ee40000300a00 */
[C---:B------:R-:W-:Y:S11]  /*369f0*/  HMMA.1688.F32.TF32 R104, R100.reuse, R20, R104 ;  /* 0x000000146468723c */ /* 0x040ff60000081068 */
[----:B------:R-:W-:Y:S04]  /*36a00*/  @!UPT UIADD3 URZ, URZ, URZ, URZ ;  /* 0x0000003f3f3ff290 */ /* 0x000fe8000fffe03f */
[----:B------:R1:W-:Y:S04]  /*36a10*/  STL.64 [R1+0x1150], R112 ;  /* 0x0011507001007387 */ /* 0x0003e80000100a00 */
[----:B------:R1:W-:Y:S04]  /*36a20*/  STL.64 [R1+0x1158], R114 ;  /* 0x0011587201007387 */ /* 0x0003e80000100a00 */
[----:B-1----:R-:W3:Y:S04]  /*36a30*/  LDL.LU.64 R112, [R1+0x460] ;  /* 0x0004600001707983 */ /* 0x002ee80000300a00 */
[----:B------:R-:W3:Y:S01]  /*36a40*/  LDL.LU.64 R114, [R1+0x468] ;  /* 0x0004680001727983 */ /* 0x000ee20000300a00 */
[C---:B------:R-:W-:Y:S03]  /*36a50*/  HMMA.1688.F32.TF32 R84, R100.reuse, R16, R84 ;  /* 0x000000106454723c */ /* 0x040fe60000081054 */
[----:B------:R1:W-:Y:S04]  /*36a60*/  STL.64 [R1+0x1140], R104 ;  /* 0x0011406801007387 */ /* 0x0003e80000100a00 */
[----:B------:R1:W-:Y:S04]  /*36a70*/  STL.64 [R1+0x1148], R106 ;  /* 0x0011486a01007387 */ /* 0x0003e80000100a00 */
[----:B-1----:R-:W3:Y:S04]  /*36a80*/  LDL.LU.64 R104, [R1+0x480] ;  /* 0x0004800001687983 */ /* 0x002ee80000300a00 */
[----:B------:R-:W3:Y:S08]  /*36a90*/  LDL.LU.64 R106, [R1+0x488] ;  /* 0x00048800016a7983 */ /* 0x000ef00000300a00 */
[----:B------:R1:W-:Y:S04]  /*36aa0*/  STL.64 [R1+0x1130], R84 ;  /* 0x0011305401007387 */ /* 0x0003e80000100a00 */
[----:B------:R1:W-:Y:S01]  /*36ab0*/  STL.64 [R1+0x1138], R86 ;  /* 0x0011385601007387 */ /* 0x0003e20000100a00 */
[----:B------:R-:W-:Y:S03]  /*36ac0*/  HMMA.1688.F32.TF32 R72, R100, R12, R72 ;  /* 0x0000000c6448723c */ /* 0x000fe60000081048 */
[----:B-1----:R-:W3:Y:S04]  /*36ad0*/  LDL.LU.64 R84, [R1+0x4a0] ;  /* 0x0004a00001547983 */ /* 0x002ee80000300a00 */
[----:B------:R-:W3:Y:S11]  /*36ae0*/  LDL.LU.64 R86, [R1+0x4a8] ;  /* 0x0004a80001567983 */ /* 0x000ef60000300a00 */
[----:B------:R-:W-:Y:S05]  /*36af0*/  @!UPT UIADD3 URZ, URZ, URZ, URZ ;  /* 0x0000003f3f3ff290 */ /* 0x000fea000fffe03f */
[----:B------:R-:W-:Y:S04]  /*36b00*/  STL.64 [R1+0x1120], R72 ;  /* 0x0011204801007387 */ /* 0x000fe80000100a00 */
[----:B------:R-:W-:Y:S04]  /*36b10*/  STL.64 [R1+0x1128], R74 ;  /* 0x0011284a01007387 */ /* 0x000fe80000100a00 */
[----:B------:R-:W-:Y:S04]  /*36b20*/  LDS R72, [R252+0x200] ;  /* 0x00020000fc487984 */ /* 0x000fe80000000800 */
[----:B------:R-:W-:Y:S01]  /*36b30*/  LDS R74, [R252+0x1200] ;  /* 0x00120000fc4a7984 */ /* 0x000fe20000000800 */
[C---:B------:R-:W-:Y:S03]  /*36b40*/  HMMA.1688.F32.TF32 R100, R68.reuse, R64, R96 ;  /* 0x000000404464723c */ /* 0x040fe60000081060 */
[----:B------:R-:W3:Y:S04]  /*36b50*/  LDL.LU.64 R96, [R1+0x4b0] ;  /* 0x0004b00001607983 */ /* 0x000ee80000300a00 */
[----:B------:R-:W3:Y:S04]  /*36b60*/  LDL.LU.64 R98, [R1+0x4b8] ;  /* 0x0004b80001627983 */ /* 0x000ee80000300a00 */
[----:B------:R-:W-:Y:S04]  /*36b70*/  LDS R73, [R10+0x200] ;  /* 0x000200000a497984 */ /* 0x000fe80000000800 */
[----:B------:R-:W1:Y:S08]  /*36b80*/  LDS R75, [R10+0x1200] ;  /* 0x001200000a4b7984 */ /* 0x000e700000000800 */
        /* <DEDUP_REMOVED lines=30> */
[----:B------:R1:W-:Y:S04]  /*36d70*/  STL.64 [R1+0x120], R100 ;  /* 0x0001206401007387 */ /* 0x0003e80000100a00 */
[----:B------:R1:W-:Y:S01]  /*36d80*/  STL.64 [R1+0x128], R102 ;  /* 0x0001286601007387 */ /* 0x0003e20000100a00 */
[C---:B------:R-:W-:Y:S03]  /*36d90*/  HMMA.1688.F32.TF32 R112, R68.reuse, R48, R112 ;  /* 0x000000304470723c */ /* 0x040fe60000081070 */
[----:B-1----:R-:W3:Y:S04]  /*36da0*/  LDL.LU.64 R100, [R1+0x500] ;  /* 0x0005000001647983 */ /* 0x002ee80000300a00 */
[----:B------:R-:W3:Y:S11]  /*36db0*/  LDL.LU.64 R102, [R1+0x508] ;  /* 0x0005080001667983 */ /* 0x000ef60000300a00 */
[----:B------:R-:W-:Y:S05]  /*36dc0*/  @!UPT UIADD3 URZ, URZ, URZ, URZ ;  /* 0x0000003f3f3ff290 */ /* 0x000fea000fffe03f */
        /* <DEDUP_REMOVED lines=28> */
[----:B------:R-:W2:Y:S02]  /*36f90*/  LDL.LU.64 R94, [R1+0x5e8] ;  /* 0x0005e800015e7983 */ /* 0x000ea40000300a00 */
[C---:B----4-:R-:W-:Y:S11]  /*36fa0*/  HMMA.1688.F32.TF32 R108, R68.reuse, R24, R108 ;  /* 0x00000018446c723c */ /* 0x050ff6000008106c */
[----:B------:R-:W-:Y:S04]  /*36fb0*/  @!UPT UIADD3 URZ, URZ, URZ, URZ ;  /* 0x0000003f3f3ff290 */ /* 0x000fe8000fffe03f */
[----:B------:R1:W-:Y:S04]  /*36fc0*/  STL.64 [R1+0xc0], R112 ;  /* 0x0000c07001007387 */ /* 0x0003e80000100a00 */
[----:B------:R4:W-:Y:S04]  /*36fd0*/  STL.64 [R1+0xc8], R114 ;  /* 0x0000c87201007387 */ /* 0x0009e80000100a00 */
[----:B-1----:R-:W2:Y:S04]  /*36fe0*/  LDL.LU.64 R112, [R1+0x5d0] ;  /* 0x0005d00001707983 */ /* 0x002ea80000300a00 */
[----:B----4-:R-:W4:Y:S04]  /*36ff0*/  LDL.LU.64 R114, [R1+0x5d8] ;  /* 0x0005d80001727983 */ /* 0x010f280000300a00 */
        /* <DEDUP_REMOVED lines=11> */
[----:B------:R-:W-:Y:S02]  /*370b0*/  HMMA.1688.F32.TF32 R68, R68, R12, R100 ;  /* 0x0000000c4444723c */ /* 0x000fe40000081064 */
[----:B------:R-:W-:Y:S04]  /*370c0*/  LDS R100, [R0+0x280] ;  /* 0x0002800000647984 */ /* 0x000fe80000000800 */
[----:B------:R-:W-:Y:S04]  /*370d0*/  LDS R102, [R0+0x1280] ;  /* 0x0012800000667984 */ /* 0x000fe80000000800 */
[----:B------:R-:W-:Y:S05]  /*370e0*/  LDS R101, [R3+0x280] ;  /* 0x0002800003657984 */ /* 0x000fea0000000800 */
[----:B------:R1:W-:Y:S04]  /*370f0*/  STL.64 [R1+0x90], R108 ;  /* 0x0000906c01007387 */ /* 0x0003e80000100a00 */
[----:B------:R1:W-:Y:S04]  /*37100*/  STL.64 [R1+0x98], R110 ;  /* 0x0000986e01007387 */ /* 0x0003e80000100a00 */
[----:B------:R-:W2:Y:S04]  /*37110*/  LDS R103, [R3+0x1280] ;  /* 0x0012800003677984 */ /* 0x000ea80000000800 */
[----:B-1----:R-:W3:Y:S04]  /*37120*/  LDL.LU.64 R108, [R1+0x5a0] ;  /* 0x0005a000016c7983 */ /* 0x002ee80000300a00 */
[----:B------:R-:W3:Y:S04]  /*37130*/  LDL.LU.64 R110, [R1+0x5a8] ;  /* 0x0005a800016e7983 */ /* 0x000ee80000300a00 */
        /* <DEDUP_REMOVED lines=85> */
[----:B------:R-:W4:Y:S02]  /*37690*/  LDL.LU.64 R70, [R1+0x6a8] ;  /* 0x0006a80001467983 */ /* 0x000f240000300a00 */
[----:B---3--:R-:W-:Y:S11]  /*376a0*/  HMMA.1688.F32.TF32 R72, R72, R12, R76 ;  /* 0x0000000c4848723c */ /* 0x008ff6000008104c */
[----:B------:R-:W-:Y:S04]  /*376b0*/  @!UPT UIADD3 URZ, URZ, URZ, URZ ;  /* 0x0000003f3f3ff290 */ /* 0x000fe8000fffe03f */
[----:B------:R1:W-:Y:S04]  /*376c0*/  STL.64 [R1+0xdc0], R104 ;  /* 0x000dc06801007387 */ /* 0x0003e80000100a00 */
[----:B------:R3:W-:Y:S04]  /*376d0*/  STL.64 [R1+0xdc8], R106 ;  /* 0x000dc86a01007387 */ /* 0x0007e80000100a00 */
[----:B-1----:R-:W4:Y:S04]  /*376e0*/  LDL.LU.64 R104, [R1+0x6b0] ;  /* 0x0006b00001687983 */ /* 0x002f280000300a00 */
[----:B---3--:R-:W3:Y:S04]  /*376f0*/  LDL.LU.64 R106, [R1+0x6b8] ;  /* 0x0006b800016a7983 */ /* 0x008ee80000300a00 */
[----:B------:R-:W-:Y:S04]  /*37700*/  STL.64 [R1+0xdb0], R72 ;  /* 0x000db04801007387 */ /* 0x000fe80000100a00 */
[----:B------:R1:W-:Y:S04]  /*37710*/  STL.64 [R1+0xdb8], R74 ;  /* 0x000db84a01007387 */ /* 0x0003e80000100a00 */
[----:B------:R-:W3:Y:S04]  /*37720*/  LDL.LU.64 R76, [R1+0x6e0] ;  /* 0x0006e000014c7983 */ /* 0x000ee80000300a00 */
[----:B------:R-:W3:Y:S01]  /*37730*/  LDL.LU.64 R78, [R1+0x6e8] ;  /* 0x0006e800014e7983 */ /* 0x000ee20000300a00 */
[C---:B-1----:R-:W-:Y:S03]  /*37740*/  HMMA.1688.F32.TF32 R72, R100.reuse, R64, R80 ;  /* 0x000000406448723c */ /* 0x042fe60000081050 */
[----:B------:R-:W3:Y:S04]  /*37750*/  LDL.LU.64 R80, [R1+0x6f0] ;  /* 0x0006f00001507983 */ /* 0x000ee80000300a00 */
[----:B------:R-:W3:Y:S11]  /*37760*/  LDL.LU.64 R82, [R1+0x6f8] ;  /* 0x0006f80001527983 */ /* 0x000ef60000300a00 */
[----:B------:R-:W-:Y:S05]  /*37770*/  @!UPT UIADD3 URZ, URZ, URZ, URZ ;  /* 0x0000003f3f3ff290 */ /* 0x000fea000fffe03f */
[----:B------:R-:W-:Y:S04]  /*37780*/  STL.64 [R1+0x1e0], R72 ;  /* 0x0001e04801007387 */ /* 0x000fe80000100a00 */
[----:B------:R1:W-:Y:S01]  /*37790*/  STL.64 [R1+0x1e8], R74 ;  /* 0x0001e84a01007387 */ /* 0x0003e20000100a00 */
[C---:B------:R-:W-:Y:S08]  /*377a0*/  HMMA.1688.F32.TF32 R112, R100.reuse, R60, R112 ;  /* 0x0000003c6470723c */ /* 0x040ff00000081070 */
[C---:B------:R-:W-:Y:S11]  /*377b0*/  HMMA.1688.F32.TF32 R108, R100.reuse, R8, R108 ;  /* 0x00000008646c723c */ /* 0x040ff6000008106c */
[----:B------:R-:W-:Y:S04]  /*377c0*/  @!UPT UIADD3 URZ, URZ, URZ, URZ ;  /* 0x0000003f3f3ff290 */ /* 0x000fe8000fffe03f */
[----:B------:R-:W-:Y:S04]  /*377d0*/  STL.64 [R1+0x1d0], R112 ;  /* 0x0001d07001007387 */ /* 0x000fe80000100a00 */
[----:B------:R-:W-:Y:S01]  /*377e0*/  STL.64 [R1+0x1d8], R114 ;  /* 0x0001d87201007387 */ /* 0x000fe20000100a00 */
[C---:B-1----:R-:W-:Y:S03]  /*377f0*/  HMMA.1688.F32.TF32 R72, R100.reuse, R4, R84 ;  /* 0x000000046448723c */ /* 0x042fe60000081054 */
[----:B------:R-:W3:Y:S04]  /*37800*/  LDL.LU.64 R84, [R1+0x730] ;  /* 0x0007300001547983 */ /* 0x000ee80000300a00 */
[----:B------:R-:W-:Y:S04]  /*37810*/  STL.64 [R1+0x1c0], R108 ;  /* 0x0001c06c01007387 */ /* 0x000fe80000100a00 */
[----:B------:R-:W-:Y:S04]  /*37820*/  STL.64 [R1+0x1c8], R110 ;  /* 0x0001c86e01007387 */ /* 0x000fe80000100a00 */
[----:B------:R-:W3:Y:S08]  /*37830*/  LDL.LU.64 R86, [R1+0x738] ;  /* 0x0007380001567983 */ /* 0x000ef00000300a00 */
[----:B------:R-:W-:Y:S04]  /*37840*/  STL.64 [R1+0x1b0], R72 ;  /* 0x0001b04801007387 */ /* 0x000fe80000100a00 */
[----:B------:R1:W-:Y:S02]  /*37850*/  STL.64 [R1+0x1b8], R74 ;  /* 0x0001b84a01007387 */ /* 0x0003e40000100a00 */
[----:B-1----:R-:W-:Y:S11]  /*37860*/  HMMA.1688.F32.TF32 R72, R100, R56, R96 ;  /* 0x000000386448723c */ /* 0x002ff60000081060 */
[----:B------:R-:W-:Y:S11]  /*37870*/  @!UPT UIADD3 URZ, URZ, URZ, URZ ;  /* 0x0000003f3f3ff290 */ /* 0x000ff6000fffe03f */
[----:B------:R-:W-:Y:S01]  /*37880*/  @!UPT UIADD3 URZ, URZ, URZ, URZ ;  /* 0x0000003f3f3ff290 */ /* 0x000fe2000fffe03f */
[----:B------:R-:W-:Y:S01]  /*37890*/  STL.64 [R1+0x1a0], R72 ;  /* 0x0001a04801007387 */ /* 0x000fe20000100a00 */
[----:B------:R-:W-:-:S03]  /*378a0*/  IMAD.MOV.U32 R2, RZ, RZ, R75 ;  /* 0x000000ffff027224 */ /* 0x000fc600078e004b */
[----:B------:R1:W-:Y:S02]  /*378b0*/  STL [R1+0x1a8], R74 ;  /* 0x0001a84a01007387 */ /* 0x0003e40000100800 */
[C---:B-1----:R-:W-:Y:S02]  /*378c0*/  HMMA.1688.F32.TF32 R72, R100.reuse, R52, R88 ;  /* 0x000000346448723c */ /* 0x042fe40000081058 */
[----:B------:R-:W3:Y:S04]  /*378d0*/  LDL.LU.64 R88, [R1+0x740] ;  /* 0x0007400001587983 */ /* 0x000ee80000300a00 */
[----:B------:R-:W3:Y:S11]  /*378e0*/  LDL.LU.64 R90, [R1+0x748] ;  /* 0x00074800015a7983 */ /* 0x000ef60000300a00 */
[----:B------:R-:W-:Y:S06]  /*378f0*/  @!UPT UIADD3 URZ, URZ, URZ, URZ ;  /* 0x0000003f3f3ff290 */ /* 0x000fec000fffe03f */
[----:B------:R-:W-:Y:S04]  /*37900*/  STL.64 [R1+0x190], R72 ;  /* 0x0001904801007387 */ /* 0x000fe80000100a00 */
[----:B------:R3:W-:Y:S01]  /*37910*/  STL.64 [R1+0x198], R74 ;  /* 0x0001984a01007387 */ /* 0x0007e20000100a00 */
[C---:B--2---:R-:W-:Y:S03]  /*37920*/  HMMA.1688.F32.TF32 R244, R100.reuse, R48, R92 ;  /* 0x0000003064f4723c */ /* 0x044fe6000008105c */
[----:B------:R-:W2:Y:S04]  /*37930*/  LDL.LU.64 R92, [R1+0x760] ;  /* 0x00076000015c7983 */ /* 0x000ea80000300a00 */
[----:B------:R-:W2:Y:S04]  /*37940*/  LDL.LU.64 R94, [R1+0x768] ;  /* 0x00076800015e7983 */ /* 0x000ea80000300a00 */
[----:B------:R-:W2:Y:S04]  /*37950*/  LDL.LU.64 R96, [R1+0x780] ;  /* 0x0007800001607983 */ /* 0x000ea80000300a00 */
[----:B------:R-:W2:Y:S01]  /*37960*/  LDL.LU.64 R98, [R1+0x788] ;  /* 0x0007880001627983 */ /* 0x000ea20000300a00 */
[C---:B----4-:R-:W-:Y:S07]  /*37970*/  HMMA.1688.F32.TF32 R68, R100.reuse, R44, R68 ;  /* 0x0000002c6444723c */ /* 0x050fee0000081044 */
[----:B------:R-:W-:Y:S04]  /*37980*/  STL.64 [R1+0x46f0], R246 ;  /* 0x0046f0f601007387 */ /* 0x000fe80000100a00 */
[----:B------:R-:W-:Y:S04]  /*37990*/  STL.64 [R1+0x46e8], R244 ;  /* 0x0046e8f401007387 */ /* 0x000fe80000100a00 */
[----:B------:R-:W4:Y:S04]  /*379a0*/  LDL.LU.64 R112, [R1+0x770] ;  /* 0x0007700001707983 */ /* 0x000f280000300a00 */
[----:B------:R-:W4:Y:S01]  /*379b0*/  LDL.LU.64 R114, [R1+0x778] ;  /* 0x0007780001727983 */ /* 0x000f220000300a00 */
[C---:B---3--:R-:W-:Y:S03]  /*379c0*/  HMMA.1688.F32.TF32 R72, R100.reuse, R40, R104 ;  /* 0x000000286448723c */ /* 0x048fe60000081068 */
[----:B------:R-:W-:Y:S05]  /*379d0*/  STL.64 [R1+0x4700], R70 ;  /* 0x0047004601007387 */ /* 0x000fea0000100a00 */
[C---:B------:R-:W-:Y:S01]  /*379e0*/  HMMA.1688.F32.TF32 R76, R100.reuse, R36, R76 ;  /* 0x00000024644c723c */ /* 0x040fe2000008104c */
[----:B------:R-:W-:Y:S07]  /*379f0*/  STL.64 [R1+0x46f8], R68 ;  /* 0x0046f84401007387 */ /* 0x000fee0000100a00 */
[C---:B------:R-:W-:Y:S07]  /*37a00*/  HMMA.1688.F32.TF32 R80, R100.reuse, R32, R80 ;  /* 0x000000206450723c */ /* 0x040fee0000081050 */
[----:B------:R-:W-:Y:S04]  /*37a10*/  STL.64 [R1+0x4710], R74 ;  /* 0x0047104a01007387 */ /* 0x000fe80000100a00 */
[----:B------:R-:W-:Y:S04]  /*37a20*/  STL.64 [R1+0x4708], R72 ;  /* 0x0047084801007387 */ /* 0x000fe80000100a00 */
[----:B------:R-:W3:Y:S04]  /*37a30*/  LDL.LU.64 R104, [R1+0x790] ;  /* 0x0007900001687983 */ /* 0x000ee80000300a00 */
[----:B------:R-:W3:Y:S04]  /*37a40*/  LDL.LU.64 R106, [R1+0x798] ;  /* 0x00079800016a7983 */ /* 0x000ee80000300a00 */
[----:B------:R-:W-:Y:S04]  /*37a50*/  STL.64 [R1+0x4720], R78 ;  /* 0x0047204e01007387 */ /* 0x000fe80000100a00 */
[----:B------:R1:W-:Y:S04]  /*37a60*/  STL.64 [R1+0x4718], R76 ;  /* 0x0047184c01007387 */ /* 0x0003e80000100a00 */
[----:B------:R-:W3:Y:S04]  /*37a70*/  LDL.LU.64 R108, [R1+0x7a0] ;  /* 0x0007a000016c7983 */ /* 0x000ee80000300a00 */
[----:B------:R-:W3:Y:S04]  /*37a80*/  LDL.LU.64 R110, [R1+0x7a8] ;  /* 0x0007a800016e7983 */ /* 0x000ee80000300a00 */
[----:B------:R-:W-:Y:S04]  /*37a90*/  STL.64 [R1+0x4730], R82 ;  /* 0x0047305201007387 */ /* 0x000fe80000100a00 */
[----:B------:R-:W-:Y:S04]  /*37aa0*/  STL.64 [R1+0x4728], R80 ;  /* 0x0047285001007387 */ /* 0x000fe80000100a00 */
[----:B-1----:R-:W3:Y:S04]  /*37ab0*/  LDL.LU.64 R76, [R1+0x7d0] ;  /* 0x0007d000014c7983 */ /* 0x002ee80000300a00 */
[----:B------:R-:W3:Y:S01]  /*37ac0*/  LDL.LU.64 R78, [R1+0x7d8] ;  /* 0x0007d800014e7983 */ /* 0x000ee20000300a00 */
[C---:B------:R-:W-:Y:S11]  /*37ad0*/  HMMA.1688.F32.TF32 R84, R100.reuse, R28, R84 ;  /* 0x0000001c6454723c */ /* 0x040ff60000081054 */
[----:B------:R-:W-:Y:S11]  /*37ae0*/  @!UPT UIADD3 URZ, URZ, URZ, URZ ;  /* 0x0000003f3f3ff290 */ /* 0x000ff6000fffe03f */
[----:B------:R-:W-:Y:S01]  /*37af0*/  @!UPT UIADD3 URZ, URZ, URZ, URZ ;  /* 0x0000003f3f3ff290 */ /* 0x000fe2000fffe03f */
[----:B------:R-:W-:Y:S04]  /*37b00*/  STL.64 [R1+0x4740], R86 ;  /* 0x0047405601007387 */ /* 0x000fe80000100a00 */
[----:B------:R-:W-:Y:S01]  /*37b10*/  STL.64 [R1+0x4738], R84 ;  /* 0x0047385401007387 */ /* 0x000fe20000100a00 */
[C---:B------:R-:W-:Y:S08]  /*37b20*/  HMMA.1688.F32.TF32 R88, R100.reuse, R24, R88 ;  /* 0x000000186458723c */ /* 0x040ff00000081058 */
[C---:B--2---:R-:W-:Y:S11]  /*37b30*/  HMMA.1688.F32.TF32 R92, R100.reuse, R20, R92 ;  /* 0x00000014645c723c */ /* 0x044ff6000008105c */
[----:B------:R-:W-:Y:S04]  /*37b40*/  @!UPT UIADD3 URZ, URZ, URZ, URZ ;  /* 0x0000003f3f3ff290 */ /* 0x000fe8000fffe03f */
[----:B------:R-:W-:Y:S04]  /*37b50*/  STL.64 [R1+0x4750], R90 ;  /* 0x0047505a01007387 */ /* 0x000fe80000100a00 */
[----:B------:R-:W-:Y:S04]  /*37b60*/  STL.64 [R1+0x4748], R88 ;  /* 0x0047485801007387 */ /* 0x000fe80000100a00 */
[----:B------:R-:W-:Y:S04]  /*37b70*/  STL.64 [R1+0x4760], R94 ;  /* 0x0047605e01007387 */ /* 0x000fe80000100a00 */
[----:B------:R-:W-:Y:S04]  /*37b80*/  STL.64 [R1+0x4758], R92 ;  /* 0x0047585c01007387 */ /* 0x000fe80000100a00 */
[----:B------:R-:W2:Y:S04]  /*37b90*/  LDL.LU.64 R72, [R1+0x7f0] ;  /* 0x0007f00001487983 */ /* 0x000ea80000300a00 */
[----:B------:R-:W2:Y:S01]  /*37ba0*/  LDL.LU.64 R74, [R1+0x7f8] ;  /* 0x0007f800014a7983 */ /* 0x000ea20000300a00 */
[C---:B------:R-:W-:Y:S08]  /*37bb0*/  HMMA.1688.F32.TF32 R96, R100.reuse, R16, R96 ;  /* 0x000000106460723c */ /* 0x040ff00000081060 */
[----:B----4-:R-:W-:Y:S11]  /*37bc0*/  HMMA.1688.F32.TF32 R100, R100, R12, R112 ;  /* 0x0000000c6464723c */ /* 0x010ff60000081070 */
[----:B------:R-:W-:Y:S04]  /*37bd0*/  @!UPT UIADD3 URZ, URZ, URZ, URZ ;  /* 0x0000003f3f3ff290 */ /* 0x000fe8000fffe03f */
[----:B------:R-:W-:Y:S04]  /*37be0*/  STL.64 [R1+0x4770], R98 ;  /* 0x0047706201007387 */ /* 0x000fe80000100a00 */
[----:B------:R-:W-:Y:S04]  /*37bf0*/  STL.64 [R1+0x4768], R96 ;  /* 0x0047686001007387 */ /* 0x000fe80000100a00 */
[----:B------:R-:W4:Y:S04]  /*37c00*/  LDL.LU.64 R68, [R1+0x820] ;  /* 0x0008200001447983 */ /* 0x000f280000300a00 */
[----:B------:R-:W4:Y:S04]  /*37c10*/  LDL.LU.64 R70, [R1+0x828] ;  /* 0x0008280001467983 */ /* 0x000f280000300a00 */
[----:B------:R-:W-:Y:S04]  /*37c20*/  STL.64 [R1+0x4780], R102 ;  /* 0x0047806601007387 */ /* 0x000fe80000100a00 */
[----:B------:R-:W-:Y:S01]  /*37c30*/  STL.64 [R1+0x4778], R100 ;  /* 0x0047786401007387 */ /* 0x000fe20000100a00 */
[C---:B---3--:R-:W-:Y:S08]  /*37c40*/  HMMA.1688.F32.TF32 R104, R164.reuse, R64, R104 ;  /* 0x00000040a468723c */ /* 0x048ff00000081068 */
[C---:B------:R-:W-:Y:S11]  /*37c50*/  HMMA.1688.F32.TF32 R108, R164.reuse, R60, R108 ;  /* 0x0000003ca46c723c */ /* 0x040ff6000008106c */
[----:B------:R-:W-:Y:S04]  /*37c60*/  @!UPT UIADD3 URZ, URZ, URZ, URZ ;  /* 0x0000003f3f3ff290 */ /* 0x000fe8000fffe03f */
[----:B------:R-:W-:Y:S01]  /*37c70*/  STL.64 [R1+0x4790], R106 ;  /* 0x0047906a01007387 */ /* 0x000fe20000100a00 */
[C---:B------:R-:W-:Y:S03]  /*37c80*/  HMMA.1688.F32.TF32 R112, R164.reuse, R8, R76 ;  /* 0x00000008a470723c */ /* 0x040fe6000008104c */
[----:B------:R1:W-:Y:S04]  /*37c90*/  STL.64 [R1+0x4788], R104 ;  /* 0x0047886801007387 */ /* 0x0003e80000100a00 */
[----:B------:R-:W3:Y:S04]  /*37ca0*/  LDL.LU.64 R124, [R1+0x830] ;  /* 0x00083000017c7983 */ /* 0x000ee80000300a00 */
[----:B------:R-:W3:Y:S04]  /*37cb0*/  LDL.LU.64 R126, [R1+0x838] ;  /* 0x00083800017e7983 */ /* 0x000ee80000300a00 */
[----:B-1----:R-:W3:Y:S04]  /*37cc0*/  LDL.LU.64 R104, [R1+0x840] ;  /* 0x0008400001687983 */ /* 0x002ee80000300a00 */
[----:B------:R-:W3:Y:S04]  /*37cd0*/  LDL.LU.64 R106, [R1+0x848] ;  /* 0x00084800016a7983 */ /* 0x000ee80000300a00 */
[----:B------:R-:W-:Y:S04]  /*37ce0*/  STL.64 [R1+0x47a0], R110 ;  /* 0x0047a06e01007387 */ /* 0x000fe80000100a00 */
[----:B------:R-:W-:Y:S04]  /*37cf0*/  STL.64 [R1+0x4798], R108 ;  /* 0x0047986c01007387 */ /* 0x000fe80000100a00 */
[----:B------:R-:W3:Y:S04]  /*37d00*/  LDL.LU.64 R100, [R1+0x860] ;  /* 0x0008600001647983 */ /* 0x000ee80000300a00 */
[----:B------:R-:W3:Y:S04]  /*37d10*/  LDL.LU.64 R102, [R1+0x868] ;  /* 0x0008680001667983 */ /* 0x000ee80000300a00 */
[----:B------:R-:W3:Y:S04]  /*37d20*/  LDL.LU.64 R96, [R1+0x880] ;  /* 0x0008800001607983 */ /* 0x000ee80000300a00 */
[----:B------:R-:W3:Y:S04]  /*37d30*/  LDL.LU.64 R98, [R1+0x888] ;  /* 0x0008880001627983 */ /* 0x000ee80000300a00 */
[----:B------:R-:W3:Y:S04]  /*37d40*/  LDL.LU.64 R92, [R1+0x890] ;  /* 0x00089000015c7983 */ /* 0x000ee80000300a00 */
        /* <DEDUP_REMOVED lines=8> */
[----:B------:R-:W3:Y:S01]  /*37dd0*/  LDL.LU.64 R82, [R1+0x8c8] ;  /* 0x0008c80001527983 */ /* 0x000ee20000300a00 */
[C---:B--2---:R-:W-:Y:S11]  /*37de0*/  HMMA.1688.F32.TF32 R116, R164.reuse, R4, R72 ;  /* 0x00000004a474723c */ /* 0x044ff60000081048 */
[----:B------:R-:W-:Y:S11]  /*37df0*/  @!UPT UIADD3 URZ, URZ, URZ, URZ ;  /* 0x0000003f3f3ff290 */ /* 0x000ff6000fffe03f */
[----:B------:R-:W-:Y:S01]  /*37e00*/  @!UPT UIADD3 URZ, URZ, URZ, URZ ;  /* 0x0000003f3f3ff290 */ /* 0x000fe2000fffe03f */
[----:B------:R-:W-:Y:S04]  /*37e10*/  STL.64 [R1+0x47c0], R118 ;  /* 0x0047c07601007387 */ /* 0x000fe80000100a00 */
[----:B------:R-:W-:Y:S04]  /*37e20*/  STL.64 [R1+0x47b8], R116 ;  /* 0x0047b87401007387 */ /* 0x000fe80000100a00 */
[----:B------:R-:W2:Y:S04]  /*37e30*/  LDL.LU.64 R76, [R1+0x8d0] ;  /* 0x0008d000014c7983 */ /* 0x000ea80000300a00 */
[----:B------:R-:W2:Y:S04]  /*37e40*/  LDL.LU.64 R78, [R1+0x8d8] ;  /* 0x0008d800014e7983 */ /* 0x000ea80000300a00 */
[----:B------:R-:W2:Y:S04]  /*37e50*/  LDL.LU.64 R72, [R1+0x8f0] ;  /* 0x0008f00001487983 */ /* 0x000ea80000300a00 */
[----:B------:R-:W2:Y:S01]  /*37e60*/  LDL.LU.64 R74, [R1+0x8f8] ;  /* 0x0008f800014a7983 */ /* 0x000ea20000300a00 */
[C---:B----4-:R-:W-:Y:S03]  /*37e70*/  HMMA.1688.F32.TF32 R120, R164.reuse, R56, R68 ;  /* 0x00000038a478723c */ /* 0x050fe60000081044 */
[----:B------:R-:W4:Y:S04]  /*37e80*/  LDL.LU.64 R68, [R1+0x8e0] ;  /* 0x0008e00001447983 */ /* 0x000f280000300a00 */
[----:B------:R-:W4:Y:S11]  /*37e90*/  LDL.LU.64 R70, [R1+0x8e8] ;  /* 0x0008e80001467983 */ /* 0x000f360000300a00 */
[----:B------:R-:W-:Y:S05]  /*37ea0*/  @!UPT UIADD3 URZ, URZ, URZ, URZ ;  /* 0x0000003f3f3ff290 */ /* 0x000fea000fffe03f */
[----:B------:R-:W-:Y:S04]  /*37eb0*/  STL.64 [R1+0x47d0], R122 ;  /* 0x0047d07a01007387 */ /* 0x000fe80000100a00 */
[----:B------:R-:W-:Y:S01]  /*37ec0*/  STL.64 [R1+0x47c8], R120 ;  /* 0x0047c87801007387 */ /* 0x000fe20000100a00 */
[C---:B---3--:R-:W-:Y:S08]  /*37ed0*/  HMMA.1688.F32.TF32 R124, R164.reuse, R52, R124 ;  /* 0x00000034a47c723c */ /* 0x048ff0000008107c */
[C---:B------:R-:W-:Y:S08]  /*37ee0*/  HMMA.1688.F32.TF32 R128, R164.reuse, R48, R104 ;  /* 0x00000030a480723c */ /* 0x040ff00000081068 */
[C---:B------:R-:W-:Y:S08]  /*37ef0*/  HMMA.1688.F32.TF32 R132, R164.reuse, R44, R100 ;  /* 0x0000002ca484723c */ /* 0x040ff00000081064 */
[C---:B------:R-:W-:Y:S08]  /*37f00*/  HMMA.1688.F32.TF32 R136, R164.reuse, R40, R96 ;  /* 0x00000028a488723c */ /* 0x040ff00000081060 */
[C---:B------:R-:W-:Y:S01]  /*37f10*/  HMMA.1688.F32.TF32 R140, R164.reuse, R36, R92 ;  /* 0x00000024a48c723c */ /* 0x040fe2000008105c */
[----:B------:R-:W-:Y:S07]  /*37f20*/  STL.64 [R1+0x47e0], R126 ;  /* 0x0047e07e01007387 */ /* 0x000fee0000100a00 */
[C---:B------:R-:W-:Y:S08]  /*37f30*/  HMMA.1688.F32.TF32 R144, R164.reuse, R32, R88 ;  /* 0x00000020a490723c */ /* 0x040ff00000081058 */
[C---:B------:R-:W-:Y:S08]  /*37f40*/  HMMA.1688.F32.TF32 R148, R164.reuse, R28, R84 ;  /* 0x0000001ca494723c */ /* 0x040ff00000081054 */
[C---:B------:R-:W-:Y:S01]  /*37f50*/  HMMA.1688.F32.TF32 R152, R164.reuse, R24, R80 ;  /* 0x00000018a498723c */ /* 0x040fe20000081050 */
        /* <DEDUP_REMOVED lines=15> */
[C---:B--2---:R-:W-:Y:S08]  /*38050*/  HMMA.1688.F32.TF32 R156, R164.reuse, R20, R76 ;  /* 0x00000014a49c723c */ /* 0x044ff0000008104c */
[C---:B------:R-:W-:Y:S11]  /*38060*/  HMMA.1688.F32.TF32 R160, R164.reuse, R16, R72 ;  /* 0x00000010a4a0723c */ /* 0x040ff60000081048 */
[----:B------:R-:W-:Y:S04]  /*38070*/  @!UPT UIADD3 URZ, URZ, URZ, URZ ;  /* 0x0000003f3f3ff290 */ /* 0x000fe8000fffe03f */
[----:B------:R-:W-:Y:S04]  /*38080*/  STL.64 [R1+0x4878], R158 ;  /* 0x0048789e01007387 */ /* 0x000fe80000100a00 */
[----:B------:R-:W-:Y:S04]  /*38090*/  STL.64 [R1+0x4870], R156 ;  /* 0x0048709c01007387 */ /* 0x000fe80000100a00 */
[----:B------:R-:W-:Y:S04]  /*380a0*/  STL.64 [R1+0x4888], R162 ;  /* 0x004888a201007387 */ /* 0x000fe80000100a00 */
[----:B------:R-:W-:Y:S04]  /*380b0*/  STL.64 [R1+0x4880], R160 ;  /* 0x004880a001007387 */ /* 0x000fe80000100a00 */
[----:B-1----:R-:W2:Y:S04]  /*380c0*/  LDL.LU.64 R128, [R1+0x900] ;  /* 0x0009000001807983 */ /* 0x002ea80000300a00 */
[----:B------:R-:W2:Y:S04]  /*380d0*/  LDL.LU.64 R130, [R1+0x908] ;  /* 0x0009080001827983 */ /* 0x000ea80000300a00 */
[----:B------:R-:W3:Y:S04]  /*380e0*/  LDL.LU.64 R92, [R1+0x910] ;  /* 0x00091000015c7983 */ /* 0x000ee80000300a00 */
[----:B------:R-:W3:Y:S04]  /*380f0*/  LDL.LU.64 R94, [R1+0x918] ;  /* 0x00091800015e7983 */ /* 0x000ee80000300a00 */
        /* <DEDUP_REMOVED lines=21> */
[----:B------:R-:W2:Y:S01]  /*38250*/  LDL.LU.64 R102, [R1+0x9c8] ;  /* 0x0009c80001667983 */ /* 0x000ea20000300a00 */
[----:B----4-:R-:W-:Y:S03]  /*38260*/  HMMA.1688.F32.TF32 R164, R164, R12, R68 ;  /* 0x0000000ca4a4723c */ /* 0x010fe60000081044 */
[----:B------:R-:W4:Y:S04]  /*38270*/  LDL.LU.64 R96, [R1+0x9e0] ;  /* 0x0009e00001607983 */ /* 0x000f280000300a00 */
[----:B------:R-:W4:Y:S04]  /*38280*/  LDL.LU.64 R98, [R1+0x9e8] ;  /* 0x0009e80001627983 */ /* 0x000f280000300a00 */
[----:B------:R-:W4:Y:S04]  /*38290*/  LDL.LU.64 R76, [R1+0x9d0] ;  /* 0x0009d000014c7983 */ /* 0x000f280000300a00 */
[----:B------:R-:W4:Y:S04]  /*382a0*/  LDL.LU.64 R78, [R1+0x9d8] ;  /* 0x0009d800014e7983 */ /* 0x000f280000300a00 */
[----:B------:R-:W4:Y:S04]  /*382b0*/  LDL.LU.64 R68, [R1+0x9f0] ;  /* 0x0009f00001447983 */ /* 0x000f280000300a00 */
[----:B------:R-:W4:Y:S01]  /*382c0*/  LDL.LU.64 R70, [R1+0x9f8] ;  /* 0x0009f80001467983 */ /* 0x000f220000300a00 */
[C---:B---3--:R-:W-:Y:S03]  /*382d0*/  HMMA.1688.F32.TF32 R180, R232.reuse, R8, R92 ;  /* 0x00000008e8b4723c */ /* 0x048fe6000008105c */
[----:B------:R-:W3:Y:S04]  /*382e0*/  LDL.LU.64 R92, [R1+0xa00] ;  /* 0x000a0000015c7983 */ /* 0x000ee80000300a00 */
[----:B------:R-:W3:Y:S01]  /*382f0*/  LDL.LU.64 R94, [R1+0xa08] ;  /* 0x000a0800015e7983 */ /* 0x000ee20000300a00 */
[C---:B--2---:R-:W-:Y:S03]  /*38300*/  HMMA.1688.F32.TF32 R184, R232.reuse, R4, R88 ;  /* 0x00000004e8b8723c */ /* 0x044fe60000081058 */
[----:B------:R-:W2:Y:S04]  /*38310*/  LDL.LU.64 R88, [R1+0xa10] ;  /* 0x000a100001587983 */ /* 0x000ea80000300a00 */
[----:B------:R-:W2:Y:S01]  /*38320*/  LDL.LU.64 R90, [R1+0xa18] ;  /* 0x000a1800015a7983 */ /* 0x000ea20000300a00 */
[C---:B------:R-:W-:Y:S03]  /*38330*/  HMMA.1688.F32.TF32 R188, R232.reuse, R56, R72 ;  /* 0x00000038e8bc723c */ /* 0x040fe60000081048 */
[----:B------:R-:W2:Y:S04]  /*38340*/  LDL.LU.64 R72, [R1+0xa20] ;  /* 0x000a200001487983 */ /* 0x000ea80000300a00 */
[----:B------:R-:W2:Y:S01]  /*38350*/  LDL.LU.64 R74, [R1+0xa28] ;  /* 0x000a2800014a7983 */ /* 0x000ea20000300a00 */
[----:B------:R-:W-:Y:S03]  /*38360*/  HMMA.1688.F32.TF32 R192, R232, R52, R84 ;  /* 0x00000034e8c0723c */ /* 0x000fe60000081054 */
[----:B------:R-:W2:Y:S04]  /*38370*/  LDL.LU.64 R84, [R1+0xa30] ;  /* 0x000a300001547983 */ /* 0x000ea80000300a00 */
[----:B------:R-:W2:Y:S01]  /*38380*/  LDL.LU.64 R86, [R1+0xa38] ;  /* 0x000a380001567983 */ /* 0x000ea20000300a00 */
[----:B------:R-:W-:Y:S01]  /*38390*/  HMMA.1688.F32.TF32 R216, R236, R8, R216 ;  /* 0x00000008ecd8723c */ /* 0x000fe200000810d8 */
[----:B------:R-:W-:-:S02]  /*383a0*/  IMAD.MOV.U32 R18, RZ, RZ, R222 ;  /* 0x000000ffff127224 */ /* 0x000fc400078e00de */
[----:B------:R-:W-:Y:S01]  /*383b0*/  LDS R237, [R10+0x300] ;  /* 0x000300000aed7984 */ /* 0x000fe20000000800 */
[----:B------:R-:W-:-:S03]  /*383c0*/  IMAD.MOV.U32 R14, RZ, RZ, R223 ;  /* 0x000000ffff0e7224 */ /* 0x000fc600078e00df */
[----:B------:R-:W-:Y:S01]  /*383d0*/  LDS R239, [R10+0x1300] ;  /* 0x001300000aef7984 */ /* 0x000fe20000000800 */
[C---:B------:R-:W-:Y:S03]  /*383e0*/  HMMA.1688.F32.TF32 R196, R232.reuse, R48, R80 ;  /* 0x00000030e8c4723c */ /* 0x040fe60000081050 */
[----:B------:R-:W2:Y:S04]  /*383f0*/  LDL.LU.64 R80, [R1+0xa40] ;  /* 0x000a400001507983 */ /* 0x000ea80000300a00 */
[----:B------:R-:W2:Y:S01]  /*38400*/  LDL.LU.64 R82, [R1+0xa48] ;  /* 0x000a480001527983 */ /* 0x000ea20000300a00 */
[C---:B------:R-:W-:Y:S03]  /*38410*/  HMMA.1688.F32.TF32 R172, R232.reuse, R64, R240 ;  /* 0x00000040e8ac723c */ /* 0x040fe600000810f0 */
[----:B------:R-:W-:Y:S04]  /*38420*/  LDS R241, [R10+0x380] ;  /* 0x000380000af17984 */ /* 0x000fe80000000800 */
[----:B------:R-:W-:Y:S01]  /*38430*/  LDS R243, [R10+0x1380] ;  /* 0x001380000af37984 */ /* 0x000fe20000000800 */
[----:B------:R-:W-:Y:S01]  /*38440*/  MOV R15, R216 ;  /* 0x000000d8000f7202 */ /* 0x000fe20000000f00 */
[----:B------:R-:W-:Y:S01]  /*38450*/  IMAD.MOV.U32 R23, RZ, RZ, R217 ;  /* 0x000000ffff177224 */ /* 0x000fe200078e00d9 */
[----:B------:R-:W-:Y:S01]  /*38460*/  MOV R19, R219 ;  /* 0x000000db00137202 */ /* 0x000fe20000000f00 */
[----:B------:R-:W-:Y:S01]  /*38470*/  IMAD.MOV.U32 R22, RZ, RZ, R218 ;  /* 0x000000ffff167224 */ /* 0x000fe200078e00da */
[C---:B------:R-:W-:Y:S01]  /*38480*/  HMMA.1688.F32.TF32 R176, R232.reuse, R60, R128 ;  /* 0x0000003ce8b0723c */ /* 0x040fe20000081080 */
[----:B------:R-:W-:Y:S04]  /*38490*/  LDS R236, [R252+0x300] ;  /* 0x00030000fcec7984 */ /* 0x000fe80000000800 */
[----:B------:R-:W1:Y:S03]  /*384a0*/  LDS R238, [R252+0x1300] ;  /* 0x00130000fcee7984 */ /* 0x000e660000000800 */
[C---:B------:R-:W-:Y:S01]  /*384b0*/  HMMA.1688.F32.TF32 R200, R232.reuse, R44, R124 ;  /* 0x0000002ce8c8723c */ /* 0x040fe2000008107c */
[----:B------:R-:W-:Y:S04]  /*384c0*/  LDS R240, [R252+0x380] ;  /* 0x00038000fcf07984 */ /* 0x000fe80000000800 */
[----:B------:R-:W1:Y:S03]  /*384d0*/  LDS R242, [R252+0x1380] ;  /* 0x00138000fcf27984 */ /* 0x000e660000000800 */
[C---:B------:R-:W-:Y:S08]  /*384e0*/  HMMA.1688.F32.TF32 R204, R232.reuse, R40, R120 ;  /* 0x00000028e8cc723c */ /* 0x040ff00000081078 */
[C---:B------:R-:W-:Y:S08]  /*384f0*/  HMMA.1688.F32.TF32 R208, R232.reuse, R36, R116 ;  /* 0x00000024e8d0723c */ /* 0x040ff00000081074 */
[C---:B------:R-:W-:Y:S08]  /*38500*/  HMMA.1688.F32.TF32 R212, R232.reuse, R32, R112 ;  /* 0x00000020e8d4723c */ /* 0x040ff00000081070 */
[C---:B------:R-:W-:Y:S08]  /*38510*/  HMMA.1688.F32.TF32 R216, R232.reuse, R28, R108 ;  /* 0x0000001ce8d8723c */ /* 0x040ff0000008106c */
[C---:B------:R-:W-:Y:S08]  /*38520*/  HMMA.1688.F32.TF32 R220, R232.reuse, R24, R104 ;  /* 0x00000018e8dc723c */ /* 0x040ff00000081068 */
[C---:B------:R-:W-:Y:S08]  /*38530*/  HMMA.1688.F32.TF32 R224, R232.reuse, R20, R100 ;  /* 0x00000014e8e0723c */ /* 0x040ff00000081064 */
[C---:B----4-:R-:W-:Y:S08]  /*38540*/  HMMA.1688.F32.TF32 R228, R232.reuse, R16, R96 ;  /* 0x00000010e8e4723c */ /* 0x050ff00000081060 */
[----:B------:R-:W-:Y:S01]  /*38550*/  HMMA.1688.F32.TF32 R232, R232, R12, R76 ;  /* 0x0000000ce8e8723c */ /* 0x000fe2000008104c */
[----:B------:R-:W4:Y:S04]  /*38560*/  LDL.LU.64 R76, [R1+0xa50] ;  /* 0x000a5000014c7983 */ /* 0x000f280000300a00 */
[----:B------:R-:W4:Y:S03]  /*38570*/  LDL.LU.64 R78, [R1+0xa58] ;  /* 0x000a5800014e7983 */ /* 0x000f260000300a00 */
[C---:B------:R-:W-:Y:S11]  /*38580*/  HMMA.1688.F32.TF32 R68, R168.reuse, R64, R68 ;  /* 0x00000040a844723c */ /* 0x040ff60000081044 */
[----:B------:R-:W-:Y:S11]  /*38590*/  @!UPT UIADD3 URZ, URZ, URZ, URZ ;  /* 0x0000003f3f3ff290 */ /* 0x000ff6000fffe03f */
[----:B------:R-:W-:Y:S01]  /*385a0*/  @!UPT UIADD3 URZ, URZ, URZ, URZ ;  /* 0x0000003f3f3ff290 */ /* 0x000fe2000fffe03f */
[----:B------:R1:W-:Y:S04]  /*385b0*/  STL.64 [R1+0x400], R68 ;  /* 0x0004004401007387 */ /* 0x0003e80000100a00 */
[----:B------:R1:W-:Y:S04]  /*385c0*/  STL.64 [R1+0x408], R70 ;  /* 0x0004084601007387 */ /* 0x0003e80000100a00 */
[----:B-1----:R-:W4:Y:S04]  /*385d0*/  LDL.LU.64 R68, [R1+0xa60] ;  /* 0x000a600001447983 */ /* 0x002f280000300a00 */
[----:B------:R-:W4:Y:S04]  /*385e0*/  LDL.LU.64 R70, [R1+0xa68] ;  /* 0x000a680001467983 */ /* 0x000f280000300a00 */
[----:B------:R-:W4:Y:S01]  /*385f0*/  LDL.LU R10, [R1+0x4978] ;  /* 0x00497800010a7983 */ /* 0x000f220000300800 */
[C---:B---3--:R-:W-:Y:S08]  /*38600*/  HMMA.1688.F32.TF32 R96, R168.reuse, R60, R92 ;  /* 0x0000003ca860723c */ /* 0x048ff0000008105c */
[C---:B--2---:R-:W-:Y:S08]  /*38610*/  HMMA.1688.F32.TF32 R92, R168.reuse, R8, R88 ;  /* 0x00000008a85c723c */ /* 0x044ff00000081058 */
[C---:B------:R-:W-:Y:S07]  /*38620*/  HMMA.1688.F32.TF32 R88, R168.reuse, R4, R72 ;  /* 0x00000004a858723c */ /* 0x040fee0000081048 */
[----:B------:R1:W-:Y:S04]  /*38630*/  STL.64 [R1+0x4e0], R96 ;  /* 0x0004e06001007387 */ /* 0x0003e80000100a00 */
[----:B------:R2:W-:Y:S04]  /*38640*/  STL.64 [R1+0x4e8], R98 ;  /* 0x0004e86201007387 */ /* 0x0005e80000100a00 */
[----:B------:R-:W3:Y:S04]  /*38650*/  LDL.LU.64 R72, [R1+0xc60] ;  /* 0x000c600001487983 */ /* 0x000ee80000300a00 */
[----:B------:R-:W-:Y:S04]  /*38660*/  STL.64 [R1+0x4d0], R92 ;  /* 0x0004d05c01007387 */ /* 0x000fe80000100a00 */
[----:B------:R-:W-:Y:S04]  /*38670*/  STL.64 [R1+0x4d8], R94 ;  /* 0x0004d85e01007387 */ /* 0x000fe80000100a00 */
[----:B------:R-:W3:Y:S01]  /*38680*/  LDL.LU.64 R74, [R1+0xc68] ;  /* 0x000c6800014a7983 */ /* 0x000ee20000300a00 */
[C---:B------:R-:W-:Y:S03]  /*38690*/  HMMA.1688.F32.TF32 R84, R168.reuse, R56, R84 ;  /* 0x00000038a854723c */ /* 0x040fe60000081054 */
[----:B------:R-:W-:Y:S04]  /*386a0*/  STL.64 [R1+0x4c0], R88 ;  /* 0x0004c05801007387 */ /* 0x000fe80000100a00 */
[----:B------:R-:W-:Y:S01]  /*386b0*/  STL.64 [R1+0x4c8], R90 ;  /* 0x0004c85a01007387 */ /* 0x000fe20000100a00 */
[C---:B------:R-:W-:Y:S03]  /*386c0*/  HMMA.1688.F32.TF32 R80, R168.reuse, R52, R80 ;  /* 0x00000034a850723c */ /* 0x040fe60000081050 */
[----:B------:R-:W3:Y:S04]  /*386d0*/  LDL.LU.64 R100, [R1+0xc50] ;  /* 0x000c500001647983 */ /* 0x000ee80000300a00 */
[----:B------:R-:W3:Y:S08]  /*386e0*/  LDL.LU.64 R102, [R1+0xc58] ;  /* 0x000c580001667983 */ /* 0x000ef00000300a00 */
[----:B------:R-:W-:Y:S04]  /*386f0*/  STL.64 [R1+0x4b0], R84 ;  /* 0x0004b05401007387 */ /* 0x000fe80000100a00 */
[----:B------:R-:W-:Y:S04]  /*38700*/  STL.64 [R1+0x4b8], R86 ;  /* 0x0004b85601007387 */ /* 0x000fe80000100a00 */
[----:B-1----:R-:W3:Y:S04]  /*38710*/  LDL.LU.64 R96, [R1+0xc40] ;  /* 0x000c400001607983 */ /* 0x002ee80000300a00 */
[----:B--2---:R-:W2:Y:S04]  /*38720*/  LDL.LU.64 R98, [R1+0xc48] ;  /* 0x000c480001627983 */ /* 0x004ea80000300a00 */
[----:B------:R1:W-:Y:S04]  /*38730*/  STL.64 [R1+0x4a0], R80 ;  /* 0x0004a05001007387 */ /* 0x0003e80000100a00 */
[----:B------:R1:W-:Y:S04]  /*38740*/  STL.64 [R1+0x4a8], R82 ;  /* 0x0004a85201007387 */ /* 0x0003e80000100a00 */
[----:B-1----:R-:W2:Y:S04]  /*38750*/  LDL.LU.64 R80, [R1+0xc30] ;  /* 0x000c300001507983 */ /* 0x002ea80000300a00 */
[----:B------:R-:W2:Y:S01]  /*38760*/  LDL.LU.64 R82, [R1+0xc38] ;  /* 0x000c380001527983 */ /* 0x000ea20000300a00 */
[C---:B----4-:R-:W-:Y:S11]  /*38770*/  HMMA.1688.F32.TF32 R76, R168.reuse, R48, R76 ;  /* 0x00000030a84c723c */ /* 0x050ff6000008104c */
[----:B------:R-:W-:Y:S11]  /*38780*/  @!UPT UIADD3 URZ, URZ, URZ, URZ ;  /* 0x0000003f3f3ff290 */ /* 0x000ff6000fffe03f */
[----:B------:R-:W-:Y:S01]  /*38790*/  @!UPT UIADD3 URZ, URZ, URZ, URZ ;  /* 0x0000003f3f3ff290 */ /* 0x000fe2000fffe03f */
[----:B------:R-:W-:Y:S04]  /*387a0*/  STL.64 [R1+0x490], R76 ;  /* 0x0004904c01007387 */ /* 0x000fe80000100a00 */
[----:B------:R1:W-:Y:S02]  /*387b0*/  STL.64 [R1+0x498], R78 ;  /* 0x0004984e01007387 */ /* 0x0003e40000100a00 */
[C---:B-1----:R-:W-:Y:S02]  /*387c0*/  HMMA.1688.F32.TF32 R76, R168.reuse, R44, R68 ;  /* 0x0000002ca84c723c */ /* 0x042fe40000081044 */
[----:B------:R-:W4:Y:S04]  /*387d0*/  LDL.LU.64 R68, [R1+0xc20] ;  /* 0x000c200001447983 */ /* 0x000f280000300a00 */
[----:B------:R-:W4:Y:S11]  /*387e0*/  LDL.LU.64 R70, [R1+0xc28] ;  /* 0x000c280001467983 */ /* 0x000f360000300a00 */
[----:B------:R-:W-:Y:S06]  /*387f0*/  @!UPT UIADD3 URZ, URZ, URZ, URZ ;  /* 0x0000003f3f3ff290 */ /* 0x000fec000fffe03f */
[----:B------:R1:W-:Y:S04]  /*38800*/  STL.64 [R1+0x480], R76 ;  /* 0x0004804c01007387 */ /* 0x0003e80000100a00 */
[----:B------:R1:W-:Y:S04]  /*38810*/  STL.64 [R1+0x488], R78 ;  /* 0x0004884e01007387 */ /* 0x0003e80000100a00 */
[----:B-1----:R-:W4:Y:S04]  /*38820*/  LDL.LU.64 R76, [R1+0xc10] ;  /* 0x000c1000014c7983 */ /* 0x002f280000300a00 */
[----:B------:R-:W4:Y:S04]  /*38830*/  LDL.LU.64 R78, [R1+0xc18] ;  /* 0x000c1800014e7983 */ /* 0x000f280000300a00 */
        /* <DEDUP_REMOVED lines=8> */
[----:B------:R-:W3:Y:S11]  /*388c0*/  LDL.LU.64 R74, [R1+0xa88] ;  /* 0x000a8800014a7983 */ /* 0x000ef60000300a00 */
[----:B------:R-:W-:Y:S05]  /*388d0*/  @!UPT UIADD3 URZ, URZ, URZ, URZ ;  /* 0x0000003f3f3ff290 */ /* 0x000fea000fffe03f */
[----:B------:R-:W-:Y:S04]  /*388e0*/  STL.64 [R1+0x470], R104 ;  /* 0x0004706801007387 */ /* 0x000fe80000100a00 */
[----:B------:R1:W-:Y:S02]  /*388f0*/  STL.64 [R1+0x478], R106 ;  /* 0x0004786a01007387 */ /* 0x0003e40000100a00 */
[C---:B-1----:R-:W-:Y:S08]  /*38900*/  HMMA.1688.F32.TF32 R104, R168.reuse, R36, R100 ;  /* 0x00000024a868723c */ /* 0x042ff00000081064 */
[C---:B--2---:R-:W-:Y:S08]  /*38910*/  HMMA.1688.F32.TF32 R100, R168.reuse, R32, R96 ;  /* 0x00000020a864723c */ /* 0x044ff00000081060 */
[C---:B------:R-:W-:Y:S07]  /*38920*/  HMMA.1688.F32.TF32 R96, R168.reuse, R28, R80 ;  /* 0x0000001ca860723c */ /* 0x040fee0000081050 */
[----:B------:R-:W-:Y:S04]  /*38930*/  STL.64 [R1+0x460], R104 ;  /* 0x0004606801007387 */ /* 0x000fe80000100a00 */
[----:B------:R-:W-:Y:S04]  /*38940*/  STL.64 [R1+0x468], R106 ;  /* 0x0004686a01007387 */ /* 0x000fe80000100a00 */
[----:B------:R-:W2:Y:S04]  /*38950*/  LDL.LU.64 R80, [R1+0xaa0] ;  /* 0x000aa00001507983 */ /* 0x000ea80000300a00 */
[----:B------:R-:W-:Y:S04]  /*38960*/  STL.64 [R1+0x450], R100 ;  /* 0x0004506401007387 */ /* 0x000fe80000100a00 */
[----:B------:R-:W-:Y:S04]  /*38970*/  STL.64 [R1+0x458], R102 ;  /* 0x0004586601007387 */ /* 0x000fe80000100a00 */
[----:B------:R-:W2:Y:S04]  /*38980*/  LDL.LU.64 R82, [R1+0xaa8] ;  /* 0x000aa80001527983 */ /* 0x000ea80000300a00 */
        /* <DEDUP_REMOVED lines=8> */
[C---:B-1----:R-:W-:Y:S02]  /*38a10*/  HMMA.1688.F32.TF32 R96, R168.reuse, R20, R76 ;  /* 0x00000014a860723c */ /* 0x042fe4000008104c */
[----:B------:R-:W4:Y:S04]  /*38a20*/  LDL.LU.64 R76, [R1+0xae0] ;  /* 0x000ae000014c7983 */ /* 0x000f280000300a00 */
[----:B------:R-:W4:Y:S02]  /*38a30*/  LDL.LU.64 R78, [R1+0xae8] ;  /* 0x000ae800014e7983 */ /* 0x000f240000300a00 */
[C---:B------:R-:W-:Y:S08]  /*38a40*/  HMMA.1688.F32.TF32 R92, R168.reuse, R16, R92 ;  /* 0x00000010a85c723c */ /* 0x040ff0000008105c */
[----:B------:R-:W-:Y:S01]  /*38a50*/  HMMA.1688.F32.TF32 R88, R168, R12, R88 ;  /* 0x0000000ca858723c */ /* 0x000fe20000081058 */
[----:B------:R-:W-:Y:S01]  /*38a60*/  MOV R248, R7 ;  /* 0x0000000700f87202 */ /* 0x000fe20000000f00 */
[----:B------:R-:W-:Y:S01]  /*38a70*/  IMAD.MOV.U32 R249, RZ, RZ, R6 ;  /* 0x000000fffff97224 */ /* 0x000fe200078e0006 */
[----:B------:R-:W-:Y:S01]  /*38a80*/  MOV R251, R34 ;  /* 0x0000002200fb7202 */ /* 0x000fe20000000f00 */
[----:B------:R-:W-:Y:S01]  /*38a90*/  IMAD.MOV.U32 R250, RZ, RZ, R35 ;  /* 0x000000fffffa7224 */ /* 0x000fe200078e0023 */
[----:B------:R-:W-:Y:S01]  /*38aa0*/  MOV R246, R59 ;  /* 0x0000003b00f67202 */ /* 0x000fe20000000f00 */
[----:B------:R-:W-:-:S02]  /*38ab0*/  IMAD.MOV.U32 R244, RZ, RZ, R31 ;  /* 0x000000fffff47224 */ /* 0x000fc400078e001f */
[----:B------:R-:W-:Y:S01]  /*38ac0*/  HMMA.1688.F32.TF32 R84, R236, R64, R84 ;  /* 0x00000040ec54723c */ /* 0x000fe20000081054 */
[----:B------:R1:W-:Y:S04]  /*38ad0*/  STL.64 [R1+0x420], R96 ;  /* 0x0004206001007387 */ /* 0x0003e80000100a00 */
[----:B------:R1:W-:Y:S04]  /*38ae0*/  STL.64 [R1+0x428], R98 ;  /* 0x0004286201007387 */ /* 0x0003e80000100a00 */
[----:B------:R-:W-:Y:S04]  /*38af0*/  STL.64 [R1+0x410], R92 ;  /* 0x0004105c01007387 */ /* 0x000fe80000100a00 */
[----:B------:R-:W-:Y:S04]  /*38b00*/  STL.64 [R1+0x418], R94 ;  /* 0x0004185e01007387 */ /* 0x000fe80000100a00 */
[----:B------:R-:W4:Y:S04]  /*38b10*/  LDL.LU.64 R100, [R1+0xaf0] ;  /* 0x000af00001647983 */ /* 0x000f280000300a00 */
[----:B------:R-:W-:Y:S04]  /*38b20*/  STL.64 [R1+0x3f0], R88 ;  /* 0x0003f05801007387 */ /* 0x000fe80000100a00 */
[----:B------:R-:W-:Y:S04]  /*38b30*/  STL.64 [R1+0x3f8], R90 ;  /* 0x0003f85a01007387 */ /* 0x000fe80000100a00 */
[----:B------:R-:W4:Y:S04]  /*38b40*/  LDL.LU.64 R102, [R1+0xaf8] ;  /* 0x000af80001667983 */ /* 0x000f280000300a00 */
[----:B------:R-:W-:Y:S04]  /*38b50*/  STL.64 [R1+0x3e0], R84 ;  /* 0x0003e05401007387 */ /* 0x000fe80000100a00 */
[----:B------:R-:W-:Y:S04]  /*38b60*/  STL.64 [R1+0x3e8], R86 ;  /* 0x0003e85601007387 */ /* 0x000fe80000100a00 */
[----:B-1----:R-:W4:Y:S04]  /*38b70*/  LDL.LU.64 R96, [R1+0xb10] ;  /* 0x000b100001607983 */ /* 0x002f280000300a00 */
[----:B------:R-:W4:Y:S01]  /*38b80*/  LDL.LU.64 R98, [R1+0xb18] ;  /* 0x000b180001627983 */ /* 0x000f220000300a00 */
[----:B------:R-:W-:-:S02]  /*38b90*/  IMAD.MOV.U32 R245, RZ, RZ, R30 ;  /* 0x000000fffff57224 */ /* 0x000fc400078e001e */
[----:B------:R-:W-:Y:S01]  /*38ba0*/  IMAD.MOV.U32 R247, RZ, RZ, R58 ;  /* 0x000000fffff77224 */ /* 0x000fe200078e003a */
[----:B------:R-:W-:Y:S04]  /*38bb0*/  LDS R168, [R0+0x2000] ;  /* 0x0020000000a87984 */ /* 0x000fe80000000800 */
[----:B------:R-:W-:Y:S04]  /*38bc0*/  LDS R170, [R0+0x3000] ;  /* 0x0030000000aa7984 */ /* 0x000fe80000000800 */
[----:B------:R-:W-:Y:S04]  /*38bd0*/  LDS R169, [R3+0x2000] ;  /* 0x0020000003a97984 */ /* 0x000fe80000000800 */
[----:B------:R-:W1:Y:S01]  /*38be0*/  LDS R171, [R3+0x3000] ;  /* 0x0030000003ab7984 */ /* 0x000e620000000800 */
[C---:B---3--:R-:W-:Y:S11]  /*38bf0*/  HMMA.1688.F32.TF32 R72, R236.reuse, R60, R72 ;  /* 0x0000003cec48723c */ /* 0x048ff60000081048 */
[----:B------:R-:W-:Y:S11]  /*38c00*/  @!UPT UIADD3 URZ, URZ, URZ, URZ ;  /* 0x0000003f3f3ff290 */ /* 0x000ff6000fffe03f */
[----:B------:R-:W-:Y:S01]  /*38c10*/  @!UPT UIADD3 URZ, URZ, URZ, URZ ;  /* 0x0000003f3f3ff290 */ /* 0x000fe2000fffe03f */
[----:B------:R3:W-:Y:S04]  /*38c20*/  STL.64 [R1+0x3d0], R72 ;  /* 0x0003d04801007387 */ /* 0x0007e80000100a00 */
[----:B------:R1:W-:Y:S04]  /*38c30*/  STL.64 [R1+0x3d8], R74 ;  /* 0x0003d84a01007387 */ /* 0x0003e80000100a00 */
[----:B---3--:R-:W3:Y:S04]  /*38c40*/  LDL.LU.64 R72, [R1+0xb90] ;  /* 0x000b900001487983 */ /* 0x008ee80000300a00 */
[----:B-1----:R-:W3:Y:S01]  /*38c50*/  LDL.LU.64 R74, [R1+0xb98] ;  /* 0x000b9800014a7983 */ /* 0x002ee20000300a00 */
[C---:B--2---:R-:W-:Y:S03]  /*38c60*/  HMMA.1688.F32.TF32 R84, R236.reuse, R8, R80 ;  /* 0x00000008ec54723c */ /* 0x044fe60000081050 */
[----:B------:R-:W2:Y:S04]  /*38c70*/  LDL.LU.64 R80, [R1+0xbb0] ;  /* 0x000bb00001507983 */ /* 0x000ea80000300a00 */
[----:B------:R-:W2:Y:S11]  /*38c80*/  LDL.LU.64 R82, [R1+0xbb8] ;  /* 0x000bb80001527983 */ /* 0x000eb60000300a00 */
[----:B------:R-:W-:Y:S05]  /*38c90*/  @!UPT UIADD3 URZ, URZ, URZ, URZ ;  /* 0x0000003f3f3ff290 */ /* 0x000fea000fffe03f */
        /* <DEDUP_REMOVED lines=14> */
[----:B------:R-:W4:Y:S04]  /*38d80*/  LDL.LU.64 R92, [R1+0xbf0] ;  /* 0x000bf000015c7983 */ /* 0x000f280000300a00 */
[----:B------:R-:W4:Y:S04]  /*38d90*/  LDL.LU.64 R94, [R1+0xbf8] ;  /* 0x000bf800015e7983 */ /* 0x000f280000300a00 */
[----:B------:R-:W4:Y:S04]  /*38da0*/  LDL.LU.64 R88, [R1+0xc70] ;  /* 0x000c700001587983 */ /* 0x000f280000300a00 */
[----:B------:R-:W4:Y:S04]  /*38db0*/  LDL.LU.64 R90, [R1+0xc78] ;  /* 0x000c7800015a7983 */ /* 0x000f280000300a00 */
[----:B-1----:R-:W4:Y:S01]  /*38dc0*/  LDL.LU.64 R84, [R1+0xcb0] ;  /* 0x000cb00001547983 */ /* 0x002f220000300a00 */
[C---:B------:R-:W-:Y:S03]  /*38dd0*/  HMMA.1688.F32.TF32 R104, R236.reuse, R52, R100 ;  /* 0x00000034ec68723c */ /* 0x040fe60000081064 */
[----:B------:R-:W4:Y:S05]  /*38de0*/  LDL.LU.64 R86, [R1+0xcb8] ;  /* 0x000cb80001567983 */ /* 0x000f2a0000300a00 */
[C---:B------:R-:W-:Y:S11]  /*38df0*/  HMMA.1688.F32.TF32 R100, R236.reuse, R48, R96 ;  /* 0x00000030ec64723c */ /* 0x040ff60000081060 */
[----:B------:R-:W-:Y:S04]  /*38e00*/  @!UPT UIADD3 URZ, URZ, URZ, URZ ;  /* 0x0000003f3f3ff290 */ /* 0x000fe8000fffe03f */
[----:B------:R-:W-:Y:S04]  /*38e10*/  STL.64 [R1+0x390], R104 ;  /* 0x0003906801007387 */ /* 0x000fe80000100a00 */
[----:B------:R-:W-:Y:S01]  /*38e20*/  STL.64 [R1+0x398], R106 ;  /* 0x0003986a01007387 */ /* 0x000fe20000100a00 */
[C---:B---3--:R-:W-:Y:S03]  /*38e30*/  HMMA.1688.F32.TF32 R96, R236.reuse, R44, R72 ;  /* 0x0000002cec60723c */ /* 0x048fe60000081048 */
[----:B------:R-:W3:Y:S04]  /*38e40*/  LDL.LU.64 R72, [R1+0xda0] ;  /* 0x000da00001487983 */ /* 0x000ee80000300a00 */
[----:B------:R-:W-:Y:S04]  /*38e50*/  STL.64 [R1+0x380], R100 ;  /* 0x0003806401007387 */ /* 0x000fe80000100a00 */
[----:B------:R-:W-:Y:S04]  /*38e60*/  STL.64 [R1+0x388], R102 ;  /* 0x0003886601007387 */ /* 0x000fe80000100a00 */
[----:B------:R-:W3:Y:S08]  /*38e70*/  LDL.LU.64 R74, [R1+0xda8] ;  /* 0x000da800014a7983 */ /* 0x000ef00000300a00 */
        /* <DEDUP_REMOVED lines=18> */
[C---:B------:R-:W-:Y:S08]  /*38fa0*/  HMMA.1688.F32.TF32 R88, R236.reuse, R24, R88 ;  /* 0x00000018ec58723c */ /* 0x040ff00000081058 */
[C---:B------:R-:W-:Y:S01]  /*38fb0*/  HMMA.1688.F32.TF32 R84, R236.reuse, R20, R84 ;  /* 0x00000014ec54723c */ /* 0x040fe20000081054 */
[----:B------:R-:W-:Y:S04]  /*38fc0*/  STL.64 [R1+0x340], R96 ;  /* 0x0003406001007387 */ /* 0x000fe80000100a00 */
[----:B------:R-:W-:Y:S04]  /*38fd0*/  STL.64 [R1+0x348], R98 ;  /* 0x0003486201007387 */ /* 0x000fe80000100a00 */
[----:B------:R1:W-:Y:S04]  /*38fe0*/  STL.64 [R1+0x330], R92 ;  /* 0x0003305c01007387 */ /* 0x0003e80000100a00 */
[----:B------:R1:W-:Y:S04]  /*38ff0*/  STL.64 [R1+0x338], R94 ;  /* 0x0003385e01007387 */ /* 0x0003e80000100a00 */
[----:B-1----:R-:W4:Y:S04]  /*39000*/  LDL.LU.64 R92, [R1+0xd80] ;  /* 0x000d8000015c7983 */ /* 0x002f280000300a00 */
[----:B------:R1:W-:Y:S04]  /*39010*/  STL.64 [R1+0x320], R88 ;  /* 0x0003205801007387 */ /* 0x0003e80000100a00 */
[----:B------:R1:W-:Y:S04]  /*39020*/  STL.64 [R1+0x328], R90 ;  /* 0x0003285a01007387 */ /* 0x0003e80000100a00 */
[----:B------:R-:W4:Y:S04]  /*39030*/  LDL.LU.64 R94, [R1+0xd88] ;  /* 0x000d8800015e7983 */ /* 0x000f280000300a00 */
[----:B------:R-:W-:Y:S04]  /*39040*/  STL.64 [R1+0x310], R84 ;  /* 0x0003105401007387 */ /* 0x000fe80000100a00 */
[----:B------:R3:W-:Y:S04]  /*39050*/  STL.64 [R1+0x318], R86 ;  /* 0x0003185601007387 */ /* 0x0007e80000100a00 */
[----:B-1----:R-:W4:Y:S04]  /*39060*/  LDL.LU.64 R88, [R1+0xd70] ;  /* 0x000d700001587983 */ /* 0x002f280000300a00 */
[----:B------:R-:W4:Y:S01]  /*39070*/  LDL.LU.64 R90, [R1+0xd78] ;  /* 0x000d7800015a7983 */ /* 0x000f220000300a00 */
[C---:B---3--:R-:W-:Y:S03]  /*39080*/  HMMA.1688.F32.TF32 R84, R236.reuse, R16, R72 ;  /* 0x00000010ec54723c */ /* 0x048fe60000081048 */
[----:B------:R-:W3:Y:S04]  /*39090*/  LDL.LU.64 R72, [R1+0xd60] ;  /* 0x000d600001487983 */ /* 0x000ee80000300a00 */
[----:B------:R-:W3:Y:S01]  /*390a0*/  LDL.LU.64 R74, [R1+0xd68] ;  /* 0x000d6800014a7983 */ /* 0x000ee20000300a00 */
[----:B--2---:R-:W-:Y:S11]  /*390b0*/  HMMA.1688.F32.TF32 R80, R236, R12, R80 ;  /* 0x0000000cec50723c */ /* 0x004ff60000081050 */
[----:B------:R-:W-:Y:S04]  /*390c0*/  @!UPT UIADD3 URZ, URZ, URZ, URZ ;  /* 0x0000003f3f3ff290 */ /* 0x000fe8000fffe03f */
[----:B------:R1:W-:Y:S04]  /*390d0*/  STL.64 [R1+0x300], R84 ;  /* 0x0003005401007387 */ /* 0x0003e80000100a00 */
[----:B------:R2:W-:Y:S04]  /*390e0*/  STL.64 [R1+0x308], R86 ;  /* 0x0003085601007387 */ /* 0x0005e80000100a00 */
[----:B------:R-:W-:Y:S04]  /*390f0*/  LDS R236, [R0+0x2080] ;  /* 0x0020800000ec7984 */ /* 0x000fe80000000800 */
[----:B-1----:R-:W3:Y:S04]  /*39100*/  LDL.LU.64 R84, [R1+0xd50] ;  /* 0x000d500001547983 */ /* 0x002ee80000300a00 */
[----:B--2---:R-:W2:Y:S04]  /*39110*/  LDL.LU.64 R86, [R1+0xd58] ;  /* 0x000d580001567983 */ /* 0x004ea80000300a00 */
[----:B------:R-:W-:Y:S04]  /*39120*/  LDS R238, [R0+0x3080] ;  /* 0x0030800000ee7984 */ /* 0x000fe80000000800 */
[----:B------:R-:W-:Y:S04]  /*39130*/  STL.64 [R1+0x2f0], R80 ;  /* 0x0002f05001007387 */ /* 0x000fe80000100a00 */
[----:B------:R4:W-:Y:S04]  /*39140*/  STL.64 [R1+0x2f8], R82 ;  /* 0x0002f85201007387 */ /* 0x0009e80000100a00 */
[----:B------:R-:W-:Y:S04]  /*39150*/  LDS R237, [R3+0x2080] ;  /* 0x0020800003ed7984 */ /* 0x000fe80000000800 */
[----:B------:R-:W1:Y:S01]  /*39160*/  LDS R239, [R3+0x3080] ;  /* 0x0030800003ef7984 */ /* 0x000e620000000800 */
[C---:B----4-:R-:W-:Y:S03]  /*39170*/  HMMA.1688.F32.TF32 R80, R240.reuse, R64, R68 ;  /* 0x00000040f050723c */ /* 0x050fe60000081044 */
[----:B------:R-:W4:Y:S04]  /*39180*/  LDL.LU.64 R68, [R1+0xd40] ;  /* 0x000d400001447983 */ /* 0x000f280000300a00 */
[----:B------:R-:W4:Y:S01]  /*39190*/  LDL.LU.64 R70, [R1+0xd48] ;  /* 0x000d480001467983 */ /* 0x000f220000300a00 */
[C---:B------:R-:W-:Y:S11]  /*391a0*/  HMMA.1688.F32.TF32 R76, R240.reuse, R60, R76 ;  /* 0x0000003cf04c723c */ /* 0x040ff6000008104c */
[----:B------:R-:W-:Y:S04]  /*391b0*/  @!UPT UIADD3 URZ, URZ, URZ, URZ ;  /* 0x0000003f3f3ff290 */ /* 0x000fe8000fffe03f */
[----:B------:R1:W-:Y:S04]  /*391c0*/  STL.64 [R1+0x2e0], R80 ;  /* 0x0002e05001007387 */ /* 0x0003e80000100a00 */
[----:B------:R1:W-:Y:S04]  /*391d0*/  STL.64 [R1+0x2e8], R82 ;  /* 0x0002e85201007387 */ /* 0x0003e80000100a00 */
[----:B-1----:R-:W4:Y:S04]  /*391e0*/  LDL.LU.64 R80, [R1+0xd30] ;  /* 0x000d300001507983 */ /* 0x002f280000300a00 */
[----:B------:R-:W4:Y:S04]  /*391f0*/  LDL.LU.64 R82, [R1+0xd38] ;  /* 0x000d380001527983 */ /* 0x000f280000300a00 */
[----:B------:R1:W-:Y:S04]  /*39200*/  STL.64 [R1+0x2d0], R76 ;  /* 0x0002d04c01007387 */ /* 0x0003e80000100a00 */
[----:B------:R1:W-:Y:S04]  /*39210*/  STL.64 [R1+0x2d8], R78 ;  /* 0x0002d84e01007387 */ /* 0x0003e80000100a00 */
[----:B-1----:R-:W4:Y:S04]  /*39220*/  LDL.LU.64 R76, [R1+0xd20] ;  /* 0x000d2000014c7983 */ /* 0x002f280000300a00 */
[----:B------:R-:W4:Y:S01]  /*39230*/  LDL.LU.64 R78, [R1+0xd28] ;  /* 0x000d2800014e7983 */ /* 0x000f220000300a00 */
[C---:B------:R-:W-:Y:S08]  /*39240*/  HMMA.1688.F32.TF32 R92, R240.reuse, R8, R92 ;  /* 0x00000008f05c723c */ /* 0x040ff0000008105c */
[C---:B------:R-:W-:Y:S11]  /*39250*/  HMMA.1688.F32.TF32 R88, R240.reuse, R4, R88 ;  /* 0x00000004f058723c */ /* 0x040ff60000081058 */
[----:B------:R-:W-:Y:S04]  /*39260*/  @!UPT UIADD3 URZ, URZ, URZ, URZ ;  /* 0x0000003f3f3ff290 */ /* 0x000fe8000fffe03f */
[----:B------:R-:W-:Y:S04]  /*39270*/  STL.64 [R1+0x2c0], R92 ;  /* 0x0002c05c01007387 */ /* 0x000fe80000100a00 */
[----:B------:R-:W-:Y:S04]  /*39280*/  STL.64 [R1+0x2c8], R94 ;  /* 0x0002c85e01007387 */ /* 0x000fe80000100a00 */
[----:B------:R-:W-:Y:S04]  /*39290*/  STL.64 [R1+0x2b0], R88 ;  /* 0x0002b05801007387 */ /* 0x000fe80000100a00 */
[----:B------:R-:W-:Y:S01]  /*392a0*/  STL.64 [R1+0x2b8], R90 ;  /* 0x0002b85a01007387 */ /* 0x000fe20000100a00 */
[----:B---3--:R-:W-:Y:S11]  /*392b0*/  HMMA.1688.F32.TF32 R72, R240, R56, R72 ;  /* 0x00000038f048723c */ /* 0x008ff60000081048 */
[----:B------:R-:W-:Y:S11]  /*392c0*/  @!UPT UIADD3 URZ, URZ, URZ, URZ ;  /* 0x0000003f3f3ff290 */ /* 0x000ff6000fffe03f */
[----:B------:R-:W-:Y:S02]  /*392d0*/  @!UPT UIADD3 URZ, URZ, URZ, URZ ;  /* 0x0000003f3f3ff290 */ /* 0x000fe4000fffe03f */
[----:B------:R-:W-:Y:S01]  /*392e0*/  IMAD.MOV.U32 R65, RZ, RZ, R72 ;  /* 0x000000ffff417224 */ /* 0x000fe200078e0048 */
[----:B------:R-:W-:Y:S01]  /*392f0*/  MOV R64, R73 ;  /* 0x0000004900407202 */ /* 0x000fe20000000f00 */
[----:B------:R-:W-:Y:S01]  /*39300*/  IMAD.MOV.U32 R61, RZ, RZ, R74 ;  /* 0x000000ffff3d7224 */ /* 0x000fe200078e004a */
[----:B------:R-:W3:Y:S01]  /*39310*/  LDL.LU.64 R72, [R1+0xd10] ;  /* 0x000d100001487983 */ /* 0x000ee20000300a00 */
[----:B------:R-:W-:-:S03]  /*39320*/  IMAD.MOV.U32 R60, RZ, RZ, R75 ;  /* 0x000000ffff3c7224 */ /* 0x000fc600078e004b */
[----:B------:R-:W3:Y:S01]  /*39330*/  LDL.LU.64 R74, [R1+0xd18] ;  /* 0x000d1800014a7983 */ /* 0x000ee20000300a00 */
[C---:B--2---:R-:W-:Y:S03]  /*39340*/  HMMA.1688.F32.TF32 R84, R240.reuse, R52, R84 ;  /* 0x00000034f054723c */ /* 0x044fe60000081054 */
[----:B------:R-:W-:Y:S04]  /*39350*/  STL [R1+0x4694], R60 ;  /* 0x0046943c01007387 */ /* 0x000fe80000100800 */
[----:B------:R-:W-:Y:S04]  /*39360*/  STL [R1+0x4690], R61 ;  /* 0x0046903d01007387 */ /* 0x000fe80000100800 */
[----:B------:R-:W-:Y:S04]  /*39370*/  STL [R1+0x468c], R64 ;  /* 0x00468c4001007387 */ /* 0x000fe80000100800 */
[----:B------:R1:W-:Y:S01]  /*39380*/  STL [R1+0x4688], R65 ;  /* 0x0046884101007387 */ /* 0x0003e20000100800 */
[C---:B----4-:R-:W-:Y:S07]  /*39390*/  HMMA.1688.F32.TF32 R68, R240.reuse, R48, R68 ;  /* 0x00000030f044723c */ /* 0x050fee0000081044 */
[----:B------:R2:W-:Y:S04]  /*393a0*/  STL.64 [R1+0x290], R84 ;  /* 0x0002905401007387 */ /* 0x0005e80000100a00 */
[----:B------:R4:W-:Y:S11]  /*393b0*/  STL.64 [R1+0x298], R86 ;  /* 0x0002985601007387 */ /* 0x0009f60000100a00 */
[----:B------:R-:W-:Y:S02]  /*393c0*/  @!UPT UIADD3 URZ, URZ, URZ, URZ ;  /* 0x0000003f3f3ff290 */ /* 0x000fe4000fffe03f */
[----:B-1----:R-:W-:Y:S01]  /*393d0*/  MOV R65, R71 ;  /* 0x0000004700417202 */ /* 0x002fe20000000f00 */
[----:B------:R-:W-:Y:S01]  /*393e0*/  IMAD.MOV.U32 R64, RZ, RZ, R70 ;  /* 0x000000ffff407224 */ /* 0x000fe200078e0046 */
[----:B------:R-:W-:Y:S01]  /*393f0*/  MOV R60, R68 ;  /* 0x00000044003c7202 */ /* 0x000fe20000000f00 */
[----:B------:R-:W-:Y:S02]  /*39400*/  IMAD.MOV.U32 R61, RZ, RZ, R69 ;  /* 0x000000ffff3d7224 */ /* 0x000fe400078e0045 */
[----:B------:R-:W3:Y:S04]  /*39410*/  LDL.LU.64 R68, [R1+0xd00] ;  /* 0x000d000001447983 */ /* 0x000ee80000300a00 */
[----:B------:R-:W3:Y:S01]  /*39420*/  LDL.LU.64 R70, [R1+0xd08] ;  /* 0x000d080001467983 */ /* 0x000ee20000300a00 */
[C---:B------:R-:W-:Y:S03]  /*39430*/  HMMA.1688.F32.TF32 R80, R240.reuse, R44, R80 ;  /* 0x0000002cf050723c */ /* 0x040fe60000081050 */
[----:B------:R-:W-:Y:S04]  /*39440*/  STL [R1+0x46a4], R65 ;  /* 0x0046a44101007387 */ /* 0x000fe80000100800 */
[----:B------:R-:W-:Y:S01]  /*39450*/  STL [R1+0x46a0], R64 ;  /* 0x0046a04001007387 */ /* 0x000fe20000100800 */
[----:B------:R-:W-:Y:S03]  /*39460*/  HMMA.1688.F32.TF32 R76, R240, R40, R76 ;  /* 0x00000028f04c723c */ /* 0x000fe6000008104c */
[----:B------:R-:W-:Y:S04]  /*39470*/  STL [R1+0x469c], R60 ;  /* 0x00469c3c01007387 */ /* 0x000fe80000100800 */
[----:B------:R-:W-:Y:S08]  /*39480*/  STL [R1+0x4698], R61 ;  /* 0x0046983d01007387 */ /* 0x000ff00000100800 */
[----:B------:R1:W-:Y:S04]  /*39490*/  STL.64 [R1+0x270], R80 ;  /* 0x0002705001007387 */ /* 0x0003e80000100a00 */
[----:B------:R1:W-:Y:S04]  /*394a0*/  STL.64 [R1+0x278], R82 ;  /* 0x0002785201007387 */ /* 0x0003e80000100a00 */
[----:B--2---:R-:W2:Y:S04]  /*394b0*/  LDL.LU.64 R84, [R1+0xcf0] ;  /* 0x000cf00001547983 */ /* 0x004ea80000300a00 */
[----:B----4-:R-:W2:Y:S01]  /*394c0*/  LDL.LU.64 R86, [R1+0xcf8] ;  /* 0x000cf80001567983 */ /* 0x010ea20000300a00 */
[----:B------:R-:W-:Y:S01]  /*394d0*/  IMAD.MOV.U32 R52, RZ, RZ, R79 ;  /* 0x000000ffff347224 */ /* 0x000fe200078e004f */
[----:B------:R-:W-:Y:S01]  /*394e0*/  MOV R53, R78 ;  /* 0x0000004e00357202 */ /* 0x000fe20000000f00 */
[----:B------:R-:W-:-:S02]  /*394f0*/  IMAD.MOV.U32 R56, RZ, RZ, R77 ;  /* 0x000000ffff387224 */ /* 0x000fc400078e004d */
[----:B------:R-:W-:Y:S01]  /*39500*/  IMAD.MOV.U32 R57, RZ, RZ, R76 ;  /* 0x000000ffff397224 */ /* 0x000fe200078e004c */
[----:B------:R-:W-:Y:S04]  /*39510*/  STL [R1+0x46b4], R52 ;  /* 0x0046b43401007387 */ /* 0x000fe80000100800 */
[----:B------:R-:W-:Y:S04]  /*39520*/  STL [R1+0x46b0], R53 ;  /* 0x0046b03501007387 */ /* 0x000fe80000100800 */
[----:B------:R-:W-:Y:S04]  /*39530*/  STL [R1+0x46ac], R56 ;  /* 0x0046ac3801007387 */ /* 0x000fe80000100800 */
[----:B------:R4:W-:Y:S04]  /*39540*/  STL [R1+0x46a8], R57 ;  /* 0x0046a83901007387 */ /* 0x0009e80000100800 */
[----:B-1----:R-:W2:Y:S04]  /*39550*/  LDL.LU.64 R80, [R1+0xce0] ;  /* 0x000ce00001507983 */ /* 0x002ea80000300a00 */
[----:B------:R-:W2:Y:S04]  /*39560*/  LDL.LU.64 R82, [R1+0xce8] ;  /* 0x000ce80001527983 */ /* 0x000ea80000300a00 */
[----:B------:R-:W2:Y:S04]  /*39570*/  LDL.LU.64 R76, [R1+0xcd0] ;  /* 0x000cd000014c7983 */ /* 0x000ea80000300a00 */
[----:B------:R-:W2:Y:S01]  /*39580*/  LDL.LU.64 R78, [R1+0xcd8] ;  /* 0x000cd800014e7983 */ /* 0x000ea20000300a00 */
        /* <DEDUP_REMOVED lines=8> */
[----:B------:R-:W3:Y:S04]  /*39610*/  LDL.LU.64 R74, [R1+0xcc8] ;  /* 0x000cc800014a7983 */ /* 0x000ee80000300a00 */
[----:B------:R-:W-:Y:S04]  /*39620*/  STL [R1+0x46c4], R61 ;  /* 0x0046c43d01007387 */ /* 0x000fe80000100800 */
[----:B------:R-:W-:Y:S04]  /*39630*/  STL [R1+0x46c0], R60 ;  /* 0x0046c03c01007387 */ /* 0x000fe80000100800 */
[----:B------:R-:W-:Y:S04]  /*39640*/  STL [R1+0x46bc], R65 ;  /* 0x0046bc4101007387 */ /* 0x000fe80000100800 */
[----:B------:R1:W-:Y:S01]  /*39650*/  STL [R1+0x46b8], R64 ;  /* 0x0046b84001007387 */ /* 0x0003e20000100800 */
[C---:B------:R-:W-:Y:S11]  /*39660*/  HMMA.1688.F32.TF32 R68, R240.reuse, R32, R68 ;  /* 0x00000020f044723c */ /* 0x040ff60000081044 */
[----:B------:R-:W-:Y:S11]  /*39670*/  @!UPT UIADD3 URZ, URZ, URZ, URZ ;  /* 0x0000003f3f3ff290 */ /* 0x000ff6000fffe03f */
[----:B------:R-:W-:Y:S02]  /*39680*/  @!UPT UIADD3 URZ, URZ, URZ, URZ ;  /* 0x0000003f3f3ff290 */ /* 0x000fe4000fffe03f */
[----:B----4-:R-:W-:Y:S01]  /*39690*/  MOV R57, R71 ;  /* 0x0000004700397202 */ /* 0x010fe20000000f00 */
[----:B------:R-:W-:Y:S01]  /*396a0*/  IMAD.MOV.U32 R56, RZ, RZ, R70 ;  /* 0x000000ffff387224 */ /* 0x000fe200078e0046 */
[----:B------:R-:W-:Y:S01]  /*396b0*/  MOV R52, R68 ;  /* 0x0000004400347202 */ /* 0x000fe20000000f00 */
[----:B------:R-:W-:Y:S02]  /*396c0*/  IMAD.MOV.U32 R53, RZ, RZ, R69 ;  /* 0x000000ffff357224 */ /* 0x000fe400078e0045 */
[----:B------:R-:W4:Y:S04]  /*396d0*/  LDL.LU.64 R68, [R1+0xc80] ;  /* 0x000c800001447983 */ /* 0x000f280000300a00 */
[----:B------:R-:W4:Y:S01]  /*396e0*/  LDL.LU.64 R70, [R1+0xc88] ;  /* 0x000c880001467983 */ /* 0x000f220000300a00 */
[C---:B--2---:R-:W-:Y:S03]  /*396f0*/  HMMA.1688.F32.TF32 R84, R240.reuse, R28, R84 ;  /* 0x0000001cf054723c */ /* 0x044fe60000081054 */
[----:B------:R2:W-:Y:S04]  /*39700*/  STL [R1+0x46d4], R57 ;  /* 0x0046d43901007387 */ /* 0x0005e80000100800 */
[----:B------:R1:W-:Y:S04]  /*39710*/  STL [R1+0x46d0], R56 ;  /* 0x0046d03801007387 */ /* 0x0003e80000100800 */
[----:B------:R1:W-:Y:S04]  /*39720*/  STL [R1+0x46cc], R52 ;  /* 0x0046cc3401007387 */ /* 0x0003e80000100800 */
[----:B------:R1:W-:Y:S09]  /*39730*/  STL [R1+0x46c8], R53 ;  /* 0x0046c83501007387 */ /* 0x0003f20000100800 */
[----:B-1----:R-:W-:Y:S01]  /*39740*/  IMAD.MOV.U32 R64, RZ, RZ, R87 ;  /* 0x000000ffff407224 */ /* 0x002fe200078e0057 */
[----:B------:R-:W-:Y:S01]  /*39750*/  MOV R65, R86 ;  /* 0x0000005600417202 */ /* 0x000fe20000000f00 */
[----:B------:R-:W-:Y:S01]  /*39760*/  HMMA.1688.F32.TF32 R80, R240, R24, R80 ;  /* 0x00000018f050723c */ /* 0x000fe20000081050 */
[----:B------:R-:W-:-:S07]  /*39770*/  IMAD.MOV.U32 R61, RZ, RZ, R84 ;  /* 0x000000ffff3d7224 */ /* 0x000fce00078e0054 */
[----:B------:R-:W-:Y:S01]  /*39780*/  HMMA.1688.F32.TF32 R76, R240, R20, R76 ;  /* 0x00000014f04c723c */ /* 0x000fe2000008104c */
[----:B------:R-:W-:Y:S01]  /*39790*/  IMAD.MOV.U32 R60, RZ, RZ, R85 ;  /* 0x000000ffff3c7224 */ /* 0x000fe200078e0055 */
[----:B------:R1:W-:Y:S04]  /*397a0*/  STL [R1+0x46e4], R64 ;  /* 0x0046e44001007387 */ /* 0x0003e80000100800 */
[----:B------:R-:W-:Y:S04]  /*397b0*/  STL [R1+0x46e0], R65 ;  /* 0x0046e04101007387 */ /* 0x000fe80000100800 */
[----:B------:R1:W-:Y:S04]  /*397c0*/  STL [R1+0x46dc], R61 ;  /* 0x0046dc3d01007387 */ /* 0x0003e80000100800 */
[----:B------:R1:W-:Y:S04]  /*397d0*/  STL [R1+0x46d8], R60 ;  /* 0x0046d83c01007387 */ /* 0x0003e80000100800 */
[----:B------:R-:W4:Y:S04]  /*397e0*/  LDL.LU R7, [R1+0x4974] ;  /* 0x0049740001077983 */ /* 0x000f280000300800 */
[----:B------:R-:W4:Y:S04]  /*397f0*/  LDL.LU R6, [R1+0x4970] ;  /* 0x0049700001067983 */ /* 0x000f280000300800 */
[----:B------:R-:W4:Y:S04]  /*39800*/  LDL.LU R35, [R1+0x496c] ;  /* 0x00496c0001237983 */ /* 0x000f280000300800 */
[----:B------:R-:W4:Y:S04]  /*39810*/  LDL.LU R34, [R1+0x4968] ;  /* 0x0049680001227983 */ /* 0x000f280000300800 */
[----:B------:R-:W4:Y:S04]  /*39820*/  LDL.LU R31, [R1+0x4964] ;  /* 0x00496400011f7983 */ /* 0x000f280000300800 */
[----:B------:R-:W4:Y:S04]  /*39830*/  LDL.LU R30, [R1+0x4960] ;  /* 0x00496000011e7983 */ /* 0x000f280000300800 */
[----:B------:R-:W4:Y:S01]  /*39840*/  LDL.LU R59, [R1+0x495c] ;  /* 0x00495c00013b7983 */ /* 0x000f220000300800 */
[----:B--2---:R-:W-:-:S03]  /*39850*/  MOV R57, R76 ;  /* 0x0000004c00397202 */ /* 0x004fc60000000f00 */
[----:B------:R-:W2:Y:S01]  /*39860*/  LDL.LU R58, [R1+0x4958] ;  /* 0x00495800013a7983 */ /* 0x000ea20000300800 */
[----:B------:R-:W-:Y:S01]  /*39870*/  IMAD.MOV.U32 R56, RZ, RZ, R77 ;  /* 0x000000ffff387224 */ /* 0x000fe200078e004d */
[----:B------:R-:W-:Y:S01]  /*39880*/  MOV R76, R47 ;  /* 0x0000002f004c7202 */ /* 0x000fe20000000f00 */
[----:B------:R-:W-:Y:S01]  /*39890*/  IMAD.MOV.U32 R52, RZ, RZ, R78 ;  /* 0x000000ffff347224 */ /* 0x000fe200078e004e */
[----:B------:R-:W-:Y:S01]  /*398a0*/  MOV R53, R79 ;  /* 0x0000004f00357202 */ /* 0x000fe20000000f00 */
[----:B------:R-:W-:Y:S01]  /*398b0*/  IMAD.MOV.U32 R77, RZ, RZ, R46 ;  /* 0x000000ffff4d7224 */ /* 0x000fe200078e002e */
[----:B------:R-:W-:Y:S01]  /*398c0*/  MOV R79, R42 ;  /* 0x0000002a004f7202 */ /* 0x000fe20000000f00 */
[----:B------:R-:W-:Y:S01]  /*398d0*/  IMAD.MOV.U32 R78, RZ, RZ, R43 ;  /* 0x000000ffff4e7224 */ /* 0x000fe200078e002b */
[----:B------:R-:W-:Y:S01]  /*398e0*/  MOV R48, R81 ;  /* 0x0000005100307202 */ /* 0x000fe20000000f00 */
[----:B------:R-:W-:Y:S02]  /*398f0*/  IMAD.MOV.U32 R49, RZ, RZ, R80 ;  /* 0x000000ffff317224 */ /* 0x000fe400078e0050 */
[----:B------:R-:W-:-:S02]  /*39900*/  IMAD.MOV.U32 R80, RZ, RZ, R39 ;  /* 0x000000ffff507224 */ /* 0x000fc400078e0027 */
[----:B------:R-:W-:Y:S01]  /*39910*/  IMAD.MOV.U32 R45, RZ, RZ, R82 ;  /* 0x000000ffff2d7224 */ /* 0x000fe200078e0052 */
[----:B------:R-:W-:Y:S01]  /*39920*/  MOV R82, R27 ;  /* 0x0000001b00527202 */ /* 0x000fe20000000f00 */
[----:B------:R-:W-:Y:S02]  /*39930*/  IMAD.MOV.U32 R81, RZ, RZ, R38 ;  /* 0x000000ffff517224 */ /* 0x000fe400078e0026 */
[----:B------:R-:W-:Y:S02]  /*39940*/  IMAD.MOV.U32 R44, RZ, RZ, R83 ;  /* 0x000000ffff2c7224 */ /* 0x000fe400078e0053 */
[----:B------:R-:W-:Y:S01]  /*39950*/  IMAD.MOV.U32 R83, RZ, RZ, R26 ;  /* 0x000000ffff537224 */ /* 0x000fe200078e001a */
[----:B---3--:R-:W-:Y:S11]  /*39960*/  HMMA.1688.F32.TF32 R72, R240, R16, R72 ;  /* 0x00000010f048723c */ /* 0x008ff60000081048 */
[----:B------:R-:W-:Y:S11]  /*39970*/  @!UPT UIADD3 URZ, URZ, URZ, URZ ;  /* 0x0000003f3f3ff290 */ /* 0x000ff6000fffe03f */
[----:B------:R-:W-:Y:S02]  /*39980*/  @!UPT UIADD3 URZ, URZ, URZ, URZ ;  /* 0x0000003f3f3ff290 */ /* 0x000fe4000fffe03f */
[----:B-1----:R-:W-:Y:S01]  /*39990*/  IMAD.MOV.U32 R64, RZ, RZ, R72 ;  /* 0x000000ffff407224 */ /* 0x002fe200078e0048 */
[----:B------:R-:W-:Y:S01]  /*399a0*/  MOV R61, R74 ;  /* 0x0000004a003d7202 */ /* 0x000fe20000000f00 */
[----:B------:R-:W-:Y:S01]  /*399b0*/  IMAD.MOV.U32 R65, RZ, RZ, R73 ;  /* 0x000000ffff417224 */ /* 0x000fe200078e0049 */
[----:B------:R-:W-:Y:S01]  /*399c0*/  MOV R73, R54 ;  /* 0x0000003600497202 */ /* 0x000fe20000000f00 */
[----:B------:R-:W-:Y:S02]  /*399d0*/  IMAD.MOV.U32 R72, RZ, RZ, R55 ;  /* 0x000000ffff487224 */ /* 0x000fe400078e0037 */
[----:B------:R-:W3:Y:S01]  /*399e0*/  LDL.LU R55, [R1+0x4954] ;  /* 0x0049540001377983 */ /* 0x000ee20000300800 */
[----:B------:R-:W-:Y:S02]  /*399f0*/  IMAD.MOV.U32 R60, RZ, RZ, R75 ;  /* 0x000000ffff3c7224 */ /* 0x000fe400078e004b */
[----:B------:R-:W-:Y:S01]  /*39a00*/  IMAD.MOV.U32 R74, RZ, RZ, R51 ;  /* 0x000000ffff4a7224 */ /* 0x000fe200078e0033 */
[----:B------:R-:W3:Y:S01]  /*39a10*/  LDL.LU R54, [R1+0x4950] ;  /* 0x0049500001367983 */ /* 0x000ee20000300800 */
[----:B------:R-:W-:-:S03]  /*39a20*/  IMAD.MOV.U32 R75, RZ, RZ, R50 ;  /* 0x000000ffff4b7224 */ /* 0x000fc600078e0032 */
[----:B------:R-:W3:Y:S04]  /*39a30*/  LDL.LU R51, [R1+0x494c] ;  /* 0x00494c0001337983 */ /* 0x000ee80000300800 */
        /* <DEDUP_REMOVED lines=13> */
[----:B------:R-:W3:Y:S01]  /*39b10*/  LDL.LU R104, [R1+0x1060] ;  /* 0x0010600001687983 */ /* 0x000ee20000300800 */
[----:B----4-:R-:W-:Y:S03]  /*39b20*/  HMMA.1688.F32.TF32 R68, R240, R12, R68 ;  /* 0x0000000cf044723c */ /* 0x010fe60000081044 */
[----:B------:R-:W4:Y:S01]  /*39b30*/  LDL.LU R105, [R1+0x1064] ;  /* 0x0010640001697983 */ /* 0x000f220000300800 */
[----:B------:R-:W-:-:S02]  /*39b40*/  IMAD.MOV.U32 R86, RZ, RZ, R10 ;  /* 0x000000ffff567224 */ /* 0x000fc400078e000a */
[----:B------:R-:W-:Y:S11]  /*39b50*/  IMAD.MOV.U32 R87, RZ, RZ, R66 ;  /* 0x000000ffff577224 */ /* 0x000ff600078e0042 */
[----:B------:R-:W-:Y:S07]  /*39b60*/  @!UPT UIADD3 URZ, URZ, URZ, URZ ;  /* 0x0000003f3f3ff290 */ /* 0x000fee000fffe03f */
[----:B------:R-:W-:Y:S01]  /*39b70*/  IMAD.MOV.U32 R41, RZ, RZ, R68 ;  /* 0x000000ffff297224 */ /* 0x000fe200078e0044 */
[----:B------:R-:W-:Y:S01]  /*39b80*/  MOV R40, R69 ;  /* 0x0000004500287202 */ /* 0x000fe20000000f00 */
[----:B------:R-:W-:Y:S01]  /*39b90*/  IMAD.MOV.U32 R37, RZ, RZ, R70 ;  /* 0x000000ffff257224 */ /* 0x000fe200078e0046 */
[----:B------:R-:W-:Y:S01]  /*39ba0*/  MOV R68, R67 ;  /* 0x0000004300447202 */ /* 0x000fe20000000f00 */
[----:B------:R-:W-:Y:S02]  /*39bb0*/  IMAD.MOV.U32 R69, RZ, RZ, R62 ;  /* 0x000000ffff457224 */ /* 0x000fe400078e003e */
[----:B------:R-:W-:Y:S01]  /*39bc0*/  IMAD.MOV.U32 R36, RZ, RZ, R71 ;  /* 0x000000ffff247224 */ /* 0x000fe200078e0047 */
[----:B------:R-:W-:Y:S01]  /*39bd0*/  MOV R71, R11 ;  /* 0x0000000b00477202 */ /* 0x000fe20000000f00 */
[----:B------:R-:W-:Y:S02]  /*39be0*/  IMAD.MOV.U32 R70, RZ, RZ, R63 ;  /* 0x000000ffff467224 */ /* 0x000fe400078e003f */
[----:B------:R-:W-:Y:S01]  /*39bf0*/  IMAD.MOV.U32 R91, RZ, RZ, R35 ;  /* 0x000000ffff5b7224 */ /* 0x000fe200078e0023 */
[----:B------:R-:W-:Y:S01]  /*39c00*/  MOV R90, R34 ;  /* 0x00000022005a7202 */ /* 0x000fe20000000f00 */
[----:B------:R-:W-:-:S02]  /*39c10*/  IMAD.MOV.U32 R89, RZ, RZ, R31 ;  /* 0x000000ffff597224 */ /* 0x000fc400078e001f */
[----:B------:R-:W-:Y:S01]  /*39c20*/  IMAD.MOV.U32 R88, RZ, RZ, R30 ;  /* 0x000000ffff587224 */ /* 0x000fe200078e001e */
[----:B------:R-:W-:Y:S01]  /*39c30*/  MOV R85, R7 ;  /* 0x0000000700557202 */ /* 0x000fe20000000f00 */
[----:B------:R-:W-:Y:S02]  /*39c40*/  IMAD.MOV.U32 R84, RZ, RZ, R6 ;  /* 0x000000ffff547224 */ /* 0x000fe400078e0006 */
[----:B------:R-:W-:Y:S01]  /*39c50*/  IMAD.MOV.U32 R95, RZ, RZ, R59 ;  /* 0x000000ffff5f7224 */ /* 0x000fe200078e003b */
[----:B--2---:R-:W-:Y:S01]  /*39c60*/  MOV R94, R58 ;  /* 0x0000003a005e7202 */ /* 0x004fe20000000f00 */
[----:B---3--:R-:W-:Y:S02]  /*39c70*/  IMAD.MOV.U32 R93, RZ, RZ, R55 ;  /* 0x000000ffff5d7224 */ /* 0x008fe400078e0037 */
[----:B------:R-:W-:Y:S01]  /*39c80*/  IMAD.MOV.U32 R92, RZ, RZ, R54 ;  /* 0x000000ffff5c7224 */ /* 0x000fe200078e0036 */
[----:B------:R-:W-:Y:S01]  /*39c90*/  MOV R99, R51 ;  /* 0x0000003300637202 */ /* 0x000fe20000000f00 */
[----:B------:R-:W-:-:S02]  /*39ca0*/  IMAD.MOV.U32 R98, RZ, RZ, R50 ;  /* 0x000000ffff627224 */ /* 0x000fc400078e0032 */
[----:B------:R-:W-:Y:S01]  /*39cb0*/  IMAD.MOV.U32 R97, RZ, RZ, R47 ;  /* 0x000000ffff617224 */ /* 0x000fe200078e002f */
[----:B------:R-:W-:Y:S01]  /*39cc0*/  MOV R96, R46 ;  /* 0x0000002e00607202 */ /* 0x000fe20000000f00 */
[----:B------:R-:W-:Y:S02]  /*39cd0*/  IMAD.MOV.U32 R103, RZ, RZ, R43 ;  /* 0x000000ffff677224 */ /* 0x000fe400078e002b */
[----:B------:R-:W-:Y:S01]  /*39ce0*/  IMAD.MOV.U32 R102, RZ, RZ, R42 ;  /* 0x000000ffff667224 */ /* 0x000fe200078e002a */
[----:B------:R-:W-:Y:S02]  /*39cf0*/  MOV R101, R39 ;  /* 0x0000002700657202 */ /* 0x000fe40000000f00 */
[----:B------:R-:W-:Y:S01]  /*39d00*/  MOV R107, R27 ;  /* 0x0000001b006b7202 */ /* 0x000fe20000000f00 */
[----:B------:R-:W-:Y:S02]  /*39d10*/  IMAD.MOV.U32 R106, RZ, RZ, R26 ;  /* 0x000000ffff6a7224 */ /* 0x000fe400078e001a */
[----:B------:R-:W2:Y:S04]  /*39d20*/  LDL.LU R26, [R1+0x4924] ;  /* 0x00492400011a7983 */ /* 0x000ea80000300800 */
[----:B------:R-:W2:Y:S01]  /*39d30*/  LDL.LU R27, [R1+0x4920] ;  /* 0x00492000011b7983 */ /* 0x000ea20000300800 */
[----:B------:R-:W-:-:S03]  /*39d40*/  IMAD.MOV.U32 R100, RZ, RZ, R38 ;  /* 0x000000ffff647224 */ /* 0x000fc600078e0026 */
[----:B------:R-:W3:Y:S04]  /*39d50*/  LDL.LU R30, [R1+0x491c] ;  /* 0x00491c00011e7983 */ /* 0x000ee80000300800 */
[----:B------:R-:W3:Y:S04]  /*39d60*/  LDL.LU R31, [R1+0x4918] ;  /* 0x00491800011f7983 */ /* 0x000ee80000300800 */
        /* <DEDUP_REMOVED lines=16> */
[----:B------:R-:W3:Y:S04]  /*39e70*/  LDL.LU R10, [R1+0x48d4] ;  /* 0x0048d400010a7983 */ /* 0x000ee80000300800 */
[----:B------:R-:W3:Y:S04]  /*39e80*/  LDL.LU R66, [R1+0x48d0] ;  /* 0x0048d00001427983 */ /* 0x000ee80000300800 */
[----:B------:R-:W3:Y:S04]  /*39e90*/  LDL.LU R67, [R1+0x48cc] ;  /* 0x0048cc0001437983 */ /* 0x000ee80000300800 */
[----:B------:R-:W4:Y:S04]  /*39ea0*/  LDL.LU R62, [R1+0x48c8] ;  /* 0x0048c800013e7983 */ /* 0x000f280000300800 */
[----:B------:R-:W4:Y:S04]  /*39eb0*/  LDL.LU R63, [R1+0x48c4] ;  /* 0x0048c400013f7983 */ /* 0x000f280000300800 */
[----:B------:R-:W3:Y:S01]  /*39ec0*/  LDL.LU R11, [R1+0x48c0] ;  /* 0x0048c000010b7983 */ /* 0x000ee20000300800 */
[C---:B--2---:R-:W-:Y:S08]  /*39ed0*/  HMMA.1688.F32.TF32 R96, R168.reuse, R6, R96 ;  /* 0x00000006a860723c */ /* 0x044ff00000081060 */
[C---:B---3--:R-:W-:Y:S11]  /*39ee0*/  HMMA.1688.F32.TF32 R100, R168.reuse, R10, R100 ;  /* 0x0000000aa864723c */ /* 0x048ff60000081064 */
[----:B------:R-:W-:Y:S05]  /*39ef0*/  @!UPT UIADD3 URZ, URZ, URZ, URZ ;  /* 0x0000003f3f3ff290 */ /* 0x000fea000fffe03f */
[----:B------:R-:W-:Y:S01]  /*39f00*/  IMAD.MOV.U32 R33, RZ, RZ, R96 ;  /* 0x000000ffff217224 */ /* 0x000fe200078e0060 */
[----:B------:R-:W-:Y:S01]  /*39f10*/  MOV R29, R98 ;  /* 0x00000062001d7202 */ /* 0x000fe20000000f00 */
[----:B------:R-:W-:Y:S02]  /*39f20*/  IMAD.MOV.U32 R32, RZ, RZ, R97 ;  /* 0x000000ffff207224 */ /* 0x000fe400078e0061 */
[----:B------:R-:W-:Y:S02]  /*39f30*/  IMAD.MOV.U32 R28, RZ, RZ, R99 ;  /* 0x000000ffff1c7224 */ /* 0x000fe400078e0063 */
[C---:B------:R-:W-:Y:S08]  /*39f40*/  HMMA.1688.F32.TF32 R96, R168.reuse, R54, R88 ;  /* 0x00000036a860723c */ /* 0x040ff00000081058 */
[----:B------:R-:W-:Y:S01]  /*39f50*/  HMMA.1688.F32.TF32 R88, R168, R46, R80 ;  /* 0x0000002ea858723c */ /* 0x000fe20000081050 */
[----:B------:R-:W-:Y:S01]  /*39f60*/  MOV R25, R100 ;  /* 0x0000006400197202 */ /* 0x000fe20000000f00 */
[----:B------:R-:W-:Y:S01]  /*39f70*/  IMAD.MOV.U32 R24, RZ, RZ, R101 ;  /* 0x000000ffff187224 */ /* 0x000fe200078e0065 */
[----:B------:R-:W-:Y:S01]  /*39f80*/  MOV R20, R103 ;  /* 0x0000006700147202 */ /* 0x000fe20000000f00 */
[----:B------:R-:W-:-:S04]  /*39f90*/  IMAD.MOV.U32 R21, RZ, RZ, R102 ;  /* 0x000000ffff157224 */ /* 0x000fc800078e0066 */
[C---:B------:R-:W-:Y:S08]  /*39fa0*/  HMMA.1688.F32.TF32 R100, R168.reuse, R58, R92 ;  /* 0x0000003aa864723c */ /* 0x040ff0000008105c */
[C---:B------:R-:W-:Y:S08]  /*39fb0*/  HMMA.1688.F32.TF32 R92, R168.reuse, R50, R84 ;  /* 0x00000032a85c723c */ /* 0x040ff00000081054 */
[C---:B------:R-:W-:Y:S08]  /*39fc0*/  HMMA.1688.F32.TF32 R84, R168.reuse, R42, R76 ;  /* 0x0000002aa854723c */ /* 0x040ff0000008104c */
[C---:B------:R-:W-:Y:S08]  /*39fd0*/  HMMA.1688.F32.TF32 R80, R168.reuse, R38, R72 ;  /* 0x00000026a850723c */ /* 0x040ff00000081048 */
[C---:B------:R-:W-:Y:S08]  /*39fe0*/  HMMA.1688.F32.TF32 R76, R168.reuse, R34, R68 ;  /* 0x00000022a84c723c */ /* 0x040ff00000081044 */
[C---:B------:R-:W-:Y:S01]  /*39ff0*/  HMMA.1688.F32.TF32 R72, R168.reuse, R30, R244 ;  /* 0x0000001ea848723c */ /* 0x040fe200000810f4 */
[----:B------:R-:W-:Y:S07]  /*3a000*/  STL.64 [R1+0x5b0], R100 ;  /* 0x0005b06401007387 */ /* 0x000fee0000100a00 */
[----:B------:R-:W-:Y:S01]  /*3a010*/  HMMA.1688.F32.TF32 R68, R168, R26, R248 ;  /* 0x0000001aa844723c */ /* 0x000fe200000810f8 */
        /* <DEDUP_REMOVED lines=11> */
[----:B------:R-:W-:-:S03]  /*3a0d0*/  IMAD.MOV.U32 R244, RZ, RZ, R15 ;  /* 0x000000fffff47224 */ /* 0x000fc600078e000f */
[----:B------:R-:W-:Y:S04]  /*3a0e0*/  STL.64 [R1+0x550], R76 ;  /* 0x0005504c01007387 */ /* 0x000fe80000100a00 */
[----:B------:R-:W-:Y:S04]  /*3a0f0*/  STL.64 [R1+0x558], R78 ;  /* 0x0005584e01007387 */ /* 0x000fe80000100a00 */
[----:B------:R-:W-:Y:S01]  /*3a100*/  STL.64 [R1+0x540], R72 ;  /* 0x0005404801007387 */ /* 0x000fe20000100a00 */
[----:B------:R-:W-:-:S03]  /*3a110*/  MOV R245, R23 ;  /* 0x0000001700f57202 */ /* 0x000fc60000000f00 */
[----:B------:R-:W-:Y:S01]  /*3a120*/  STL.64 [R1+0x548], R74 ;  /* 0x0005484a01007387 */ /* 0x000fe20000100a00 */
[----:B------:R-:W-:-:S03]  /*3a130*/  IMAD.MOV.U32 R246, RZ, RZ, R22 ;  /* 0x000000fffff67224 */ /* 0x000fc600078e0016 */
[----:B------:R-:W2:Y:S01]  /*3a140*/  LDL.LU R15, [R1+0x48bc] ;  /* 0x0048bc00010f7983 */ /* 0x000ea20000300800 */
[----:B------:R-:W-:-:S03]  /*3a150*/  IMAD.MOV.U32 R247, RZ, RZ, R19 ;  /* 0x000000fffff77224 */ /* 0x000fc600078e0013 */
[----:B------:R-:W-:Y:S04]  /*3a160*/  STL.64 [R1+0x530], R68 ;  /* 0x0005304401007387 */ /* 0x000fe80000100a00 */
[----:B------:R1:W-:Y:S04]  /*3a170*/  STL.64 [R1+0x538], R70 ;  /* 0x0005384601007387 */ /* 0x0003e80000100a00 */
[----:B------:R-:W3:Y:S04]  /*3a180*/  LDL.LU R23, [R1+0x48b8] ;  /* 0x0048b80001177983 */ /* 0x000ee80000300800 */
[----:B------:R-:W2:Y:S04]  /*3a190*/  LDL.LU R22, [R1+0x48b4] ;  /* 0x0048b40001167983 */ /* 0x000ea80000300800 */
[----:B------:R-:W2:Y:S01]  /*3a1a0*/  LDL.LU R19, [R1+0x48b0] ;  /* 0x0048b00001137983 */ /* 0x000ea20000300800 */
[----:B-1----:R-:W-:Y:S01]  /*3a1b0*/  MOV R70, R18 ;  /* 0x0000001200467202 */ /* 0x002fe20000000f00 */
[----:B------:R-:W-:-:S02]  /*3a1c0*/  IMAD.MOV.U32 R71, RZ, RZ, R14 ;  /* 0x000000ffff477224 */ /* 0x000fc400078e000e */
[----:B------:R-:W2:Y:S04]  /*3a1d0*/  LDL.LU R68, [R1+0xb80] ;  /* 0x000b800001447983 */ /* 0x000ea80000300800 */
[----:B------:R-:W3:Y:S04]  /*3a1e0*/  LDL.LU R69, [R1+0xb84] ;  /* 0x000b840001457983 */ /* 0x000ee80000300800 */
[----:B------:R-:W3:Y:S04]  /*3a1f0*/  LDL.LU R18, [R1+0x48ac] ;  /* 0x0048ac0001127983 */ /* 0x000ee80000300800 */
[----:B------:R-:W3:Y:S01]  /*3a200*/  LDL.LU R14, [R1+0x48a8] ;  /* 0x0048a800010e7983 */ /* 0x000ee20000300800 */
[----:B----4-:R-:W-:Y:S03]  /*3a210*/  HMMA.1688.F32.TF32 R104, R168, R62, R104 ;  /* 0x0000003ea868723c */ /* 0x010fe60000081068 */
        /* <DEDUP_REMOVED lines=16> */
[----:B------:R-:W-:-:S03]  /*3a320*/  IMAD.MOV.U32 R17, RZ, RZ, R104 ;  /* 0x000000ffff117224 */ /* 0x000fc600078e0068 */
[----:B------:R-:W4:Y:S01]  /*3a330*/  LDL.LU R100, [R1+0x650] ;  /* 0x0006500001647983 */ /* 0x000f220000300800 */
[----:B------:R-:W-:-:S03]  /*3a340*/  MOV R16, R105 ;  /* 0x0000006900107202 */ /* 0x000fc60000000f00 */
[----:B------:R-:W4:Y:S01]  /*3a350*/  LDL.LU R101, [R1+0x654] ;  /* 0x0006540001657983 */ /* 0x000f220000300800 */
[----:B------:R-:W-:-:S03]  /*3a360*/  IMAD.MOV.U32 R13, RZ, RZ, R106 ;  /* 0x000000ffff0d7224 */ /* 0x000fc600078e006a */
[----:B------:R-:W4:Y:S01]  /*3a370*/  LDL.LU R102, [R1+0x658] ;  /* 0x0006580001667983 */ /* 0x000f220000300800 */
[----:B------:R-:W-:-:S03]  /*3a380*/  IMAD.MOV.U32 R12, RZ, RZ, R107 ;  /* 0x000000ffff0c7224 */ /* 0x000fc600078e006b */
        /* <DEDUP_REMOVED lines=17> */
[----:B------:R-:W-:Y:S03]  /*3a4a0*/  HMMA.1688.F32.TF32 R108, R168, R66, R108 ;  /* 0x00000042a86c723c */ /* 0x000fe6000008106c */
        /* <DEDUP_REMOVED lines=26> */
[----:B------:R-:W-:-:S03]  /*3a650*/  IMAD.MOV.U32 R8, RZ, RZ, R109 ;  /* 0x000000ffff087224 */ /* 0x000fc600078e006d */
[----:B------:R-:W4:Y:S01]  /*3a660*/  LDL.LU R125, [R1+0xf64] ;  /* 0x000f6400017d7983 */ /* 0x000f220000300800 */
[----:B------:R-:W-:-:S03]  /*3a670*/  MOV R5, R110 ;  /* 0x0000006e00057202 */ /* 0x000fc60000000f00 */
        /* <DEDUP_REMOVED lines=11> */
[----:B--2---:R-:W-:-:S03]  /*3a730*/  IMAD.MOV.U32 R72, RZ, RZ, R19 ;  /* 0x000000ffff487224 */ /* 0x004fc600078e0013 */
[----:B------:R-:W2:Y:S01]  /*3a740*/  LDL.LU R76, [R1+0xeb0] ;  /* 0x000eb000014c7983 */ /* 0x000ea20000300800 */
[----:B------:R-:W-:-:S03]  /*3a750*/  IMAD.MOV.U32 R73, RZ, RZ, R22 ;  /* 0x000000ffff497224 */ /* 0x000fc600078e0016 */
[----:B------:R-:W2:Y:S01]  /*3a760*/  LDL.LU R77, [R1+0xeb4] ;  /* 0x000eb400014d7983 */ /* 0x000ea20000300800 */
[----:B---3--:R-:W-:Y:S01]  /*3a770*/  MOV R79, R18 ;  /* 0x00000012004f7202 */ /* 0x008fe20000000f00 */
[----:B------:R-:W-:Y:S02]  /*3a780*/  IMAD.MOV.U32 R78, RZ, RZ, R14 ;  /* 0x000000ffff4e7224 */ /* 0x000fe400078e000e */
[----:B------:R-:W3:Y:S01]  /*3a790*/  LDL.LU R14, [R1+0x48a4] ;  /* 0x0048a400010e7983 */ /* 0x000ee20000300800 */
[----:B------:R-:W-:-:S03]  /*3a7a0*/  MOV R74, R23 ;  /* 0x00000017004a7202 */ /* 0x000fc60000000f00 */
[----:B------:R-:W2:Y:S01]  /*3a7b0*/  LDL.LU R18, [R1+0x48a0] ;  /* 0x0048a00001127983 */ /* 0x000ea20000300800 */
[----:B------:R-:W-:-:S03]  /*3a7c0*/  IMAD.MOV.U32 R75, RZ, RZ, R15 ;  /* 0x000000ffff4b7224 */ /* 0x000fc600078e000f */
[----:B------:R-:W2:Y:S04]  /*3a7d0*/  LDL.LU R19, [R1+0x489c] ;  /* 0x00489c0001137983 */ /* 0x000ea80000300800 */
[----:B------:R-:W3:Y:S04]  /*3a7e0*/  LDL.LU R22, [R1+0x4898] ;  /* 0x0048980001167983 */ /* 0x000ee80000300800 */
[----:B------:R-:W3:Y:S04]  /*3a7f0*/  LDL.LU R23, [R1+0x4894] ;  /* 0x0048940001177983 */ /* 0x000ee80000300800 */
[----:B------:R-:W3:Y:S04]  /*3a800*/  LDL.LU R15, [R1+0x4890] ;  /* 0x00489000010f7983 */ /* 0x000ee80000300800 */
[----:B------:R-:W3:Y:S04]  /*3a810*/  LDL.LU R248, [R1+0xb60] ;  /* 0x000b600001f87983 */ /* 0x000ee80000300800 */
[----:B------:R-:W3:Y:S04]  /*3a820*/  LDL.LU R249, [R1+0xb64] ;  /* 0x000b640001f97983 */ /* 0x000ee80000300800 */
[----:B------:R-:W3:Y:S04]  /*3a830*/  LDL.LU R250, [R1+0xb68] ;  /* 0x000b680001fa7983 */ /* 0x000ee80000300800 */
[----:B------:R-:W3:Y:S01]  /*3a840*/  LDL.LU R251, [R1+0xb6c] ;  /* 0x000b6c0001fb7983 */ /* 0x000ee20000300800 */
[C---:B----4-:R-:W-:Y:S08]  /*3a850*/  HMMA.1688.F32.TF32 R88, R236.reuse, R26, R88 ;  /* 0x0000001aec58723c */ /* 0x050ff00000081058 */
[C---:B------:R-:W-:Y:S08]  /*3a860*/  HMMA.1688.F32.TF32 R96, R236.reuse, R34, R96 ;  /* 0x00000022ec60723c */ /* 0x040ff00000081060 */
        /* <DEDUP_REMOVED lines=9> */
[----:B------:R-:W-:Y:S08]  /*3a900*/  HMMA.1688.F32.TF32 R108, R236, R46, R108 ;  /* 0x0000002eec6c723c */ /* 0x000ff0000008106c */
[C---:B--2---:R-:W-:Y:S08]  /*3a910*/  HMMA.1688.F32.TF32 R144, R168.reuse, R18, R144 ;  /* 0x00000012a890723c */ /* 0x044ff00000081090 */
[C---:B---3--:R-:W-:Y:S08]  /*3a920*/  HMMA.1688.F32.TF32 R148, R168.reuse, R22, R148 ;  /* 0x00000016a894723c */ /* 0x048ff00000081094 */
[----:B------:R-:W-:Y:S01]  /*3a930*/  HMMA.1688.F32.TF32 R140, R168, R14, R140 ;  /* 0x0000000ea88c723c */ /* 0x000fe2000008108c */
[----:B------:R-:W-:Y:S04]  /*3a940*/  LDS R168, [R0+0x2100] ;  /* 0x0021000000a87984 */ /* 0x000fe80000000800 */
[----:B------:R-:W-:Y:S04]  /*3a950*/  LDS R170, [R0+0x3100] ;  /* 0x0031000000aa7984 */ /* 0x000fe80000000800 */
[----:B------:R-:W-:Y:S04]  /*3a960*/  LDS R169, [R3+0x2100] ;  /* 0x0021000003a97984 */ /* 0x000fe80000000800 */
[----:B------:R-:W1:Y:S04]  /*3a970*/  LDS R171, [R3+0x3100] ;  /* 0x0031000003ab7984 */ /* 0x000e680000000800 */
[----:B------:R-:W-:Y:S04]  /*3a980*/  STL.64 [R1+0x520], R148 ;  /* 0x0005209401007387 */ /* 0x000fe80000100a00 */
[----:B------:R-:W-:Y:S01]  /*3a990*/  STL.64 [R1+0x528], R150 ;  /* 0x0005289601007387 */ /* 0x000fe20000100a00 */
[C---:B------:R-:W-:Y:S03]  /*3a9a0*/  HMMA.1688.F32.TF32 R92, R236.reuse, R30, R92 ;  /* 0x0000001eec5c723c */ /* 0x040fe6000008105c */
[----:B------:R-:W-:Y:S04]  /*3a9b0*/  STL.64 [R1+0x510], R144 ;  /* 0x0005109001007387 */ /* 0x000fe80000100a00 */
[----:B------:R-:W-:Y:S04]  /*3a9c0*/  STL.64 [R1+0x518], R146 ;  /* 0x0005189201007387 */ /* 0x000fe80000100a00 */
[----:B------:R-:W-:Y:S04]  /*3a9d0*/  STL.64 [R1+0x4f0], R140 ;  /* 0x0004f08c01007387 */ /* 0x000fe80000100a00 */
[----:B------:R-:W-:Y:S01]  /*3a9e0*/  STL.64 [R1+0x4f8], R142 ;  /* 0x0004f88e01007387 */ /* 0x000fe20000100a00 */
[C---:B------:R-:W-:Y:S03]  /*3a9f0*/  HMMA.1688.F32.TF32 R84, R236.reuse, R22, R84 ;  /* 0x00000016ec54723c */ /* 0x040fe60000081054 */
[----:B------:R-:W-:Y:S04]  /*3aa00*/  STL.64 [R1+0x6e0], R136 ;  /* 0x0006e08801007387 */ /* 0x000fe80000100a00 */
[----:B------:R-:W-:Y:S01]  /*3aa10*/  STL.64 [R1+0x6e8], R138 ;  /* 0x0006e88a01007387 */ /* 0x000fe20000100a00 */
[C---:B------:R-:W-:Y:S03]  /*3aa20*/  HMMA.1688.F32.TF32 R80, R236.reuse, R18, R80 ;  /* 0x00000012ec50723c */ /* 0x040fe60000081050 */
[----:B------:R-:W-:Y:S04]  /*3aa30*/  STL.64 [R1+0x6d0], R132 ;  /* 0x0006d08401007387 */ /* 0x000fe80000100a00 */
[----:B------:R-:W-:Y:S01]  /*3aa40*/  STL.64 [R1+0x6d8], R134 ;  /* 0x0006d88601007387 */ /* 0x000fe20000100a00 */
[----:B------:R-:W-:Y:S03]  /*3aa50*/  HMMA.1688.F32.TF32 R76, R236, R14, R76 ;  /* 0x0000000eec4c723c */ /* 0x000fe6000008104c */
[----:B------:R-:W-:Y:S04]  /*3aa60*/  STL.64 [R1+0x6c0], R128 ;  /* 0x0006c08001007387 */ /* 0x000fe80000100a00 */
[----:B------:R-:W-:Y:S01]  /*3aa70*/  STL.64 [R1+0x6c8], R130 ;  /* 0x0006c88201007387 */ /* 0x000fe20000100a00 */
[C---:B-1----:R-:W-:Y:S03]  /*3aa80*/  HMMA.1688.F32.TF32 R72, R168.reuse, R66, R72 ;  /* 0x00000042a848723c */ /* 0x042fe60000081048 */
        /* <DEDUP_REMOVED lines=20> */
[C---:B------:R-:W-:Y:S03]  /*3abd0*/  HMMA.1688.F32.TF32 R68, R168.reuse, R62, R68 ;  /* 0x0000003ea844723c */ /* 0x040fe60000081044 */
[----:B------:R-:W-:Y:S04]  /*3abe0*/  STL.64 [R1+0x610], R84 ;  /* 0x0006105401007387 */ /* 0x000fe80000100a00 */
[----:B------:R-:W-:Y:S04]  /*3abf0*/  STL.64 [R1+0x618], R86 ;  /* 0x0006185601007387 */ /* 0x000fe80000100a00 */
[----:B------:R-:W-:Y:S04]  /*3ac00*/  STL.64 [R1+0x600], R80 ;  /* 0x0006005001007387 */ /* 0x000fe80000100a00 */
[----:B------:R-:W-:Y:S04]  /*3ac10*/  STL.64 [R1+0x608], R82 ;  /* 0x0006085201007387 */ /* 0x000fe80000100a00 */
[----:B------:R-:W-:Y:S04]  /*3ac20*/  STL.64 [R1+0x500], R76 ;  /* 0x0005004c01007387 */ /* 0x000fe80000100a00 */
[----:B------:R1:W-:Y:S04]  /*3ac30*/  STL.64 [R1+0x508], R78 ;  /* 0x0005084e01007387 */ /* 0x0003e80000100a00 */
[----:B------:R-:W-:Y:S04]  /*3ac40*/  STL.64 [R1+0x6f0], R72 ;  /* 0x0006f04801007387 */ /* 0x000fe80000100a00 */
[----:B------:R2:W-:Y:S01]  /*3ac50*/  STL.64 [R1+0x6f8], R74 ;  /* 0x0006f84a01007387 */ /* 0x0005e20000100a00 */
[C---:B-1----:R-:W-:Y:S03]  /*3ac60*/  HMMA.1688.F32.TF32 R76, R168.reuse, R10, R244 ;  /* 0x0000000aa84c723c */ /* 0x042fe600000810f4 */
[----:B------:R-:W-:Y:S04]  /*3ac70*/  LDS R236, [R0+0x2180] ;  /* 0x0021800000ec7984 */ /* 0x000fe80000000800 */
[----:B------:R-:W-:Y:S01]  /*3ac80*/  LDS R238, [R0+0x3180] ;  /* 0x0031800000ee7984 */ /* 0x000fe20000000800 */
[C---:B--2---:R-:W-:Y:S03]  /*3ac90*/  HMMA.1688.F32.TF32 R72, R168.reuse, R6, R248 ;  /* 0x00000006a848723c */ /* 0x044fe600000810f8 */
[----:B------:R1:W-:Y:S04]  /*3aca0*/  STL.64 [R1+0x730], R68 ;  /* 0x0007304401007387 */ /* 0x0003e80000100a00 */
[----:B------:R2:W-:Y:S04]  /*3acb0*/  STL.64 [R1+0x738], R70 ;  /* 0x0007384601007387 */ /* 0x0005e80000100a00 */
[----:B------:R-:W-:Y:S04]  /*3acc0*/  LDS R237, [R3+0x2180] ;  /* 0x0021800003ed7984 */ /* 0x000fe80000000800 */
[----:B-1----:R-:W3:Y:S04]  /*3acd0*/  LDL.LU R68, [R1+0x10] ;  /* 0x0000100001447983 */ /* 0x002ee80000300800 */
[----:B------:R-:W-:Y:S04]  /*3ace0*/  STL.64 [R1+0x740], R76 ;  /* 0x0007404c01007387 */ /* 0x000fe80000100a00 */
[----:B------:R-:W-:Y:S04]  /*3acf0*/  STL.64 [R1+0x748], R78 ;  /* 0x0007484e01007387 */ /* 0x000fe80000100a00 */
[----:B------:R1:W-:Y:S04]  /*3ad00*/  STL.64 [R1+0x760], R72 ;  /* 0x0007604801007387 */ /* 0x0003e80000100a00 */
[----:B------:R4:W-:Y:S04]  /*3ad10*/  STL.64 [R1+0x768], R74 ;  /* 0x0007684a01007387 */ /* 0x0009e80000100a00 */
[----:B------:R-:W3:Y:S04]  /*3ad20*/  LDL.LU R69, [R1+0x14] ;  /* 0x0000140001457983 */ /* 0x000ee80000300800 */
[----:B--2---:R-:W3:Y:S04]  /*3ad30*/  LDL.LU R70, [R1+0x18] ;  /* 0x0000180001467983 */ /* 0x004ee80000300800 */
[----:B------:R-:W3:Y:S04]  /*3ad40*/  LDL.LU R71, [R1+0x1c] ;  /* 0x00001c0001477983 */ /* 0x000ee80000300800 */
[----:B-1----:R-:W2:Y:S04]  /*3ad50*/  LDL.LU R72, [R1+0x20] ;  /* 0x0000200001487983 */ /* 0x002ea80000300800 */
[----:B------:R-:W2:Y:S04]  /*3ad60*/  LDL.LU R73, [R1+0x24] ;  /* 0x0000240001497983 */ /* 0x000ea80000300800 */
[----:B----4-:R-:W2:Y:S04]  /*3ad70*/  LDL.LU R74, [R1+0x28] ;  /* 0x00002800014a7983 */ /* 0x010ea80000300800 */
[----:B------:R-:W2:Y:S04]  /*3ad80*/  LDL.LU R75, [R1+0x2c] ;  /* 0x00002c00014b7983 */ /* 0x000ea80000300800 */
[----:B------:R-:W4:Y:S04]  /*3ad90*/  LDL.LU R76, [R1+0x30] ;  /* 0x00003000014c7983 */ /* 0x000f280000300800 */
[----:B------:R-:W4:Y:S04]  /*3ada0*/  LDL.LU R77, [R1+0x34] ;  /* 0x00003400014d7983 */ /* 0x000f280000300800 */
[----:B------:R-:W4:Y:S04]  /*3adb0*/  LDL.LU R78, [R1+0x38] ;  /* 0x00003800014e7983 */ /* 0x000f280000300800 */
        /* <DEDUP_REMOVED lines=93> */
[----:B------:R-:W4:Y:S04]  /*3b390*/  LDL.LU R244, [R1] ;  /* 0x0000000001f47983 */ /* 0x000f280000300800 */
[----:B------:R-:W4:Y:S04]  /*3b3a0*/  LDL.LU R245, [R1+0x4] ;  /* 0x0000040001f57983 */ /* 0x000f280000300800 */
[----:B------:R-:W4:Y:S04]  /*3b3b0*/  LDL.LU R246, [R1+0x8] ;  /* 0x0000080001f67983 */ /* 0x000f280000300800 */
[----:B------:R-:W4:Y:S04]  /*3b3c0*/  LDL.LU R247, [R1+0xc] ;  /* 0x00000c0001f77983 */ /* 0x000f280000300800 */
[----:B------:R-:W1:Y:S01]  /*3b3d0*/  LDS R239, [R3+0x3180] ;  /* 0x0031800003ef7984 */ /* 0x000e620000000800 */
[C---:B--2---:R-:W-:Y:S08]  /*3b3e0*/  HMMA.1688.F32.TF32 R248, R168.reuse, R38, R248 ;  /* 0x00000026a8f8723c */ /* 0x044ff000000810f8 */
[C---:B---3--:R-:W-:Y:S08]  /*3b3f0*/  HMMA.1688.F32.TF32 R144, R168.reuse, R42, R144 ;  /* 0x0000002aa890723c */ /* 0x048ff00000081090 */
[C---:B----4-:R-:W-:Y:S08]  /*3b400*/  HMMA.1688.F32.TF32 R148, R168.reuse, R46, R148 ;  /* 0x0000002ea894723c */ /* 0x050ff00000081094 */
[C---:B------:R-:W-:Y:S08]  /*3b410*/  HMMA.1688.F32.TF32 R156, R168.reuse, R54, R156 ;  /* 0x00000036a89c723c */ /* 0x040ff0000008109c */
[C---:B------:R-:W-:Y:S08]  /*3b420*/  HMMA.1688.F32.TF32 R160, R168.reuse, R58, R160 ;  /* 0x0000003aa8a0723c */ /* 0x040ff000000810a0 */
[C---:B------:R-:W-:Y:S11]  /*3b430*/  HMMA.1688.F32.TF32 R152, R168.reuse, R50, R152 ;  /* 0x00000032a898723c */ /* 0x040ff60000081098 */
[----:B------:R-:W-:Y:S04]  /*3b440*/  @!UPT UIADD3 URZ, URZ, URZ, URZ ;  /* 0x0000003f3f3ff290 */ /* 0x000fe8000fffe03f */
[----:B------:R-:W-:Y:S04]  /*3b450*/  STL.64 [R1+0x770], R160 ;  /* 0x000770a001007387 */ /* 0x000fe80000100a00 */
[----:B------:R2:W-:Y:S04]  /*3b460*/  STL.64 [R1+0x778], R162 ;  /* 0x000778a201007387 */ /* 0x0005e80000100a00 */
[----:B--2---:R-:W2:Y:S04]  /*3b470*/  LDL.LU.64 R162, [R1+0x4888] ;  /* 0x0048880001a27983 */ /* 0x004ea80000300a00 */
[----:B------:R-:W2:Y:S04]  /*3b480*/  LDL.LU.64 R160, [R1+0x4880] ;  /* 0x0048800001a07983 */ /* 0x000ea80000300a00 */
        /* <DEDUP_REMOVED lines=19> */
[----:B------:R-:W2:Y:S01]  /*3b5c0*/  LDL.LU.64 R248, [R1+0x4830] ;  /* 0x0048300001f87983 */ /* 0x000ea20000300a00 */
[C---:B------:R-:W-:Y:S08]  /*3b5d0*/  HMMA.1688.F32.TF32 R240, R168.reuse, R34, R240 ;  /* 0x00000022a8f0723c */ /* 0x040ff000000810f0 */
[C---:B------:R-:W-:Y:S08]  /*3b5e0*/  HMMA.1688.F32.TF32 R140, R168.reuse, R30, R140 ;  /* 0x0000001ea88c723c */ /* 0x040ff0000008108c */
[C---:B------:R-:W-:Y:S08]  /*3b5f0*/  HMMA.1688.F32.TF32 R136, R168.reuse, R26, R136 ;  /* 0x0000001aa888723c */ /* 0x040ff00000081088 */
[C---:B------:R-:W-:Y:S08]  /*3b600*/  HMMA.1688.F32.TF32 R132, R168.reuse, R22, R132 ;  /* 0x00000016a884723c */ /* 0x040ff00000081084 */
[C---:B------:R-:W-:Y:S08]  /*3b610*/  HMMA.1688.F32.TF32 R128, R168.reuse, R18, R128 ;  /* 0x00000012a880723c */ /* 0x040ff00000081080 */
        /* <DEDUP_REMOVED lines=13> */
[----:B------:R-:W-:Y:S04]  /*3b6f0*/  LDS R168, [R0+0x2200] ;  /* 0x0022000000a87984 */ /* 0x000fe80000000800 */
[----:B------:R-:W-:Y:S01]  /*3b700*/  LDS R170, [R0+0x3200] ;  /* 0x0032000000aa7984 */ /* 0x000fe20000000800 */
[C---:B-1----:R-:W-:Y:S03]  /*3b710*/  HMMA.1688.F32.TF32 R124, R236.reuse, R66, R120 ;  /* 0x00000042ec7c723c */ /* 0x042fe60000081078 */
[----:B------:R-:W-:Y:S04]  /*3b720*/  LDS R169, [R3+0x2200] ;  /* 0x0022000003a97984 */ /* 0x000fe80000000800 */
[----:B------:R-:W-:Y:S01]  /*3b730*/  LDS R171, [R3+0x3200] ;  /* 0x0032000003ab7984 */ /* 0x000fe20000000800 */
        /* <DEDUP_REMOVED lines=40> */
[----:B------:R-:W3:Y:S04]  /*3b9c0*/  LDL.LU R240, [R1+0x190] ;  /* 0x0001900001f07983 */ /* 0x000ee80000300800 */
[----:B------:R-:W-:Y:S04]  /*3b9d0*/  STL.64 [R1+0x1040], R72 ;  /* 0x0010404801007387 */ /* 0x000fe80000100a00 */
[----:B------:R-:W-:Y:S04]  /*3b9e0*/  STL.64 [R1+0x1048], R74 ;  /* 0x0010484a01007387 */ /* 0x000fe80000100a00 */
[----:B------:R-:W-:Y:S04]  /*3b9f0*/  STL.64 [R1+0x1030], R68 ;  /* 0x0010304401007387 */ /* 0x000fe80000100a00 */
[----:B------:R2:W-:Y:S04]  /*3ba00*/  STL.64 [R1+0x1038], R70 ;  /* 0x0010384601007387 */ /* 0x0005e80000100a00 */
[----:B------:R-:W3:Y:S04]  /*3ba10*/  LDL.LU R241, [R1+0x194] ;  /* 0x0001940001f17983 */ /* 0x000ee80000300800 */
[----:B------:R-:W3:Y:S01]  /*3ba20*/  LDL.LU R242, [R1+0x198] ;  /* 0x0001980001f27983 */ /* 0x000ee20000300800 */
[----:B--2---:R-:W-:Y:S03]  /*3ba30*/  HMMA.1688.F32.TF32 R68, R236, R14, R248 ;  /* 0x0000000eec44723c */ /* 0x004fe600000810f8 */
[----:B------:R-:W3:Y:S04]  /*3ba40*/  LDL.LU R243, [R1+0x19c] ;  /* 0x00019c0001f37983 */ /* 0x000ee80000300800 */
[----:B------:R-:W2:Y:S04]  /*3ba50*/  LDL.LU R244, [R1+0x1b0] ;  /* 0x0001b00001f47983 */ /* 0x000ea80000300800 */
[----:B------:R-:W-:Y:S04]  /*3ba60*/  LDS R236, [R0+0x2280] ;  /* 0x0022800000ec7984 */ /* 0x000fe80000000800 */
[----:B------:R-:W-:Y:S04]  /*3ba70*/  LDS R238, [R0+0x3280] ;  /* 0x0032800000ee7984 */ /* 0x000fe80000000800 */
[----:B------:R-:W-:Y:S04]  /*3ba80*/  LDS R237, [R3+0x2280] ;  /* 0x0022800003ed7984 */ /* 0x000fe80000000800 */
[----:B------:R-:W1:Y:S04]  /*3ba90*/  LDS R239, [R3+0x3280] ;  /* 0x0032800003ef7984 */ /* 0x000e680000000800 */
[----:B------:R1:W-:Y:S04]  /*3baa0*/  STL.64 [R1+0x1010], R68 ;  /* 0x0010104401007387 */ /* 0x0003e80000100a00 */
[----:B------:R1:W-:Y:S04]  /*3bab0*/  STL.64 [R1+0x1018], R70 ;  /* 0x0010184601007387 */ /* 0x0003e80000100a00 */
        /* <DEDUP_REMOVED lines=75> */
[----:B-1----:R-:W4:Y:S04]  /*3bf70*/  LDL.LU R68, [R1+0x1c0] ;  /* 0x0001c00001447983 */ /* 0x002f280000300800 */
[----:B------:R-:W4:Y:S04]  /*3bf80*/  LDL.LU R69, [R1+0x1c4] ;  /* 0x0001c40001457983 */ /* 0x000f280000300800 */
[----:B------:R-:W4:Y:S04]  /*3bf90*/  LDL.LU R70, [R1+0x1c8] ;  /* 0x0001c80001467983 */ /* 0x000f280000300800 */
[----:B------:R-:W4:Y:S01]  /*3bfa0*/  LDL.LU R71, [R1+0x1cc] ;  /* 0x0001cc0001477983 */ /* 0x000f220000300800 */
[----:B------:R-:W-:-:S03]  /*3bfb0*/  IMAD.MOV.U32 R251, RZ, RZ, R2 ;  /* 0x000000fffffb7224 */ /* 0x000fc600078e0002 */
[----:B------:R-:W4:Y:S04]  /*3bfc0*/  LDL.LU R248, [R1+0x1a0] ;  /* 0x0001a00001f87983 */ /* 0x000f280000300800 */
[----:B------:R-:W4:Y:S04]  /*3bfd0*/  LDL.LU R249, [R1+0x1a4] ;  /* 0x0001a40001f97983 */ /* 0x000f280000300800 */
[----:B------:R-:W4:Y:S04]  /*3bfe0*/  LDL.LU R250, [R1+0x1a8] ;  /* 0x0001a80001fa7983 */ /* 0x000f280000300800 */
[----:B------:R-:W4:Y:S01]  /*3bff0*/  LDL.LU R2, [R1+0x4828] ;  /* 0x0048280001027983 */ /* 0x000f220000300800 */
[----:B--2---:R-:W-:Y:S08]  /*3c000*/  HMMA.1688.F32.TF32 R72, R236, R62, R72 ;  /* 0x0000003eec48723c */ /* 0x004ff00000081048 */
[C---:B---3--:R-:W-:Y:S08]  /*3c010*/  HMMA.1688.F32.TF32 R88, R168.reuse, R22, R88 ;  /* 0x00000016a858723c */ /* 0x048ff00000081058 */
        /* <DEDUP_REMOVED lines=10> */
[C---:B------:R-:W-:Y:S11]  /*3c0c0*/  HMMA.1688.F32.TF32 R132, R168.reuse, R10, R132 ;  /* 0x0000000aa884723c */ /* 0x040ff60000081084 */
[----:B------:R-:W-:Y:S04]  /*3c0d0*/  @!UPT UIADD3 URZ, URZ, URZ, URZ ;  /* 0x0000003f3f3ff290 */ /* 0x000fe8000fffe03f */
[----:B------:R-:W-:Y:S04]  /*3c0e0*/  STL.64 [R1+0x1310], R140 ;  /* 0x0013108c01007387 */ /* 0x000fe80000100a00 */
[----:B------:R1:W-:Y:S01]  /*3c0f0*/  STL.64 [R1+0x1318], R142 ;  /* 0x0013188e01007387 */ /* 0x0003e20000100a00 */
[C---:B------:R-:W-:Y:S03]  /*3c100*/  HMMA.1688.F32.TF32 R116, R168.reuse, R50, R116 ;  /* 0x00000032a874723c */ /* 0x040fe60000081074 */
[----:B-1----:R-:W2:Y:S04]  /*3c110*/  LDL.LU.64 R142, [R1+0x4820] ;  /* 0x00482000018e7983 */ /* 0x002ea80000300a00 */
[----:B------:R-:W2:Y:S04]  /*3c120*/  LDL.LU.64 R140, [R1+0x4818] ;  /* 0x00481800018c7983 */ /* 0x000ea80000300a00 */
[----:B------:R-:W-:Y:S04]  /*3c130*/  STL.64 [R1+0x1300], R136 ;  /* 0x0013008801007387 */ /* 0x000fe80000100a00 */
[----:B------:R1:W-:Y:S01]  /*3c140*/  STL.64 [R1+0x1308], R138 ;  /* 0x0013088a01007387 */ /* 0x0003e20000100a00 */
[C---:B------:R-:W-:Y:S03]  /*3c150*/  HMMA.1688.F32.TF32 R100, R168.reuse, R34, R100 ;  /* 0x00000022a864723c */ /* 0x040fe60000081064 */
[----:B-1----:R-:W3:Y:S04]  /*3c160*/  LDL.LU.64 R138, [R1+0x4810] ;  /* 0x00481000018a7983 */ /* 0x002ee80000300a00 */
[----:B------:R-:W3:Y:S04]  /*3c170*/  LDL.LU.64 R136, [R1+0x4808] ;  /* 0x0048080001887983 */ /* 0x000ee80000300a00 */
[----:B------:R-:W-:Y:S04]  /*3c180*/  STL.64 [R1+0x12f0], R132 ;  /* 0x0012f08401007387 */ /* 0x000fe80000100a00 */
[----:B------:R1:W-:Y:S04]  /*3c190*/  STL.64 [R1+0x12f8], R134 ;  /* 0x0012f88601007387 */ /* 0x0003e80000100a00 */
[----:B-1----:R-:W4:Y:S04]  /*3c1a0*/  LDL.LU.64 R134, [R1+0x4800] ;  /* 0x0048000001867983 */ /* 0x002f280000300a00 */
        /* <DEDUP_REMOVED lines=10> */
[----:B------:R1:W-:Y:S01]  /*3c250*/  STL.64 [R1+0x12c8], R122 ;  /* 0x0012c87a01007387 */ /* 0x0003e20000100a00 */
[C---:B------:R-:W-:Y:S03]  /*3c260*/  HMMA.1688.F32.TF32 R84, R168.reuse, R18, R84 ;  /* 0x00000012a854723c */ /* 0x040fe60000081054 */
        /* <DEDUP_REMOVED lines=8> */
[----:B------:R-:W-:Y:S03]  /*3c2f0*/  HMMA.1688.F32.TF32 R168, R168, R14, R80 ;  /* 0x0000000ea8a8723c */ /* 0x000fe60000081050 */
        /* <DEDUP_REMOVED lines=33> */
[----:B------:R-:W2:Y:S04]  /*3c510*/  LDL.LU.64 R82, [R1+0x4730] ;  /* 0x0047300001527983 */ /* 0x000ea80000300a00 */
[----:B------:R-:W2:Y:S04]  /*3c520*/  LDL.LU.64 R80, [R1+0x4728] ;  /* 0x0047280001507983 */ /* 0x000ea80000300a00 */
[----:B------:R-:W-:Y:S04]  /*3c530*/  STL.64 [R1+0x1220], R168 ;  /* 0x001220a801007387 */ /* 0x000fe80000100a00 */
[----:B------:R-:W-:Y:S04]  /*3c540*/  STL.64 [R1+0x1228], R170 ;  /* 0x001228aa01007387 */ /* 0x000fe80000100a00 */
[----:B------:R-:W-:Y:S04]  /*3c550*/  STL.64 [R1+0x1510], R76 ;  /* 0x0015104c01007387 */ /* 0x000fe80000100a00 */
[----:B------:R1:W-:Y:S01]  /*3c560*/  STL.64 [R1+0x1518], R78 ;  /* 0x0015184e01007387 */ /* 0x0003e20000100a00 */
[C---:B------:R-:W-:Y:S03]  /*3c570*/  HMMA.1688.F32.TF32 R248, R236.reuse, R58, R248 ;  /* 0x0000003aecf8723c */ /* 0x040fe600000810f8 */
[----:B------:R-:W-:Y:S04]  /*3c580*/  LDS R168, [R0+0x2300] ;  /* 0x0023000000a87984 */ /* 0x000fe80000000800 */
[----:B------:R-:W-:Y:S04]  /*3c590*/  LDS R170, [R0+0x3300] ;  /* 0x0033000000aa7984 */ /* 0x000fe80000000800 */
[----:B-1----:R-:W2:Y:S04]  /*3c5a0*/  LDL.LU.64 R78, [R1+0x4720] ;  /* 0x00472000014e7983 */ /* 0x002ea80000300a00 */
[----:B------:R-:W2:Y:S04]  /*3c5b0*/  LDL.LU.64 R76, [R1+0x4718] ;  /* 0x00471800014c7983 */ /* 0x000ea80000300a00 */
[----:B------:R-:W-:Y:S04]  /*3c5c0*/  STL.64 [R1+0x1500], R72 ;  /* 0x0015004801007387 */ /* 0x000fe80000100a00 */
[----:B------:R1:W-:Y:S04]  /*3c5d0*/  STL.64 [R1+0x1508], R74 ;  /* 0x0015084a01007387 */ /* 0x0003e80000100a00 */
[----:B------:R-:W-:Y:S04]  /*3c5e0*/  LDS R169, [R3+0x2300] ;  /* 0x0023000003a97984 */ /* 0x000fe80000000800 */
[----:B------:R-:W2:Y:S04]  /*3c5f0*/  LDS R171, [R3+0x3300] ;  /* 0x0033000003ab7984 */ /* 0x000ea80000000800 */
        /* <DEDUP_REMOVED lines=11> */
[----:B------:R1:W-:Y:S02]  /*3c6b0*/  STL.64 [R1+0x14d8], R250 ;  /* 0x0014d8fa01007387 */ /* 0x0003e40000100a00 */
[C---:B-1----:R-:W-:Y:S11]  /*3c6c0*/  HMMA.1688.F32.TF32 R248, R236.reuse, R54, R240 ;  /* 0x00000036ecf8723c */ /* 0x042ff600000810f0 */
[----:B------:R-:W-:Y:S11]  /*3c6d0*/  @!UPT UIADD3 URZ, URZ, URZ, URZ ;  /* 0x0000003f3f3ff290 */ /* 0x000ff6000fffe03f */
[----:B------:R-:W-:Y:S01]  /*3c6e0*/  @!UPT UIADD3 URZ, URZ, URZ, URZ ;  /* 0x0000003f3f3ff290 */ /* 0x000fe2000fffe03f */
[----:B------:R-:W-:Y:S04]  /*3c6f0*/  STL.64 [R1+0x14c0], R248 ;  /* 0x0014c0f801007387 */ /* 0x000fe80000100a00 */
[----:B------:R1:W-:Y:S04]  /*3c700*/  STL.64 [R1+0x14c8], R250 ;  /* 0x0014c8fa01007387 */ /* 0x0003e80000100a00 */
[----:B-1----:R-:W4:Y:S01]  /*3c710*/  LDL R251, [R1+0x810] ;  /* 0x0008100001fb7983 */ /* 0x002f220000100800 */
[C---:B--2---:R-:W-:Y:S08]  /*3c720*/  HMMA.1688.F32.TF32 R68, R236.reuse, R46, R68 ;  /* 0x0000002eec44723c */ /* 0x044ff00000081044 */
[C---:B---3--:R-:W-:Y:S11]  /*3c730*/  HMMA.1688.F32.TF32 R240, R236.reuse, R50, R244 ;  /* 0x00000032ecf0723c */ /* 0x048ff600000810f4 */
[----:B------:R-:W-:Y:S11]  /*3c740*/  @!UPT UIADD3 URZ, URZ, URZ, URZ ;  /* 0x0000003f3f3ff290 */ /* 0x000ff6000fffe03f */
[----:B------:R-:W-:Y:S01]  /*3c750*/  @!UPT UIADD3 URZ, URZ, URZ, URZ ;  /* 0x0000003f3f3ff290 */ /* 0x000fe2000fffe03f */
[----:B------:R-:W-:Y:S04]  /*3c760*/  STL.64 [R1+0x14b0], R240 ;  /* 0x0014b0f001007387 */ /* 0x000fe80000100a00 */
[----:B------:R1:W-:Y:S04]  /*3c770*/  STL.64 [R1+0x14b8], R242 ;  /* 0x0014b8f201007387 */ /* 0x0003e80000100a00 */
[----:B------:R-:W-:Y:S01]  /*3c780*/  STL.64 [R1+0x14a0], R68 ;  /* 0x0014a04401007387 */ /* 0x000fe20000100a00 */
[C---:B-1----:R-:W-:Y:S03]  /*3c790*/  HMMA.1688.F32.TF32 R240, R236.reuse, R42, R72 ;  /* 0x0000002aecf0723c */ /* 0x042fe60000081048 */
[----:B------:R1:W-:Y:S05]  /*3c7a0*/  STL.64 [R1+0x14a8], R70 ;  /* 0x0014a84601007387 */ /* 0x0003ea0000100a00 */
[C---:B------:R-:W-:Y:S08]  /*3c7b0*/  HMMA.1688.F32.TF32 R72, R236.reuse, R38, R76 ;  /* 0x00000026ec48723c */ /* 0x040ff0000008104c */
[C---:B-1----:R-:W-:Y:S08]  /*3c7c0*/  HMMA.1688.F32.TF32 R68, R236.reuse, R34, R80 ;  /* 0x00000022ec44723c */ /* 0x042ff00000081050 */
[C---:B------:R-:W-:Y:S01]  /*3c7d0*/  HMMA.1688.F32.TF32 R76, R236.reuse, R30, R84 ;  /* 0x0000001eec4c723c */ /* 0x040fe20000081054 */
[----:B------:R-:W-:Y:S04]  /*3c7e0*/  STL.64 [R1+0x1490], R240 ;  /* 0x001490f001007387 */ /* 0x000fe80000100a00 */
[----:B------:R-:W-:Y:S04]  /*3c7f0*/  STL.64 [R1+0x1498], R242 ;  /* 0x001498f201007387 */ /* 0x000fe80000100a00 */
[----:B------:R-:W-:Y:S04]  /*3c800*/  STL.64 [R1+0x1480], R72 ;  /* 0x0014804801007387 */ /* 0x000fe80000100a00 */
[----:B------:R1:W-:Y:S04]  /*3c810*/  STL.64 [R1+0x1488], R74 ;  /* 0x0014884a01007387 */ /* 0x0003e80000100a00 */
[----:B------:R-:W-:Y:S04]  /*3c820*/  STL.64 [R1+0x1470], R68 ;  /* 0x0014704401007387 */ /* 0x000fe80000100a00 */
[----:B------:R2:W-:Y:S01]  /*3c830*/  STL.64 [R1+0x1478], R70 ;  /* 0x0014784601007387 */ /* 0x0005e20000100a00 */
[C---:B-1----:R-:W-:Y:S03]  /*3c840*/  HMMA.1688.F32.TF32 R72, R236.reuse, R26, R88 ;  /* 0x0000001aec48723c */ /* 0x042fe60000081058 */
[----:B------:R-:W-:Y:S04]  /*3c850*/  STL.64 [R1+0x1460], R76 ;  /* 0x0014604c01007387 */ /* 0x000fe80000100a00 */
[----:B------:R1:W-:Y:S01]  /*3c860*/  STL.64 [R1+0x1468], R78 ;  /* 0x0014684e01007387 */ /* 0x0003e20000100a00 */
[C---:B--2---:R-:W-:Y:S08]  /*3c870*/  HMMA.1688.F32.TF32 R68, R236.reuse, R22, R92 ;  /* 0x00000016ec44723c */ /* 0x044ff0000008105c */
[C---:B-1----:R-:W-:Y:S07]  /*3c880*/  HMMA.1688.F32.TF32 R76, R236.reuse, R18, R96 ;  /* 0x00000012ec4c723c */ /* 0x042fee0000081060 */
[----:B------:R-:W-:Y:S04]  /*3c890*/  STL.64 [R1+0x1450], R72 ;  /* 0x0014504801007387 */ /* 0x000fe80000100a00 */
[----:B------:R1:W-:Y:S04]  /*3c8a0*/  STL.64 [R1+0x1458], R74 ;  /* 0x0014584a01007387 */ /* 0x0003e80000100a00 */
[----:B------:R-:W-:Y:S04]  /*3c8b0*/  STL.64 [R1+0x1440], R68 ;  /* 0x0014404401007387 */ /* 0x000fe80000100a00 */
[----:B------:R-:W-:Y:S01]  /*3c8c0*/  STL.64 [R1+0x1448], R70 ;  /* 0x0014484601007387 */ /* 0x000fe20000100a00 */
[----:B-1----:R-:W-:Y:S03]  /*3c8d0*/  HMMA.1688.F32.TF32 R72, R236, R14, R100 ;  /* 0x0000000eec48723c */ /* 0x002fe60000081064 */
[----:B------:R-:W-:Y:S04]  /*3c8e0*/  STL.64 [R1+0x1430], R76 ;  /* 0x0014304c01007387 */ /* 0x000fe80000100a00 */
[----:B------:R1:W-:Y:S01]  /*3c8f0*/  STL.64 [R1+0x1438], R78 ;  /* 0x0014384e01007387 */ /* 0x0003e20000100a00 */
[C---:B------:R-:W-:Y:S03]  /*3c900*/  HMMA.1688.F32.TF32 R80, R168.reuse, R10, R112 ;  /* 0x0000000aa850723c */ /* 0x040fe60000081070 */
[----:B------:R-:W-:Y:S04]  /*3c910*/  LDS R68, [R0+0x2380] ;  /* 0x0023800000447984 */ /* 0x000fe80000000800 */
[----:B------:R-:W-:Y:S01]  /*3c920*/  LDS R70, [R0+0x3380] ;  /* 0x0033800000467984 */ /* 0x000fe20000000800 */
[C---:B-1----:R-:W-:Y:S03]  /*3c930*/  HMMA.1688.F32.TF32 R76, R168.reuse, R66, R104 ;  /* 0x00000042a84c723c */ /* 0x042fe60000081068 */
[----:B------:R-:W-:Y:S04]  /*3c940*/  LDS R69, [R3+0x2380] ;  /* 0x0023800003457984 */ /* 0x000fe80000000800 */
[----:B------:R-:W1:Y:S04]  /*3c950*/  LDS R71, [R3+0x3380] ;  /* 0x0033800003477984 */ /* 0x000e680000000800 */
[----:B------:R-:W-:Y:S04]  /*3c960*/  STL.64 [R1+0x1420], R72 ;  /* 0x0014204801007387 */ /* 0x000fe80000100a00 */
[----:B------:R2:W-:Y:S02]  /*3c970*/  STL.64 [R1+0x1428], R74 ;  /* 0x0014284a01007387 */ /* 0x0005e40000100a00 */
[C---:B--2---:R-:W-:Y:S06]  /*3c980*/  HMMA.1688.F32.TF32 R72, R168.reuse, R62, R108 ;  /* 0x0000003ea848723c */ /* 0x044fec000008106c */
[----:B------:R-:W-:Y:S04]  /*3c990*/  STL.64 [R1+0x1710], R76 ;  /* 0x0017104c01007387 */ /* 0x000fe80000100a00 */
[----:B------:R2:W-:Y:S02]  /*3c9a0*/  STL.64 [R1+0x1718], R78 ;  /* 0x0017184e01007387 */ /* 0x0005e40000100a00 */
[C---:B--2---:R-:W-:Y:S11]  /*3c9b0*/  HMMA.1688.F32.TF32 R76, R168.reuse, R6, R116 ;  /* 0x00000006a84c723c */ /* 0x044ff60000081074 */
[----:B------:R-:W-:Y:S04]  /*3c9c0*/  STL.64 [R1+0x1700], R72 ;  /* 0x0017004801007387 */ /* 0x000fe80000100a00 */
[----:B------:R2:W-:Y:S04]  /*3c9d0*/  STL.64 [R1+0x1708], R74 ;  /* 0x0017084a01007387 */ /* 0x0005e80000100a00 */
[----:B------:R-:W-:Y:S04]  /*3c9e0*/  STL.64 [R1+0x16f0], R80 ;  /* 0x0016f05001007387 */ /* 0x000fe80000100a00 */
[----:B------:R3:W-:Y:S01]  /*3c9f0*/  STL.64 [R1+0x16f8], R82 ;  /* 0x0016f85201007387 */ /* 0x0007e20000100a00 */
[C---:B--2---:R-:W-:Y:S03]  /*3ca00*/  HMMA.1688.F32.TF32 R72, R168.reuse, R58, R120 ;  /* 0x0000003aa848723c */ /* 0x044fe60000081078 */
[----:B------:R-:W-:Y:S05]  /*3ca10*/  STL.64 [R1+0x16e0], R76 ;  /* 0x0016e04c01007387 */ /* 0x000fea0000100a00 */
[C---:B---3--:R-:W-:Y:S01]  /*3ca20*/  HMMA.1688.F32.TF32 R80, R168.reuse, R54, R124 ;  /* 0x00000036a850723c */ /* 0x048fe2000008107c */
[----:B------:R2:W-:Y:S07]  /*3ca30*/  STL.64 [R1+0x16e8], R78 ;  /* 0x0016e84e01007387 */ /* 0x0005ee0000100a00 */
[C---:B--2---:R-:W-:Y:S07]  /*3ca40*/  HMMA.1688.F32.TF32 R76, R168.reuse, R50, R128 ;  /* 0x00000032a84c723c */ /* 0x044fee0000081080 */
[----:B------:R-:W-:Y:S04]  /*3ca50*/  STL.64 [R1+0x16d0], R72 ;  /* 0x0016d04801007387 */ /* 0x000fe80000100a00 */
[----:B------:R4:W-:Y:S04]  /*3ca60*/  STL.64 [R1+0x16d8], R74 ;  /* 0x0016d84a01007387 */ /* 0x0009e80000100a00 */
[----:B------:R-:W-:Y:S04]  /*3ca70*/  STL.64 [R1+0x16c0], R80 ;  /* 0x0016c05001007387 */ /* 0x000fe80000100a00 */
[----:B------:R2:W-:Y:S01]  /*3ca80*/  STL.64 [R1+0x16c8], R82 ;  /* 0x0016c85201007387 */ /* 0x0005e20000100a00 */
[C---:B----4-:R-:W-:Y:S03]  /*3ca90*/  HMMA.1688.F32.TF32 R72, R168.reuse, R46, R132 ;  /* 0x0000002ea848723c */ /* 0x050fe60000081084 */
[----:B------:R-:W-:Y:S05]  /*3caa0*/  STL.64 [R1+0x16b0], R76 ;  /* 0x0016b04c01007387 */ /* 0x000fea0000100a00 */
[C---:B--2---:R-:W-:Y:S01]  /*3cab0*/  HMMA.1688.F32.TF32 R80, R168.reuse, R42, R136 ;  /* 0x0000002aa850723c */ /* 0x044fe20000081088 */
[----:B------:R2:W-:Y:S07]  /*3cac0*/  STL.64 [R1+0x16b8], R78 ;  /* 0x0016b84e01007387 */ /* 0x0005ee0000100a00 */
[C---:B--2---:R-:W-:Y:S07]  /*3cad0*/  HMMA.1688.F32.TF32 R76, R168.reuse, R38, R140 ;  /* 0x00000026a84c723c */ /* 0x044fee000008108c */
        /* <DEDUP_REMOVED lines=17> */
[----:B--2---:R-:W-:Y:S07]  /*3cbf0*/  HMMA.1688.F32.TF32 R76, R168, R14, R164 ;  /* 0x0000000ea84c723c */ /* 0x004fee00000810a4 */
[----:B------:R-:W-:Y:S04]  /*3cc00*/  STL.64 [R1+0x1640], R72 ;  /* 0x0016404801007387 */ /* 0x000fe80000100a00 */
[----:B------:R-:W-:Y:S04]  /*3cc10*/  STL.64 [R1+0x1648], R74 ;  /* 0x0016484a01007387 */ /* 0x000fe80000100a00 */
[----:B------:R-:W-:Y:S04]  /*3cc20*/  STL.64 [R1+0x1630], R80 ;  /* 0x0016305001007387 */ /* 0x000fe80000100a00 */
[----:B------:R2:W-:Y:S01]  /*3cc30*/  STL.64 [R1+0x1638], R82 ;  /* 0x0016385201007387 */ /* 0x0005e20000100a00 */
[C---:B-1----:R-:W-:Y:S03]  /*3cc40*/  HMMA.1688.F32.TF32 R84, R68.reuse, R62, R176 ;  /* 0x0000003e4454723c */ /* 0x042fe600000810b0 */
[----:B------:R-:W-:Y:S04]  /*3cc50*/  LDS R72, [R252+0x2000] ;  /* 0x00200000fc487984 */ /* 0x000fe80000000800 */
[----:B------:R-:W-:Y:S01]  /*3cc60*/  LDS R74, [R252+0x3000] ;  /* 0x00300000fc4a7984 */ /* 0x000fe20000000800 */
[C---:B--2---:R-:W-:Y:S03]  /*3cc70*/  HMMA.1688.F32.TF32 R80, R68.reuse, R66, R172 ;  /* 0x000000424450723c */ /* 0x044fe600000810ac */
[----:B------:R-:W-:Y:S04]  /*3cc80*/  STL.64 [R1+0x1620], R76 ;  /* 0x0016204c01007387 */ /* 0x000fe80000100a00 */
[----:B------:R1:W-:Y:S01]  /*3cc90*/  STL.64 [R1+0x1628], R78 ;  /* 0x0016284e01007387 */ /* 0x0003e20000100a00 */
[C---:B------:R-:W-:Y:S03]  /*3cca0*/  HMMA.1688.F32.TF32 R136, R68.reuse, R38, R208 ;  /* 0x000000264488723c */ /* 0x040fe600000810d0 */
[----:B------:R-:W-:Y:S04]  /*3ccb0*/  LDS R73, [R251+0x2000] ;  /* 0x00200000fb497984 */ /* 0x000fe80000000800 */
[----:B------:R-:W2:Y:S01]  /*3ccc0*/  LDS R75, [R251+0x3000] ;  /* 0x00300000fb4b7984 */ /* 0x000ea20000000800 */
[----:B-1----:R-:W-:Y:S01]  /*3ccd0*/  HMMA.1688.F32.TF32 R76, R68, R10, R180 ;  /* 0x0000000a444c723c */ /* 0x002fe200000810b4 */
[----:B------:R-:W-:-:S02]  /*3cce0*/  MOV R243, R2 ;  /* 0x0000000200f37202 */ /* 0x000fc40000000f00 */
[----:B------:R-:W-:Y:S04]  /*3ccf0*/  LDS R180, [R252+0x2180] ;  /* 0x00218000fcb47984 */ /* 0x000fe80000000800 */
[----:B------:R-:W-:Y:S04]  /*3cd00*/  STL.64 [R1+0x1910], R80 ;  /* 0x0019105001007387 */ /* 0x000fe80000100a00 */
[----:B------:R1:W-:Y:S04]  /*3cd10*/  STL.64 [R1+0x1918], R82 ;  /* 0x0019185201007387 */ /* 0x0003e80000100a00 */
[----:B------:R-:W-:Y:S04]  /*3cd20*/  STL.64 [R1+0x1900], R84 ;  /* 0x0019005401007387 */ /* 0x000fe80000100a00 */
[----:B------:R3:W-:Y:S01]  /*3cd30*/  STL.64 [R1+0x1908], R86 ;  /* 0x0019085601007387 */ /* 0x0007e20000100a00 */
[C---:B-1----:R-:W-:Y:S03]  /*3cd40*/  HMMA.1688.F32.TF32 R80, R68.reuse, R6, R184 ;  /* 0x000000064450723c */ /* 0x042fe600000810b8 */
[----:B------:R-:W-:Y:S04]  /*3cd50*/  STL.64 [R1+0x18f0], R76 ;  /* 0x0018f04c01007387 */ /* 0x000fe80000100a00 */
[----:B------:R1:W-:Y:S01]  /*3cd60*/  STL.64 [R1+0x18f8], R78 ;  /* 0x0018f84e01007387 */ /* 0x0003e20000100a00 */
[C---:B---3--:R-:W-:Y:S03]  /*3cd70*/  HMMA.1688.F32.TF32 R84, R68.reuse, R58, R188 ;  /* 0x0000003a4454723c */ /* 0x048fe600000810bc */
[----:B------:R-:W-:Y:S05]  /*3cd80*/  LDS R182, [R252+0x3180] ;  /* 0x00318000fcb67984 */ /* 0x000fea0000000800 */
[C---:B-1----:R-:W-:Y:S07]  /*3cd90*/  HMMA.1688.F32.TF32 R76, R68.reuse, R54, R192 ;  /* 0x00000036444c723c */ /* 0x042fee00000810c0 */
[----:B------:R-:W-:Y:S04]  /*3cda0*/  STL.64 [R1+0x18e0], R80 ;  /* 0x0018e05001007387 */ /* 0x000fe80000100a00 */
[----:B------:R1:W-:Y:S04]  /*3cdb0*/  STL.64 [R1+0x18e8], R82 ;  /* 0x0018e85201007387 */ /* 0x0003e80000100a00 */
[----:B------:R-:W-:Y:S04]  /*3cdc0*/  STL.64 [R1+0x18d0], R84 ;  /* 0x0018d05401007387 */ /* 0x000fe80000100a00 */
[----:B------:R3:W-:Y:S01]  /*3cdd0*/  STL.64 [R1+0x18d8], R86 ;  /* 0x0018d85601007387 */ /* 0x0007e20000100a00 */
[C---:B-1----:R-:W-:Y:S03]  /*3cde0*/  HMMA.1688.F32.TF32 R80, R68.reuse, R50, R196 ;  /* 0x000000324450723c */ /* 0x042fe600000810c4 */
[----:B------:R-:W-:Y:S04]  /*3cdf0*/  STL.64 [R1+0x18c0], R76 ;  /* 0x0018c04c01007387 */ /* 0x000fe80000100a00 */
[----:B------:R1:W-:Y:S01]  /*3ce00*/  STL.64 [R1+0x18c8], R78 ;  /* 0x0018c84e01007387 */ /* 0x0003e20000100a00 */
[C---:B---3--:R-:W-:Y:S08]  /*3ce10*/  HMMA.1688.F32.TF32 R84, R68.reuse, R46, R200 ;  /* 0x0000002e4454723c */ /* 0x048ff000000810c8 */
[C---:B-1----:R-:W-:Y:S07]  /*3ce20*/  HMMA.1688.F32.TF32 R76, R68.reuse, R42, R204 ;  /* 0x0000002a444c723c */ /* 0x042fee00000810cc */
[----:B------:R1:W-:Y:S04]  /*3ce30*/  STL.64 [R1+0x18b0], R80 ;  /* 0x0018b05001007387 */ /* 0x0003e80000100a00 */
[----:B------:R3:W-:Y:S04]  /*3ce40*/  STL.64 [R1+0x18b8], R82 ;  /* 0x0018b85201007387 */ /* 0x0007e80000100a00 */
[----:B-1----:R-:W4:Y:S04]  /*3ce50*/  LDL.LU R80, [R1+0x1730] ;  /* 0x0017300001507983 */ /* 0x002f280000300800 */
[----:B------:R1:W-:Y:S04]  /*3ce60*/  STL.64 [R1+0x18a0], R84 ;  /* 0x0018a05401007387 */ /* 0x0003e80000100a00 */
[----:B------:R1:W-:Y:S04]  /*3ce70*/  STL.64 [R1+0x18a8], R86 ;  /* 0x0018a85601007387 */ /* 0x0003e80000100a00 */
[----:B------:R-:W-:Y:S04]  /*3ce80*/  STL.64 [R1+0x1890], R76 ;  /* 0x0018904c01007387 */ /* 0x000fe80000100a00 */
[----:B------:R1:W-:Y:S04]  /*3ce90*/  STL.64 [R1+0x1898], R78 ;  /* 0x0018984e01007387 */ /* 0x0003e80000100a00 */
[----:B------:R-:W4:Y:S04]  /*3cea0*/  LDL.LU R81, [R1+0x1734] ;  /* 0x0017340001517983 */ /* 0x000f280000300800 */
[----:B---3--:R-:W4:Y:S04]  /*3ceb0*/  LDL.LU R82, [R1+0x1738] ;  /* 0x0017380001527983 */ /* 0x008f280000300800 */
[----:B------:R-:W4:Y:S04]  /*3cec0*/  LDL.LU R83, [R1+0x173c] ;  /* 0x00173c0001537983 */ /* 0x000f280000300800 */
[----:B-1----:R-:W3:Y:S04]  /*3ced0*/  LDL.LU R84, [R1+0x1740] ;  /* 0x0017400001547983 */ /* 0x002ee80000300800 */
[----:B------:R-:W3:Y:S04]  /*3cee0*/  LDL.LU R85, [R1+0x1744] ;  /* 0x0017440001557983 */ /* 0x000ee80000300800 */
        /* <DEDUP_REMOVED lines=55> */
[C---:B------:R-:W-:Y:S03]  /*3d260*/  HMMA.1688.F32.TF32 R76, R68.reuse, R34, R212 ;  /* 0x00000022444c723c */ /* 0x040fe600000810d4 */
[----:B------:R-:W4:Y:S04]  /*3d270*/  LDL.LU R245, [R1+0x1724] ;  /* 0x0017240001f57983 */ /* 0x000f280000300800 */
[----:B------:R-:W4:Y:S04]  /*3d280*/  LDL.LU R246, [R1+0x1728] ;  /* 0x0017280001f67983 */ /* 0x000f280000300800 */
[----:B------:R-:W4:Y:S04]  /*3d290*/  LDL.LU R247, [R1+0x172c] ;  /* 0x00172c0001f77983 */ /* 0x000f280000300800 */
[----:B------:R-:W4:Y:S04]  /*3d2a0*/  LDL.LU R240, [R1+0x1610] ;  /* 0x0016100001f07983 */ /* 0x000f280000300800 */
[----:B------:R-:W-:Y:S04]  /*3d2b0*/  STL.64 [R1+0x1880], R136 ;  /* 0x0018808801007387 */ /* 0x000fe80000100a00 */
[----:B------:R1:W-:Y:S04]  /*3d2c0*/  STL.64 [R1+0x1888], R138 ;  /* 0x0018888a01007387 */ /* 0x0003e80000100a00 */
[----:B------:R-:W-:Y:S04]  /*3d2d0*/  STL.64 [R1+0x1870], R76 ;  /* 0x0018704c01007387 */ /* 0x000fe80000100a00 */
[----:B------:R1:W-:Y:S04]  /*3d2e0*/  STL.64 [R1+0x1878], R78 ;  /* 0x0018784e01007387 */ /* 0x0003e80000100a00 */
[----:B------:R-:W4:Y:S04]  /*3d2f0*/  LDL.LU R241, [R1+0x1614] ;  /* 0x0016140001f17983 */ /* 0x000f280000300800 */
[----:B------:R-:W4:Y:S01]  /*3d300*/  LDL.LU R242, [R1+0x1618] ;  /* 0x0016180001f27983 */ /* 0x000f220000300800 */
[C---:B-1----:R-:W-:Y:S08]  /*3d310*/  HMMA.1688.F32.TF32 R136, R68.reuse, R30, R216 ;  /* 0x0000001e4488723c */ /* 0x042ff000000810d8 */
[C---:B------:R-:W-:Y:S08]  /*3d320*/  HMMA.1688.F32.TF32 R140, R68.reuse, R26, R220 ;  /* 0x0000001a448c723c */ /* 0x040ff000000810dc */
[C---:B------:R-:W-:Y:S07]  /*3d330*/  HMMA.1688.F32.TF32 R76, R68.reuse, R22, R224 ;  /* 0x00000016444c723c */ /* 0x040fee00000810e0 */
[----:B------:R-:W-:Y:S04]  /*3d340*/  STL.64 [R1+0x1860], R136 ;  /* 0x0018608801007387 */ /* 0x000fe80000100a00 */
[----:B------:R1:W-:Y:S02]  /*3d350*/  STL.64 [R1+0x1868], R138 ;  /* 0x0018688a01007387 */ /* 0x0003e40000100a00 */
[C---:B-1----:R-:W-:Y:S08]  /*3d360*/  HMMA.1688.F32.TF32 R136, R68.reuse, R18, R228 ;  /* 0x000000124488723c */ /* 0x042ff000000810e4 */
        /* <DEDUP_REMOVED lines=8> */
[----:B------:R1:W-:Y:S01]  /*3d3f0*/  STL.64 [R1+0x1828], R70 ;  /* 0x0018284601007387 */ /* 0x0003e20000100a00 */
[C---:B--2---:R-:W-:Y:S03]  /*3d400*/  HMMA.1688.F32.TF32 R96, R72.reuse, R34, R96 ;  /* 0x000000224860723c */ /* 0x044fe60000081060 */
[----:B------:R-:W-:Y:S04]  /*3d410*/  LDS R76, [R252+0x2080] ;  /* 0x00208000fc4c7984 */ /* 0x000fe80000000800 */
[----:B------:R-:W-:Y:S04]  /*3d420*/  LDS R78, [R252+0x3080] ;  /* 0x00308000fc4e7984 */ /* 0x000fe80000000800 */
[----:B------:R-:W-:Y:S04]  /*3d430*/  LDS R77, [R251+0x2080] ;  /* 0x00208000fb4d7984 */ /* 0x000fe80000000800 */
[----:B------:R-:W2:Y:S01]  /*3d440*/  LDS R79, [R251+0x3080] ;  /* 0x00308000fb4f7984 */ /* 0x000ea20000000800 */
[C---:B---3--:R-:W-:Y:S08]  /*3d450*/  HMMA.1688.F32.TF32 R112, R72.reuse, R54, R112 ;  /* 0x000000364870723c */ /* 0x048ff00000081070 */
[C---:B----4-:R-:W-:Y:S08]  /*3d460*/  HMMA.1688.F32.TF32 R124, R72.reuse, R10, R124 ;  /* 0x0000000a487c723c */ /* 0x050ff0000008107c */
[C---:B-1----:R-:W-:Y:S08]  /*3d470*/  HMMA.1688.F32.TF32 R68, R72.reuse, R66, R132 ;  /* 0x000000424844723c */ /* 0x042ff00000081084 */
[C---:B------:R-:W-:Y:S11]  /*3d480*/  HMMA.1688.F32.TF32 R128, R72.reuse, R62, R128 ;  /* 0x0000003e4880723c */ /* 0x040ff60000081080 */
[----:B------:R-:W-:Y:S04]  /*3d490*/  @!UPT UIADD3 URZ, URZ, URZ, URZ ;  /* 0x0000003f3f3ff290 */ /* 0x000fe8000fffe03f */
[----:B------:R-:W-:Y:S04]  /*3d4a0*/  STL.64 [R1+0xf0], R68 ;  /* 0x0000f04401007387 */ /* 0x000fe80000100a00 */
[----:B------:R1:W-:Y:S02]  /*3d4b0*/  STL.64 [R1+0xf8], R70 ;  /* 0x0000f84601007387 */ /* 0x0003e40000100a00 */
[C---:B-1----:R-:W-:Y:S02]  /*3d4c0*/  HMMA.1688.F32.TF32 R68, R72.reuse, R6, R120 ;  /* 0x000000064844723c */ /* 0x042fe40000081078 */
[----:B------:R-:W-:Y:S04]  /*3d4d0*/  STL.64 [R1+0xe0], R128 ;  /* 0x0000e08001007387 */ /* 0x000fe80000100a00 */
[----:B------:R-:W-:Y:S02]  /*3d4e0*/  STL.64 [R1+0xe8], R130 ;  /* 0x0000e88201007387 */ /* 0x000fe40000100a00 */
[C---:B------:R-:W-:Y:S02]  /*3d4f0*/  HMMA.1688.F32.TF32 R116, R72.reuse, R58, R116 ;  /* 0x0000003a4874723c */ /* 0x040fe40000081074 */
[----:B------:R-:W-:Y:S04]  /*3d500*/  STL.64 [R1+0xd0], R124 ;  /* 0x0000d07c01007387 */ /* 0x000fe80000100a00 */
[----:B------:R-:W-:Y:S09]  /*3d510*/  STL.64 [R1+0xd8], R126 ;  /* 0x0000d87e01007387 */ /* 0x000ff20000100a00 */
[----:B------:R-:W-:Y:S04]  /*3d520*/  STL.64 [R1+0xc0], R68 ;  /* 0x0000c04401007387 */ /* 0x000fe80000100a00 */
[----:B------:R1:W-:Y:S02]  /*3d530*/  STL.64 [R1+0xc8], R70 ;  /* 0x0000c84601007387 */ /* 0x0003e40000100a00 */
[C---:B-1----:R-:W-:Y:S02]  /*3d540*/  HMMA.1688.F32.TF32 R68, R72.reuse, R50, R108 ;  /* 0x000000324844723c */ /* 0x042fe4000008106c */
[----:B------:R-:W-:Y:S04]  /*3d550*/  STL.64 [R1+0xb0], R116 ;  /* 0x0000b07401007387 */ /* 0x000fe80000100a00 */
[----:B------:R-:W-:Y:S02]  /*3d560*/  STL.64 [R1+0xb8], R118 ;  /* 0x0000b87601007387 */ /* 0x000fe40000100a00 */
[C---:B------:R-:W-:Y:S02]  /*3d570*/  HMMA.1688.F32.TF32 R108, R72.reuse, R46, R104 ;  /* 0x0000002e486c723c */ /* 0x040fe40000081068 */
[----:B------:R-:W-:Y:S04]  /*3d580*/  STL.64 [R1+0xa0], R112 ;  /* 0x0000a07001007387 */ /* 0x000fe80000100a00 */
[----:B------:R-:W-:Y:S02]  /*3d590*/  STL.64 [R1+0xa8], R114 ;  /* 0x0000a87201007387 */ /* 0x000fe40000100a00 */
[C---:B------:R-:W-:Y:S02]  /*3d5a0*/  HMMA.1688.F32.TF32 R104, R72.reuse, R42, R236 ;  /* 0x0000002a4868723c */ /* 0x040fe400000810ec */
[----:B------:R-:W-:Y:S04]  /*3d5b0*/  LDS R117, [R251+0x2100] ;  /* 0x00210000fb757984 */ /* 0x000fe80000000800 */
[----:B------:R-:W-:Y:S04]  /*3d5c0*/  LDS R119, [R251+0x3100] ;  /* 0x00310000fb777984 */ /* 0x000fe80000000800 */
[----:B------:R-:W-:Y:S04]  /*3d5d0*/  STL.64 [R1+0x90], R68 ;  /* 0x0000904401007387 */ /* 0x000fe80000100a00 */
[----:B------:R1:W-:Y:S01]  /*3d5e0*/  STL.64 [R1+0x98], R70 ;  /* 0x0000984601007387 */ /* 0x0003e20000100a00 */
[C---:B------:R-:W-:Y:S03]  /*3d5f0*/  HMMA.1688.F32.TF32 R92, R72.reuse, R30, R92 ;  /* 0x0000001e485c723c */ /* 0x040fe6000008105c */
[----:B------:R-:W-:Y:S04]  /*3d600*/  LDS R116, [R252+0x2100] ;  /* 0x00210000fc747984 */ /* 0x000fe80000000800 */
[----:B------:R-:W3:Y:S01]  /*3d610*/  LDS R118, [R252+0x3100] ;  /* 0x00310000fc767984 */ /* 0x000ee20000000800 */
[C---:B-1----:R-:W-:Y:S03]  /*3d620*/  HMMA.1688.F32.TF32 R68, R72.reuse, R38, R100 ;  /* 0x000000264844723c */ /* 0x042fe60000081064 */
[----:B------:R-:W-:Y:S04]  /*3d630*/  STL.64 [R1+0x80], R108 ;  /* 0x0000806c01007387 */ /* 0x000fe80000100a00 */
[----:B------:R-:W-:Y:S04]  /*3d640*/  STL.64 [R1+0x88], R110 ;  /* 0x0000886e01007387 */ /* 0x000fe80000100a00 */
[----:B------:R-:W-:Y:S04]  /*3d650*/  STL.64 [R1+0x70], R104 ;  /* 0x0000706801007387 */ /* 0x000fe80000100a00 */
[----:B------:R-:W-:Y:S08]  /*3d660*/  STL.64 [R1+0x78], R106 ;  /* 0x0000786a01007387 */ /* 0x000ff00000100a00 */
[----:B------:R-:W-:Y:S04]  /*3d670*/  STL.64 [R1+0x60], R68 ;  /* 0x0000604401007387 */ /* 0x000fe80000100a00 */
[----:B------:R1:W-:Y:S02]  /*3d680*/  STL.64 [R1+0x68], R70 ;  /* 0x0000684601007387 */ /* 0x0003e40000100a00 */
[C---:B-1----:R-:W-:Y:S02]  /*3d690*/  HMMA.1688.F32.TF32 R68, R72.reuse, R26, R88 ;  /* 0x0000001a4844723c */ /* 0x042fe40000081058 */
[----:B------:R-:W-:Y:S04]  /*3d6a0*/  STL.64 [R1+0x50], R96 ;  /* 0x0000506001007387 */ /* 0x000fe80000100a00 */
[----:B------:R-:W-:Y:S04]  /*3d6b0*/  STL.64 [R1+0x58], R98 ;  /* 0x0000586201007387 */ /* 0x000fe80000100a00 */
[----:B------:R-:W-:Y:S01]  /*3d6c0*/  STL.64 [R1+0x40], R92 ;  /* 0x0000405c01007387 */ /* 0x000fe20000100a00 */
[C---:B------:R-:W-:Y:S03]  /*3d6d0*/  HMMA.1688.F32.TF32 R84, R72.reuse, R22, R84 ;  /* 0x000000164854723c */ /* 0x040fe60000081054 */
[----:B------:R-:W-:Y:S05]  /*3d6e0*/  STL.64 [R1+0x48], R94 ;  /* 0x0000485e01007387 */ /* 0x000fea0000100a00 */
[C---:B------:R-:W-:Y:S04]  /*3d6f0*/  HMMA.1688.F32.TF32 R80, R72.reuse, R18, R80 ;  /* 0x000000124850723c */ /* 0x040fe80000081050 */
[----:B------:R-:W-:Y:S04]  /*3d700*/  STL.64 [R1+0x30], R68 ;  /* 0x0000304401007387 */ /* 0x000fe80000100a00 */
[----:B------:R1:W-:Y:S02]  /*3d710*/  STL.64 [R1+0x38], R70 ;  /* 0x0000384601007387 */ /* 0x0003e40000100a00 */
[----:B-1----:R-:W-:Y:S05]  /*3d720*/  HMMA.1688.F32.TF32 R68, R72, R14, R244 ;  /* 0x0000000e4844723c */ /* 0x002fea00000810f4 */
[----:B------:R-:W-:Y:S04]  /*3d730*/  STL.64 [R1+0x20], R84 ;  /* 0x0000205401007387 */ /* 0x000fe80000100a00 */
[----:B------:R-:W-:Y:S11]  /*3d740*/  STL.64 [R1+0x28], R86 ;  /* 0x0000285601007387 */ /* 0x000ff60000100a00 */
[----:B------:R-:W-:Y:S03]  /*3d750*/  @!UPT UIADD3 URZ, URZ, URZ, URZ ;  /* 0x0000003f3f3ff290 */ /* 0x000fe6000fffe03f */
[----:B------:R-:W-:Y:S01]  /*3d760*/  STL.64 [R1], R68 ;  /* 0x0000004401007387 */ /* 0x000fe20000100a00 */
[----:B------:R-:W-:-:S03]  /*3d770*/  IMAD.MOV.U32 R2, RZ, RZ, R71 ;  /* 0x000000ffff027224 */ /* 0x000fc600078e0047 */
[----:B------:R-:W-:Y:S04]  /*3d780*/  STL.64 [R1+0x10], R80 ;  /* 0x0000105001007387 */ /* 0x000fe80000100a00 */
[----:B------:R-:W-:Y:S04]  /*3d790*/  STL.64 [R1+0x18], R82 ;  /* 0x0000185201007387 */ /* 0x000fe80000100a00 */
[----:B------:R2:W-:Y:S04]  /*3d7a0*/  STL [R1+0x8], R70 ;  /* 0x0000084601007387 */ /* 0x0005e80000100800 */
[----:B------:R-:W4:Y:S01]  /*3d7b0*/  LDL.LU R88, [R1+0x1570] ;  /* 0x0015700001587983 */ /* 0x000f220000300800 */
[C---:B--2---:R-:W-:Y:S11]  /*3d7c0*/  HMMA.1688.F32.TF32 R68, R76.reuse, R66, R240 ;  /* 0x000000424c44723c */ /* 0x044ff600000810f0 */
[----:B------:R-:W-:Y:S11]  /*3d7d0*/  @!UPT UIADD3 URZ, URZ, URZ, URZ ;  /* 0x0000003f3f3ff290 */ /* 0x000ff6000fffe03f */
[----:B------:R-:W-:Y:S01]  /*3d7e0*/  @!UPT UIADD3 URZ, URZ, URZ, URZ ;  /* 0x0000003f3f3ff290 */ /* 0x000fe2000fffe03f */
[----:B------:R-:W-:Y:S04]  /*3d7f0*/  STL.64 [R1+0x150], R68 ;  /* 0x0001504401007387 */ /* 0x000fe80000100a00 */
[----:B------:R1:W-:Y:S04]  /*3d800*/  STL.64 [R1+0x158], R70 ;  /* 0x0001584601007387 */ /* 0x0003e80000100a00 */
[----:B------:R-:W4:Y:S04]  /*3d810*/  LDL.LU R89, [R1+0x1574] ;  /* 0x0015740001597983 */ /* 0x000f280000300800 */
[----:B------:R-:W4:Y:S04]  /*3d820*/  LDL.LU R90, [R1+0x1578] ;  /* 0x00157800015a7983 */ /* 0x000f280000300800 */
[----:B------:R-:W4:Y:S04]  /*3d830*/  LDL.LU R91, [R1+0x157c] ;  /* 0x00157c00015b7983 */ /* 0x000f280000300800 */
        /* <DEDUP_REMOVED lines=12> */
[----:B------:R-:W1:Y:S04]  /*3d900*/  LDL.LU R112, [R1+0x15f0] ;  /* 0x0015f00001707983 */ /* 0x000e680000300800 */
[----:B------:R-:W1:Y:S04]  /*3d910*/  LDL.LU R113, [R1+0x15f4] ;  /* 0x0015f40001717983 */ /* 0x000e680000300800 */
[----:B------:R-:W1:Y:S04]  /*3d920*/  LDL.LU R114, [R1+0x15f8] ;  /* 0x0015f80001727983 */ /* 0x000e680000300800 */
[----:B------:R-:W1:Y:S04]  /*3d930*/  LDL.LU R115, [R1+0x15fc] ;  /* 0x0015fc0001737983 */ /* 0x000e680000300800 */
        /* <DEDUP_REMOVED lines=36> */
[C---:B--2---:R-:W-:Y:S08]  /*3db80*/  HMMA.1688.F32.TF32 R244, R76.reuse, R50, R244 ;  /* 0x000000324cf4723c */ /* 0x044ff000000810f4 */
[C---:B-1----:R-:W-:Y:S08]  /*3db90*/  HMMA.1688.F32.TF32 R68, R76.reuse, R10, R112 ;  /* 0x0000000a4c44723c */ /* 0x042ff00000081070 */
[C---:B---3--:R-:W-:Y:S08]  /*3dba0*/  HMMA.1688.F32.TF32 R72, R76.reuse, R62, R120 ;  /* 0x0000003e4c48723c */ /* 0x048ff00000081078 */
[C---:B----4-:R-:W-:Y:S11]  /*3dbb0*/  HMMA.1688.F32.TF32 R108, R76.reuse, R6, R108 ;  /* 0x000000064c6c723c */ /* 0x050ff6000008106c */
[----:B------:R-:W-:Y:S04]  /*3dbc0*/  @!UPT UIADD3 URZ, URZ, URZ, URZ ;  /* 0x0000003f3f3ff290 */ /* 0x000fe8000fffe03f */
[----:B------:R-:W-:Y:S04]  /*3dbd0*/  STL.64 [R1+0x140], R72 ;  /* 0x0001404801007387 */ /* 0x000fe80000100a00 */
[----:B------:R1:W-:Y:S04]  /*3dbe0*/  STL.64 [R1+0x148], R74 ;  /* 0x0001484a01007387 */ /* 0x0003e80000100a00 */
[----:B------:R-:W-:Y:S04]  /*3dbf0*/  STL.64 [R1+0x130], R68 ;  /* 0x0001304401007387 */ /* 0x000fe80000100a00 */
[----:B------:R2:W-:Y:S01]  /*3dc00*/  STL.64 [R1+0x138], R70 ;  /* 0x0001384601007387 */ /* 0x0005e20000100a00 */
[C---:B-1----:R-:W-:Y:S08]  /*3dc10*/  HMMA.1688.F32.TF32 R72, R76.reuse, R58, R104 ;  /* 0x0000003a4c48723c */ /* 0x042ff00000081068 */
[C---:B--2---:R-:W-:Y:S01]  /*3dc20*/  HMMA.1688.F32.TF32 R68, R76.reuse, R54, R236 ;  /* 0x000000364c44723c */ /* 0x044fe200000810ec */
        /* <DEDUP_REMOVED lines=11> */
[----:B------:R1:W-:Y:S07]  /*3dce0*/  STL.64 [R1+0x108], R70 ;  /* 0x0001084601007387 */ /* 0x0003ee0000100a00 */
[C---:B------:R-:W-:Y:S01]  /*3dcf0*/  HMMA.1688.F32.TF32 R208, R76.reuse, R26, R80 ;  /* 0x0000001a4cd0723c */ /* 0x040fe20000081050 */
[----:B------:R-:W-:Y:S04]  /*3dd00*/  STL.64 [R1+0x4518], R244 ;  /* 0x004518f401007387 */ /* 0x000fe80000100a00 */
[----:B------:R-:W-:Y:S03]  /*3dd10*/  STL.64 [R1+0x4530], R230 ;  /* 0x004530e601007387 */ /* 0x000fe60000100a00 */
[C---:B-1----:R-:W-:Y:S01]  /*3dd20*/  HMMA.1688.F32.TF32 R68, R76.reuse, R22, R248 ;  /* 0x000000164c44723c */ /* 0x042fe200000810f8 */
[----:B------:R-:W-:Y:S04]  /*3dd30*/  STL.64 [R1+0x4528], R228 ;  /* 0x004528e401007387 */ /* 0x000fe80000100a00 */
[----:B------:R-:W-:Y:S04]  /*3dd40*/  STL.64 [R1+0x4540], R226 ;  /* 0x004540e201007387 */ /* 0x000fe80000100a00 */
[----:B------:R-:W-:Y:S04]  /*3dd50*/  STL.64 [R1+0x4538], R224 ;  /* 0x004538e001007387 */ /* 0x000fe80000100a00 */
[----:B------:R-:W-:Y:S04]  /*3dd60*/  STL.64 [R1+0x4550], R222 ;  /* 0x004550de01007387 */ /* 0x000fe80000100a00 */
[----:B------:R-:W-:Y:S04]  /*3dd70*/  STL.64 [R1+0x4548], R220 ;  /* 0x004548dc01007387 */ /* 0x000fe80000100a00 */
[----:B------:R1:W-:Y:S04]  /*3dd80*/  STL.64 [R1+0x4560], R218 ;  /* 0x004560da01007387 */ /* 0x0003e80000100a00 */
[----:B-1----:R-:W2:Y:S04]  /*3dd90*/  LDL R219, [R1+0x810] ;  /* 0x0008100001db7983 */ /* 0x002ea80000100800 */
        /* <DEDUP_REMOVED lines=43> */
[----:B------:R-:W4:Y:S08]  /*3e050*/  LDL.LU R243, [R1+0x13ac] ;  /* 0x0013ac0001f37983 */ /* 0x000f300000300800 */
[----:B------:R-:W-:Y:S04]  /*3e060*/  STL.64 [R1+0x45a0], R74 ;  /* 0x0045a04a01007387 */ /* 0x000fe80000100a00 */
[----:B------:R-:W-:Y:S04]  /*3e070*/  STL.64 [R1+0x4598], R72 ;  /* 0x0045984801007387 */ /* 0x000fe80000100a00 */
[----:B--2---:R-:W-:Y:S04]  /*3e080*/  LDS R181, [R219+0x2180] ;  /* 0x00218000dbb57984 */ /* 0x004fe80000000800 */
[----:B------:R-:W1:Y:S01]  /*3e090*/  LDS R183, [R219+0x3180] ;  /* 0x00318000dbb77984 */ /* 0x000e620000000800 */
[----:B---3--:R-:W-:Y:S08]  /*3e0a0*/  HMMA.1688.F32.TF32 R136, R116, R58, R84 ;  /* 0x0000003a7488723c */ /* 0x008ff00000081054 */
[----:B----4-:R-:W-:Y:S08]  /*3e0b0*/  HMMA.1688.F32.TF32 R76, R76, R14, R236 ;  /* 0x0000000e4c4c723c */ /* 0x010ff000000810ec */
[C---:B------:R-:W-:Y:S08]  /*3e0c0*/  HMMA.1688.F32.TF32 R120, R116.reuse, R66, R100 ;  /* 0x000000427478723c */ /* 0x040ff00000081064 */
[C---:B------:R-:W-:Y:S08]  /*3e0d0*/  HMMA.1688.F32.TF32 R124, R116.reuse, R62, R96 ;  /* 0x0000003e747c723c */ /* 0x040ff00000081060 */
[C---:B------:R-:W-:Y:S01]  /*3e0e0*/  HMMA.1688.F32.TF32 R128, R116.reuse, R10, R92 ;  /* 0x0000000a7480723c */ /* 0x040fe2000008105c */
[----:B------:R-:W-:Y:S07]  /*3e0f0*/  STL.64 [R1+0x45b0], R78 ;  /* 0x0045b04e01007387 */ /* 0x000fee0000100a00 */
[C---:B------:R-:W-:Y:S01]  /*3e100*/  HMMA.1688.F32.TF32 R132, R116.reuse, R6, R88 ;  /* 0x000000067484723c */ /* 0x040fe20000081058 */
[----:B------:R2:W-:Y:S07]  /*3e110*/  STL.64 [R1+0x45a8], R76 ;  /* 0x0045a84c01007387 */ /* 0x0005ee0000100a00 */
[C---:B------:R-:W-:Y:S01]  /*3e120*/  HMMA.1688.F32.TF32 R140, R116.reuse, R54, R80 ;  /* 0x00000036748c723c */ /* 0x040fe20000081050 */
[----:B------:R-:W-:Y:S07]  /*3e130*/  STL.64 [R1+0x44d0], R122 ;  /* 0x0044d07a01007387 */ /* 0x000fee0000100a00 */
[C---:B------:R-:W-:Y:S01]  /*3e140*/  HMMA.1688.F32.TF32 R80, R116.reuse, R50, R248 ;  /* 0x000000327450723c */ /* 0x040fe200000810f8 */
        /* <DEDUP_REMOVED lines=46> */
[----:B------:R-:W-:Y:S04]  /*3e430*/  STL.64 [R1+0x45e0], R86 ;  /* 0x0045e05601007387 */ /* 0x000fe80000100a00 */
[----:B------:R-:W-:Y:S04]  /*3e440*/  STL.64 [R1+0x45d8], R84 ;  /* 0x0045d85401007387 */ /* 0x000fe80000100a00 */
[----:B------:R-:W1:Y:S04]  /*3e450*/  LDL.LU R248, [R1+0x1210] ;  /* 0x0012100001f87983 */ /* 0x000e680000300800 */
[----:B------:R-:W1:Y:S04]  /*3e460*/  LDL.LU R249, [R1+0x1214] ;  /* 0x0012140001f97983 */ /* 0x000e680000300800 */
[----:B------:R-:W1:Y:S04]  /*3e470*/  LDL.LU R250, [R1+0x1218] ;  /* 0x0012180001fa7983 */ /* 0x000e680000300800 */
[----:B------:R-:W1:Y:S01]  /*3e480*/  LDL.LU R251, [R1+0x121c] ;  /* 0x00121c0001fb7983 */ /* 0x000e620000300800 */
[C---:B----4-:R-:W-:Y:S03]  /*3e490*/  HMMA.1688.F32.TF32 R88, R116.reuse, R42, R240 ;  /* 0x0000002a7458723c */ /* 0x050fe600000810f0 */
[----:B------:R-:W4:Y:S04]  /*3e4a0*/  LDL.LU R240, [R1+0x1200] ;  /* 0x0012000001f07983 */ /* 0x000f280000300800 */
[----:B------:R-:W4:Y:S04]  /*3e4b0*/  LDL.LU R241, [R1+0x1204] ;  /* 0x0012040001f17983 */ /* 0x000f280000300800 */
[----:B------:R-:W4:Y:S04]  /*3e4c0*/  LDL.LU R242, [R1+0x1208] ;  /* 0x0012080001f27983 */ /* 0x000f280000300800 */
[----:B------:R-:W4:Y:S01]  /*3e4d0*/  LDL.LU R243, [R1+0x120c] ;  /* 0x00120c0001f37983 */ /* 0x000f220000300800 */
[C---:B--2---:R-:W-:Y:S08]  /*3e4e0*/  HMMA.1688.F32.TF32 R108, R116.reuse, R22, R108 ;  /* 0x00000016746c723c */ /* 0x044ff0000008106c */
[C---:B---3--:R-:W-:Y:S08]  /*3e4f0*/  HMMA.1688.F32.TF32 R92, R116.reuse, R38, R92 ;  /* 0x00000026745c723c */ /* 0x048ff0000008105c */
[C---:B------:R-:W-:Y:S08]  /*3e500*/  HMMA.1688.F32.TF32 R96, R116.reuse, R34, R96 ;  /* 0x000000227460723c */ /* 0x040ff00000081060 */
[C---:B------:R-:W-:Y:S01]  /*3e510*/  HMMA.1688.F32.TF32 R100, R116.reuse, R30, R100 ;  /* 0x0000001e7464723c */ /* 0x040fe20000081064 */
[----:B------:R-:W-:Y:S07]  /*3e520*/  STL.64 [R1+0x45f0], R90 ;  /* 0x0045f05a01007387 */ /* 0x000fee0000100a00 */
[C---:B------:R-:W-:Y:S01]  /*3e530*/  HMMA.1688.F32.TF32 R104, R116.reuse, R26, R104 ;  /* 0x0000001a7468723c */ /* 0x040fe20000081068 */
[----:B------:R-:W-:Y:S07]  /*3e540*/  STL.64 [R1+0x45e8], R88 ;  /* 0x0045e85801007387 */ /* 0x000fee0000100a00 */
[C---:B------:R-:W-:Y:S01]  /*3e550*/  HMMA.1688.F32.TF32 R112, R116.reuse, R18, R112 ;  /* 0x000000127470723c */ /* 0x040fe20000081070 */
[----:B------:R-:W-:Y:S07]  /*3e560*/  STL.64 [R1+0x4600], R94 ;  /* 0x0046005e01007387 */ /* 0x000fee0000100a00 */
[----:B------:R-:W-:Y:S01]  /*3e570*/  HMMA.1688.F32.TF32 R116, R116, R14, R236 ;  /* 0x0000000e7474723c */ /* 0x000fe200000810ec */
[----:B------:R-:W-:Y:S04]  /*3e580*/  STL.64 [R1+0x45f8], R92 ;  /* 0x0045f85c01007387 */ /* 0x000fe80000100a00 */
        /* <DEDUP_REMOVED lines=15> */
[----:B------:R-:W-:Y:S04]  /*3e680*/  LDS R236, [R252+0x2200] ;  /* 0x00220000fcec7984 */ /* 0x000fe80000000800 */
[----:B------:R-:W-:Y:S04]  /*3e690*/  LDS R238, [R252+0x3200] ;  /* 0x00320000fcee7984 */ /* 0x000fe80000000800 */
[----:B------:R-:W-:Y:S04]  /*3e6a0*/  LDS R237, [R219+0x2200] ;  /* 0x00220000dbed7984 */ /* 0x000fe80000000800 */
[----:B------:R-:W1:Y:S01]  /*3e6b0*/  LDS R239, [R219+0x3200] ;  /* 0x00320000dbef7984 */ /* 0x000e620000000800 */
[-C--:B----4-:R-:W-:Y:S03]  /*3e6c0*/  HMMA.1688.F32.TF32 R188, R180, R62.reuse, R240 ;  /* 0x0000003eb4bc723c */ /* 0x090fe600000810f0 */
        /* <DEDUP_REMOVED lines=28> */
[----:B------:R-:W1:Y:S04]  /*3e890*/  LDL.LU R76, [R1+0xe90] ;  /* 0x000e9000014c7983 */ /* 0x000e680000300800 */
[----:B------:R-:W1:Y:S04]  /*3e8a0*/  LDL.LU R77, [R1+0xe94] ;  /* 0x000e9400014d7983 */ /* 0x000e680000300800 */
[----:B------:R-:W1:Y:S04]  /*3e8b0*/  LDL.LU R78, [R1+0xe98] ;  /* 0x000e9800014e7983 */ /* 0x000e680000300800 */
[----:B------:R-:W1:Y:S04]  /*3e8c0*/  LDL.LU R79, [R1+0xe9c] ;  /* 0x000e9c00014f7983 */ /* 0x000e680000300800 */
        /* <DEDUP_REMOVED lines=72> */
[C---:B-1----:R-:W-:Y:S08]  /*3ed50*/  HMMA.1688.F32.TF32 R84, R236.reuse, R62, R76 ;  /* 0x0000003eec54723c */ /* 0x042ff0000008104c */
[C---:B--2---:R-:W-:Y:S08]  /*3ed60*/  HMMA.1688.F32.TF32 R76, R236.reuse, R6, R68 ;  /* 0x00000006ec4c723c */ /* 0x044ff00000081044 */
[C---:B------:R-:W-:Y:S01]  /*3ed70*/  HMMA.1688.F32.TF32 R68, R236.reuse, R54, R212 ;  /* 0x00000036ec44723c */ /* 0x040fe200000810d4 */
[----:B------:R-:W-:Y:S04]  /*3ed80*/  STL.64 [R1+0x4680], R190 ;  /* 0x004680be01007387 */ /* 0x000fe80000100a00 */
[----:B------:R-:W-:Y:S03]  /*3ed90*/  STL.64 [R1+0x4678], R188 ;  /* 0x004678bc01007387 */ /* 0x000fe60000100a00 */
[C---:B---3--:R-:W-:Y:S08]  /*3eda0*/  HMMA.1688.F32.TF32 R88, R236.reuse, R66, R120 ;  /* 0x00000042ec58723c */ /* 0x048ff00000081078 */
[C---:B----4-:R-:W-:Y:S08]  /*3edb0*/  HMMA.1688.F32.TF32 R80, R236.reuse, R10, R72 ;  /* 0x0000000aec50723c */ /* 0x050ff00000081048 */
[C---:B------:R-:W-:Y:S07]  /*3edc0*/  HMMA.1688.F32.TF32 R72, R236.reuse, R58, R208 ;  /* 0x0000003aec48723c */ /* 0x040fee00000810d0 */
        /* <DEDUP_REMOVED lines=23> */
[----:B-1----:R-:W-:Y:S07]  /*3ef40*/  HMMA.1688.F32.TF32 R68, R236, R30, R240 ;  /* 0x0000001eec44723c */ /* 0x002fee00000810f0 */
[----:B------:R-:W-:Y:S04]  /*3ef50*/  STL.64 [R1+0xb00], R76 ;  /* 0x000b004c01007387 */ /* 0x000fe80000100a00 */
[----:B------:R-:W-:Y:S04]  /*3ef60*/  STL.64 [R1+0xb08], R78 ;  /* 0x000b084e01007387 */ /* 0x000fe80000100a00 */
[----:B------:R-:W2:Y:S04]  /*3ef70*/  LDL.LU R244, [R1+0x3d0] ;  /* 0x0003d00001f47983 */ /* 0x000ea80000300800 */
[----:B------:R-:W-:Y:S04]  /*3ef80*/  STL.64 [R1+0xb20], R72 ;  /* 0x000b204801007387 */ /* 0x000fe80000100a00 */
[----:B------:R-:W-:Y:S04]  /*3ef90*/  STL.64 [R1+0xb28], R74 ;  /* 0x000b284a01007387 */ /* 0x000fe80000100a00 */
[----:B------:R1:W-:Y:S04]  /*3efa0*/  STL.64 [R1+0xb40], R68 ;  /* 0x000b404401007387 */ /* 0x0003e80000100a00 */
[----:B------:R3:W-:Y:S04]  /*3efb0*/  STL.64 [R1+0xb48], R70 ;  /* 0x000b484601007387 */ /* 0x0007e80000100a00 */
[----:B------:R-:W2:Y:S04]  /*3efc0*/  LDL.LU R245, [R1+0x3d4] ;  /* 0x0003d40001f57983 */ /* 0x000ea80000300800 */
[----:B------:R-:W2:Y:S04]  /*3efd0*/  LDL.LU R246, [R1+0x3d8] ;  /* 0x0003d80001f67983 */ /* 0x000ea80000300800 */
        /* <DEDUP_REMOVED lines=17> */
[----:B-1----:R-:W2:Y:S04]  /*3f0f0*/  LDL.LU R68, [R1+0x440] ;  /* 0x0004400001447983 */ /* 0x002ea80000300800 */
[----:B------:R-:W2:Y:S04]  /*3f100*/  LDL.LU R69, [R1+0x444] ;  /* 0x0004440001457983 */ /* 0x000ea80000300800 */
[----:B---3--:R-:W2:Y:S04]  /*3f110*/  LDL.LU R70, [R1+0x448] ;  /* 0x0004480001467983 */ /* 0x008ea80000300800 */
[----:B------:R-:W2:Y:S04]  /*3f120*/  LDL.LU R71, [R1+0x44c] ;  /* 0x00044c0001477983 */ /* 0x000ea80000300800 */
[----:B------:R-:W3:Y:S04]  /*3f130*/  LDL.LU R76, [R1+0x460] ;  /* 0x00046000014c7983 */ /* 0x000ee80000300800 */
        /* <DEDUP_REMOVED lines=80> */
[-C--:B------:R-:W-:Y:S01]  /*3f640*/  HMMA.1688.F32.TF32 R180, R180, R14.reuse, R232 ;  /* 0x0000000eb4b4723c */ /* 0x080fe200000810e8 */
[----:B------:R-:W-:Y:S04]  /*3f650*/  LDS R232, [R252+0x2280] ;  /* 0x00228000fce87984 */ /* 0x000fe80000000800 */
[----:B------:R-:W-:Y:S04]  /*3f660*/  LDS R234, [R252+0x3280] ;  /* 0x00328000fcea7984 */ /* 0x000fe80000000800 */
[----:B------:R-:W-:Y:S04]  /*3f670*/  LDS R233, [R219+0x2280] ;  /* 0x00228000dbe97984 */ /* 0x000fe80000000800 */
[----:B------:R-:W1:Y:S01]  /*3f680*/  LDS R235, [R219+0x3280] ;  /* 0x00328000dbeb7984 */ /* 0x000e620000000800 */
[C---:B--2---:R-:W-:Y:S08]  /*3f690*/  HMMA.1688.F32.TF32 R88, R236.reuse, R14, R88 ;  /* 0x0000000eec58723c */ /* 0x044ff00000081058 */
[C---:B---3--:R-:W-:Y:S08]  /*3f6a0*/  HMMA.1688.F32.TF32 R96, R236.reuse, R22, R96 ;  /* 0x00000016ec60723c */ /* 0x048ff00000081060 */
[C---:B----4-:R-:W-:Y:S08]  /*3f6b0*/  HMMA.1688.F32.TF32 R100, R236.reuse, R26, R100 ;  /* 0x0000001aec64723c */ /* 0x050ff00000081064 */
[----:B------:R-:W-:Y:S01]  /*3f6c0*/  HMMA.1688.F32.TF32 R92, R236, R18, R92 ;  /* 0x00000012ec5c723c */ /* 0x000fe2000008105c */
[----:B------:R-:W-:Y:S04]  /*3f6d0*/  LDS R236, [R252+0x2300] ;  /* 0x00230000fcec7984 */ /* 0x000fe80000000800 */
[----:B------:R-:W-:Y:S10]  /*3f6e0*/  LDS R238, [R252+0x3300] ;  /* 0x00330000fcee7984 */ /* 0x000ff40000000800 */
        /* <DEDUP_REMOVED lines=9> */
[----:B------:R-:W2:Y:S01]  /*3f780*/  LDS R239, [R219+0x3300] ;  /* 0x00330000dbef7984 */ /* 0x000ea20000000800 */
[C---:B-1----:R-:W-:Y:S03]  /*3f790*/  HMMA.1688.F32.TF32 R88, R232.reuse, R66, R240 ;  /* 0x00000042e858723c */ /* 0x042fe600000810f0 */
[----:B------:R-:W-:Y:S04]  /*3f7a0*/  LDS R240, [R252+0x2380] ;  /* 0x00238000fcf07984 */ /* 0x000fe80000000800 */
[----:B------:R-:W-:Y:S04]  /*3f7b0*/  LDS R242, [R252+0x3380] ;  /* 0x00338000fcf27984 */ /* 0x000fe80000000800 */
[----:B------:R-:W-:Y:S04]  /*3f7c0*/  LDS R241, [R219+0x2380] ;  /* 0x00238000dbf17984 */ /* 0x000fe80000000800 */
[----:B------:R-:W1:Y:S08]  /*3f7d0*/  LDS R243, [R219+0x3380] ;  /* 0x00338000dbf37984 */ /* 0x000e700000000800 */
[----:B------:R-:W-:Y:S04]  /*3f7e0*/  STL.64 [R1+0xdc0], R88 ;  /* 0x000dc05801007387 */ /* 0x000fe80000100a00 */
[----:B------:R3:W-:Y:S02]  /*3f7f0*/  STL.64 [R1+0xdc8], R90 ;  /* 0x000dc85a01007387 */ /* 0x0007e40000100a00 */
[C---:B---3--:R-:W-:Y:S08]  /*3f800*/  HMMA.1688.F32.TF32 R88, R232.reuse, R62, R84 ;  /* 0x0000003ee858723c */ /* 0x048ff00000081054 */
[C---:B------:R-:W-:Y:S08]  /*3f810*/  HMMA.1688.F32.TF32 R84, R232.reuse, R10, R80 ;  /* 0x0000000ae854723c */ /* 0x040ff00000081050 */
[C---:B------:R-:W-:Y:S07]  /*3f820*/  HMMA.1688.F32.TF32 R80, R232.reuse, R6, R140 ;  /* 0x00000006e850723c */ /* 0x040fee000008108c */
[----:B------:R-:W-:Y:S04]  /*3f830*/  STL.64 [R1+0xdb0], R88 ;  /* 0x000db05801007387 */ /* 0x000fe80000100a00 */
[----:B------:R3:W-:Y:S04]  /*3f840*/  STL.64 [R1+0xdb8], R90 ;  /* 0x000db85a01007387 */ /* 0x0007e80000100a00 */
[----:B------:R-:W-:Y:S04]  /*3f850*/  STL.64 [R1+0xda0], R84 ;  /* 0x000da05401007387 */ /* 0x000fe80000100a00 */
[----:B------:R4:W-:Y:S01]  /*3f860*/  STL.64 [R1+0xda8], R86 ;  /* 0x000da85601007387 */ /* 0x0009e20000100a00 */
[C---:B---3--:R-:W-:Y:S03]  /*3f870*/  HMMA.1688.F32.TF32 R88, R232.reuse, R58, R136 ;  /* 0x0000003ae858723c */ /* 0x048fe60000081088 */
[----:B------:R-:W-:Y:S04]  /*3f880*/  STL.64 [R1+0xd90], R80 ;  /* 0x000d905001007387 */ /* 0x000fe80000100a00 */
[----:B------:R3:W-:Y:S01]  /*3f890*/  STL.64 [R1+0xd98], R82 ;  /* 0x000d985201007387 */ /* 0x0007e20000100a00 */
[C---:B----4-:R-:W-:Y:S08]  /*3f8a0*/  HMMA.1688.F32.TF32 R84, R232.reuse, R54, R132 ;  /* 0x00000036e854723c */ /* 0x050ff00000081084 */
[C---:B---3--:R-:W-:Y:S07]  /*3f8b0*/  HMMA.1688.F32.TF32 R80, R232.reuse, R50, R128 ;  /* 0x00000032e850723c */ /* 0x048fee0000081080 */
        /* <DEDUP_REMOVED lines=8> */
[C---:B---3--:R-:W-:Y:S08]  /*3f940*/  HMMA.1688.F32.TF32 R80, R232.reuse, R38, R76 ;  /* 0x00000026e850723c */ /* 0x048ff0000008104c */
[C---:B------:R-:W-:Y:S08]  /*3f950*/  HMMA.1688.F32.TF32 R76, R232.reuse, R34, R72 ;  /* 0x00000022e84c723c */ /* 0x040ff00000081048 */
[C---:B------:R-:W-:Y:S08]  /*3f960*/  HMMA.1688.F32.TF32 R72, R232.reuse, R30, R68 ;  /* 0x0000001ee848723c */ /* 0x040ff00000081044 */
        /* <DEDUP_REMOVED lines=15> */
[----:B---3--:R-:W-:Y:S07]  /*3fa60*/  HMMA.1688.F32.TF32 R68, R232, R14, R224 ;  /* 0x0000000ee844723c */ /* 0x008fee00000810e0 */
[----:B------:R-:W-:Y:S04]  /*3fa70*/  STL.64 [R1+0xd00], R76 ;  /* 0x000d004c01007387 */ /* 0x000fe80000100a00 */
[----:B------:R2:W-:Y:S04]  /*3fa80*/  STL.64 [R1+0xd08], R78 ;  /* 0x000d084e01007387 */ /* 0x0005e80000100a00 */
[----:B------:R-:W-:Y:S04]  /*3fa90*/  STL.64 [R1+0xcf0], R72 ;  /* 0x000cf04801007387 */ /* 0x000fe80000100a00 */
[----:B------:R3:W-:Y:S01]  /*3faa0*/  STL.64 [R1+0xcf8], R74 ;  /* 0x000cf84a01007387 */ /* 0x0007e20000100a00 */
[C---:B--2---:R-:W-:Y:S03]  /*3fab0*/  HMMA.1688.F32.TF32 R76, R236.reuse, R66, R228 ;  /* 0x00000042ec4c723c */ /* 0x044fe600000810e4 */
[----:B------:R-:W-:Y:S04]  /*3fac0*/  STL.64 [R1+0xcd0], R68 ;  /* 0x000cd04401007387 */ /* 0x000fe80000100a00 */
[----:B------:R2:W-:Y:S01]  /*3fad0*/  STL.64 [R1+0xcd8], R70 ;  /* 0x000cd84601007387 */ /* 0x0005e20000100a00 */
[C---:B---3--:R-:W-:Y:S08]  /*3fae0*/  HMMA.1688.F32.TF32 R72, R236.reuse, R62, R244 ;  /* 0x0000003eec48723c */ /* 0x048ff000000810f4 */
[----:B--2---:R-:W-:Y:S01]  /*3faf0*/  HMMA.1688.F32.TF32 R68, R236, R10, R248 ;  /* 0x0000000aec44723c */ /* 0x004fe200000810f8 */
[----:B------:R-:W-:-:S06]  /*3fb00*/  IMAD.MOV.U32 R244, RZ, RZ, R64 ;  /* 0x000000fffff47224 */ /* 0x000fcc00078e0040 */
[----:B------:R-:W-:Y:S04]  /*3fb10*/  STL.64 [R1+0xef0], R76 ;  /* 0x000ef04c01007387 */ /* 0x000fe80000100a00 */
[----:B------:R-:W-:Y:S04]  /*3fb20*/  STL.64 [R1+0xef8], R78 ;  /* 0x000ef84e01007387 */ /* 0x000fe80000100a00 */
[----:B------:R2:W-:Y:S01]  /*3fb30*/  STL.64 [R1+0xfe0], R72 ;  /* 0x000fe04801007387 */ /* 0x0005e20000100a00 */
[----:B------:R-:W-:-:S03]  /*3fb40*/  MOV R245, R65 ;  /* 0x0000004100f57202 */ /* 0x000fc60000000f00 */
[----:B------:R3:W-:Y:S01]  /*3fb50*/  STL.64 [R1+0xfe8], R74 ;  /* 0x000fe84a01007387 */ /* 0x0007e20000100a00 */
[----:B------:R-:W-:-:S03]  /*3fb60*/  IMAD.MOV.U32 R246, RZ, RZ, R61 ;  /* 0x000000fffff67224 */ /* 0x000fc600078e003d */
[----:B------:R-:W4:Y:S01]  /*3fb70*/  LDL.LU R64, [R1+0x46e4] ;  /* 0x0046e40001407983 */ /* 0x000f220000300800 */
[----:B------:R-:W-:-:S03]  /*3fb80*/  IMAD.MOV.U32 R247, RZ, RZ, R60 ;  /* 0x000000fffff77224 */ /* 0x000fc600078e003c */
[----:B------:R-:W-:Y:S04]  /*3fb90*/  STL.64 [R1+0xfd0], R68 ;  /* 0x000fd04401007387 */ /* 0x000fe80000100a00 */
[----:B------:R-:W-:Y:S04]  /*3fba0*/  STL.64 [R1+0xfd8], R70 ;  /* 0x000fd84601007387 */ /* 0x000fe80000100a00 */
[----:B------:R-:W2:Y:S04]  /*3fbb0*/  LDL.LU R65, [R1+0x46e0] ;  /* 0x0046e00001417983 */ /* 0x000ea80000300800 */
[----:B------:R-:W3:Y:S04]  /*3fbc0*/  LDL.LU R61, [R1+0x46dc] ;  /* 0x0046dc00013d7983 */ /* 0x000ee80000300800 */
[----:B------:R-:W3:Y:S01]  /*3fbd0*/  LDL.LU R60, [R1+0x46d8] ;  /* 0x0046d800013c7983 */ /* 0x000ee20000300800 */
[----:B------:R-:W-:Y:S01]  /*3fbe0*/  MOV R228, R57 ;  /* 0x0000003900e47202 */ /* 0x000fe20000000f00 */
[----:B------:R-:W-:-:S02]  /*3fbf0*/  IMAD.MOV.U32 R229, RZ, RZ, R56 ;  /* 0x000000ffffe57224 */ /* 0x000fc400078e0038 */
[----:B------:R-:W3:Y:S01]  /*3fc00*/  LDL.LU R57, [R1+0x46d4] ;  /* 0x0046d40001397983 */ /* 0x000ee20000300800 */
[----:B------:R-:W-:Y:S01]  /*3fc10*/  IMAD.MOV.U32 R230, RZ, RZ, R52 ;  /* 0x000000ffffe67224 */ /* 0x000fe200078e0034 */
[----:B------:R-:W-:Y:S02]  /*3fc20*/  MOV R231, R53 ;  /* 0x0000003500e77202 */ /* 0x000fe40000000f00 */
[----:B------:R-:W3:Y:S04]  /*3fc30*/  LDL.LU R56, [R1+0x46d0] ;  /* 0x0046d00001387983 */ /* 0x000ee80000300800 */
[----:B------:R-:W3:Y:S04]  /*3fc40*/  LDL.LU R52, [R1+0x46cc] ;  /* 0x0046cc0001347983 */ /* 0x000ee80000300800 */
[----:B------:R-:W3:Y:S01]  /*3fc50*/  LDL.LU R53, [R1+0x46c8] ;  /* 0x0046c80001357983 */ /* 0x000ee20000300800 */
[----:B----4-:R-:W-:Y:S01]  /*3fc60*/  IMAD.MOV.U32 R223, RZ, RZ, R64 ;  /* 0x000000ffffdf7224 */ /* 0x010fe200078e0040 */
[----:B--2---:R-:W-:Y:S01]  /*3fc70*/  MOV R222, R65 ;  /* 0x0000004100de7202 */ /* 0x004fe20000000f00 */
[----:B---3--:R-:W-:-:S02]  /*3fc80*/  IMAD.MOV.U32 R220, RZ, RZ, R61 ;  /* 0x000000ffffdc7224 */ /* 0x008fc400078e003d */
[----:B------:R-:W2:Y:S01]  /*3fc90*/  LDL.LU R61, [R1+0x46c4] ;  /* 0x0046c400013d7983 */ /* 0x000ea20000300800 */
[----:B------:R-:W-:-:S03]  /*3fca0*/  IMAD.MOV.U32 R221, RZ, RZ, R60 ;  /* 0x000000ffffdd7224 */ /* 0x000fc600078e003c */
[----:B------:R-:W3:Y:S04]  /*3fcb0*/  LDL.LU R60, [R1+0x46c0] ;  /* 0x0046c000013c7983 */ /* 0x000ee80000300800 */
[----:B------:R-:W4:Y:S04]  /*3fcc0*/  LDL.LU R65, [R1+0x46bc] ;  /* 0x0046bc0001417983 */ /* 0x000f280000300800 */
[----:B------:R-:W4:Y:S01]  /*3fcd0*/  LDL.LU R64, [R1+0x46b8] ;  /* 0x0046b80001407983 */ /* 0x000f220000300800 */
[----:B------:R-:W-:-:S03]  /*3fce0*/  IMAD.MOV.U32 R212, RZ, RZ, R52 ;  /* 0x000000ffffd47224 */ /* 0x000fc600078e0034 */
[----:B------:R-:W4:Y:S01]  /*3fcf0*/  LDL.LU R52, [R1+0x46b4] ;  /* 0x0046b40001347983 */ /* 0x000f220000300800 */
[----:B------:R-:W-:Y:S01]  /*3fd00*/  IMAD.MOV.U32 R214, RZ, RZ, R56 ;  /* 0x000000ffffd67224 */ /* 0x000fe200078e0038 */
[----:B------:R-:W-:Y:S01]  /*3fd10*/  MOV R213, R53 ;  /* 0x0000003500d57202 */ /* 0x000fe20000000f00 */
[----:B------:R-:W-:Y:S01]  /*3fd20*/  IMAD.MOV.U32 R215, RZ, RZ, R57 ;  /* 0x000000ffffd77224 */ /* 0x000fe200078e0039 */
[----:B------:R-:W4:Y:S04]  /*3fd30*/  LDL.LU R53, [R1+0x46b0] ;  /* 0x0046b00001357983 */ /* 0x000f280000300800 */
[----:B------:R-:W4:Y:S04]  /*3fd40*/  LDL.LU R56, [R1+0x46ac] ;  /* 0x0046ac0001387983 */ /* 0x000f280000300800 */
[----:B------:R-:W4:Y:S01]  /*3fd50*/  LDL.LU R57, [R1+0x46a8] ;  /* 0x0046a80001397983 */ /* 0x000f220000300800 */
[----:B--2---:R-:W-:Y:S01]  /*3fd60*/  MOV R211, R61 ;  /* 0x0000003d00d37202 */ /* 0x004fe20000000f00 */
[----:B---3--:R-:W-:Y:S01]  /*3fd70*/  IMAD.MOV.U32 R210, RZ, RZ, R60 ;  /* 0x000000ffffd27224 */ /* 0x008fe200078e003c */
[----:B----4-:R-:W-:-:S02]  /*3fd80*/  MOV R208, R65 ;  /* 0x0000004100d07202 */ /* 0x010fc40000000f00 */
[----:B------:R-:W2:Y:S01]  /*3fd90*/  LDL.LU R65, [R1+0x46a4] ;  /* 0x0046a40001417983 */ /* 0x000ea20000300800 */
[----:B------:R-:W-:-:S03]  /*3fda0*/  IMAD.MOV.U32 R209, RZ, RZ, R64 ;  /* 0x000000ffffd17224 */ /* 0x000fc600078e0040 */
[----:B------:R-:W3:Y:S04]  /*3fdb0*/  LDL.LU R64, [R1+0x46a0] ;  /* 0x0046a00001407983 */ /* 0x000ee80000300800 */
[----:B------:R-:W4:Y:S04]  /*3fdc0*/  LDL.LU R60, [R1+0x469c] ;  /* 0x00469c00013c7983 */ /* 0x000f280000300800 */
[----:B------:R-:W4:Y:S04]  /*3fdd0*/  LDL.LU R61, [R1+0x4698] ;  /* 0x00469800013d7983 */ /* 0x000f280000300800 */
[----:B------:R-:W4:Y:S04]  /*3fde0*/  LDL.LU R72, [R1+0x270] ;  /* 0x0002700001487983 */ /* 0x000f280000300800 */
[----:B------:R-:W4:Y:S04]  /*3fdf0*/  LDL.LU R73, [R1+0x274] ;  /* 0x0002740001497983 */ /* 0x000f280000300800 */
[----:B------:R-:W4:Y:S04]  /*3fe00*/  LDL.LU R74, [R1+0x278] ;  /* 0x00027800014a7983 */ /* 0x000f280000300800 */
[----:B------:R-:W4:Y:S01]  /*3fe10*/  LDL.LU R75, [R1+0x27c] ;  /* 0x00027c00014b7983 */ /* 0x000f220000300800 */
[----:B--2---:R-:W-:Y:S01]  /*3fe20*/  IMAD.MOV.U32 R79, RZ, RZ, R65 ;  /* 0x000000ffff4f7224 */ /* 0x004fe200078e0041 */
[----:B---3--:R-:W-:Y:S01]  /*3fe30*/  MOV R78, R64 ;  /* 0x00000040004e7202 */ /* 0x008fe20000000f00 */
[----:B----4-:R-:W-:-:S02]  /*3fe40*/  IMAD.MOV.U32 R76, RZ, RZ, R60 ;  /* 0x000000ffff4c7224 */ /* 0x010fc400078e003c */
[----:B------:R-:W2:Y:S01]  /*3fe50*/  LDL.LU R60, [R1+0x4694] ;  /* 0x00469400013c7983 */ /* 0x000ea20000300800 */
[----:B------:R-:W-:-:S03]  /*3fe60*/  IMAD.MOV.U32 R77, RZ, RZ, R61 ;  /* 0x000000ffff4d7224 */ /* 0x000fc600078e003d */
[----:B------:R-:W3:Y:S04]  /*3fe70*/  LDL.LU R61, [R1+0x4690] ;  /* 0x00469000013d7983 */ /* 0x000ee80000300800 */
[----:B------:R-:W4:Y:S04]  /*3fe80*/  LDL.LU R64, [R1+0x468c] ;  /* 0x00468c0001407983 */ /* 0x000f280000300800 */
        /* <DEDUP_REMOVED lines=69> */
[----:B------:R-:W1:Y:S04]  /*402e0*/  LDL.LU R140, [R1+0x2e0] ;  /* 0x0002e000018c7983 */ /* 0x000e680000300800 */
[----:B------:R-:W1:Y:S04]  /*402f0*/  LDL.LU R141, [R1+0x2e4] ;  /* 0x0002e400018d7983 */ /* 0x000e680000300800 */
[----:B------:R-:W1:Y:S04]  /*40300*/  LDL.LU R142, [R1+0x2e8] ;  /* 0x0002e800018e7983 */ /* 0x000e680000300800 */
[----:B------:R-:W1:Y:S01]  /*40310*/  LDL.LU R143, [R1+0x2ec] ;  /* 0x0002ec00018f7983 */ /* 0x000e620000300800 */
[----:B--2---:R-:W-:Y:S01]  /*40320*/  IMAD.MOV.U32 R124, RZ, RZ, R65 ;  /* 0x000000ffff7c7224 */ /* 0x004fe200078e0041 */
[C---:B---3--:R-:W-:Y:S08]  /*40330*/  HMMA.1688.F32.TF32 R184, R236.reuse, R58, R184 ;  /* 0x0000003aecb8723c */ /* 0x048ff000000810b8 */
[C---:B----4-:R-:W-:Y:S08]  /*40340*/  HMMA.1688.F32.TF32 R188, R236.reuse, R6, R188 ;  /* 0x00000006ecbc723c */ /* 0x050ff000000810bc */
        /* <DEDUP_REMOVED lines=14> */
[----:B------:R-:W2:Y:S01]  /*40430*/  LDL R65, [R1+0x1924] ;  /* 0x0019240001417983 */ /* 0x000ea20000100800 */
[C---:B------:R-:W-:Y:S08]  /*40440*/  HMMA.1688.F32.TF32 R112, R236.reuse, R50, R112 ;  /* 0x00000032ec70723c */ /* 0x040ff00000081070 */
[C---:B------:R-:W-:Y:S08]  /*40450*/  HMMA.1688.F32.TF32 R108, R236.reuse, R46, R108 ;  /* 0x0000002eec6c723c */ /* 0x040ff0000008106c */
[C---:B------:R-:W-:Y:S08]  /*40460*/  HMMA.1688.F32.TF32 R104, R236.reuse, R42, R104 ;  /* 0x0000002aec68723c */ /* 0x040ff00000081068 */
[C---:B------:R-:W-:Y:S01]  /*40470*/  HMMA.1688.F32.TF32 R100, R236.reuse, R38, R100 ;  /* 0x00000026ec64723c */ /* 0x040fe20000081064 */
[----:B------:R-:W-:Y:S07]  /*40480*/  STL.64 [R1+0xf90], R112 ;  /* 0x000f907001007387 */ /* 0x000fee0000100a00 */
[C---:B------:R-:W-:Y:S01]  /*40490*/  HMMA.1688.F32.TF32 R232, R236.reuse, R34, R232 ;  /* 0x00000022ece8723c */ /* 0x040fe200000810e8 */
[----:B------:R1:W-:Y:S04]  /*404a0*/  STL.64 [R1+0xf98], R114 ;  /* 0x000f987201007387 */ /* 0x0003e80000100a00 */
[----:B-1----:R-:W2:Y:S04]  /*404b0*/  LDL.LU.64 R114, [R1+0x4650] ;  /* 0x0046500001727983 */ /* 0x002ea80000300a00 */
[----:B------:R-:W2:Y:S04]  /*404c0*/  LDL.LU.64 R112, [R1+0x4648] ;  /* 0x0046480001707983 */ /* 0x000ea80000300a00 */
[----:B------:R-:W-:Y:S04]  /*404d0*/  STL.64 [R1+0xf80], R108 ;  /* 0x000f806c01007387 */ /* 0x000fe80000100a00 */
[----:B------:R1:W-:Y:S04]  /*404e0*/  STL.64 [R1+0xf88], R110 ;  /* 0x000f886e01007387 */ /* 0x0003e80000100a00 */
[----:B-1----:R-:W2:Y:S04]  /*404f0*/  LDL.LU.64 R110, [R1+0x4640] ;  /* 0x00464000016e7983 */ /* 0x002ea80000300a00 */
[----:B------:R-:W3:Y:S04]  /*40500*/  LDL.LU.64 R108, [R1+0x4638] ;  /* 0x00463800016c7983 */ /* 0x000ee80000300a00 */
[----:B------:R-:W-:Y:S04]  /*40510*/  STL.64 [R1+0xf70], R104 ;  /* 0x000f706801007387 */ /* 0x000fe80000100a00 */
[----:B------:R1:W-:Y:S04]  /*40520*/  STL.64 [R1+0xf78], R106 ;  /* 0x000f786a01007387 */ /* 0x0003e80000100a00 */
[----:B-1----:R-:W3:Y:S04]  /*40530*/  LDL.LU.64 R106, [R1+0x4630] ;  /* 0x00463000016a7983 */ /* 0x002ee80000300a00 */
[----:B------:R-:W3:Y:S04]  /*40540*/  LDL.LU.64 R104, [R1+0x4628] ;  /* 0x0046280001687983 */ /* 0x000ee80000300a00 */
[----:B------:R-:W-:Y:S04]  /*40550*/  STL.64 [R1+0xf60], R100 ;  /* 0x000f606401007387 */ /* 0x000fe80000100a00 */
[----:B------:R1:W-:Y:S04]  /*40560*/  STL.64 [R1+0xf68], R102 ;  /* 0x000f686601007387 */ /* 0x0003e80000100a00 */
[----:B-1----:R-:W3:Y:S04]  /*40570*/  LDL.LU.64 R102, [R1+0x4620] ;  /* 0x0046200001667983 */ /* 0x002ee80000300a00 */
[----:B------:R-:W3:Y:S04]  /*40580*/  LDL.LU.64 R100, [R1+0x4618] ;  /* 0x0046180001647983 */ /* 0x000ee80000300a00 */
[----:B------:R-:W-:Y:S04]  /*40590*/  STL.64 [R1+0xf50], R232 ;  /* 0x000f50e801007387 */ /* 0x000fe80000100a00 */
[----:B------:R1:W-:Y:S01]  /*405a0*/  STL.64 [R1+0xf58], R234 ;  /* 0x000f58ea01007387 */ /* 0x0003e20000100a00 */
[----:B------:R-:W-:Y:S01]  /*405b0*/  IMAD.MOV.U32 R126, RZ, RZ, R61 ;  /* 0x000000ffff7e7224 */ /* 0x000fe200078e003d */
[C---:B-1----:R-:W-:Y:S08]  /*405c0*/  HMMA.1688.F32.TF32 R232, R236.reuse, R30, R96 ;  /* 0x0000001eece8723c */ /* 0x042ff00000081060 */
[----:B------:R-:W-:Y:S01]  /*405d0*/  HMMA.1688.F32.TF32 R96, R236, R26, R92 ;  /* 0x0000001aec60723c */ /* 0x000fe2000008105c */
[----:B------:R-:W-:-:S07]  /*405e0*/  IMAD.MOV.U32 R127, RZ, RZ, R60 ;  /* 0x000000ffff7f7224 */ /* 0x000fce00078e003c */
[C---:B------:R-:W-:Y:S08]  /*405f0*/  HMMA.1688.F32.TF32 R92, R236.reuse, R22, R88 ;  /* 0x00000016ec5c723c */ /* 0x040ff00000081058 */
[C---:B------:R-:W-:Y:S08]  /*40600*/  HMMA.1688.F32.TF32 R88, R236.reuse, R18, R84 ;  /* 0x00000012ec58723c */ /* 0x040ff00000081054 */
[----:B------:R-:W-:Y:S08]  /*40610*/  HMMA.1688.F32.TF32 R84, R236, R14, R80 ;  /* 0x0000000eec54723c */ /* 0x000ff00000081050 */
[C---:B------:R-:W-:Y:S01]  /*40620*/  HMMA.1688.F32.TF32 R80, R240.reuse, R66, R140 ;  /* 0x00000042f050723c */ /* 0x040fe2000008108c */
[----:B------:R-:W-:Y:S07]  /*40630*/  STL.64 [R1+0xf40], R232 ;  /* 0x000f40e801007387 */ /* 0x000fee0000100a00 */
[----:B------:R-:W-:Y:S01]  /*40640*/  HMMA.1688.F32.TF32 R60, R240, R62, R136 ;  /* 0x0000003ef03c723c */ /* 0x000fe20000081088 */
[----:B------:R-:W-:Y:S04]  /*40650*/  STL.64 [R1+0xf48], R234 ;  /* 0x000f48ea01007387 */ /* 0x000fe80000100a00 */
[----:B------:R-:W-:Y:S04]  /*40660*/  STL.64 [R1+0xf30], R96 ;  /* 0x000f306001007387 */ /* 0x000fe80000100a00 */
[----:B------:R-:W-:Y:S01]  /*40670*/  STL.64 [R1+0xf38], R98 ;  /* 0x000f386201007387 */ /* 0x000fe20000100a00 */
[----:B------:R-:W-:-:S03]  /*40680*/  MOV R125, R64 ;  /* 0x00000040007d7202 */ /* 0x000fc60000000f00 */
[----:B------:R-:W-:Y:S04]  /*40690*/  STL.64 [R1+0xf20], R92 ;  /* 0x000f205c01007387 */ /* 0x000fe80000100a00 */
[----:B------:R-:W-:Y:S04]  /*406a0*/  STL.64 [R1+0xf28], R94 ;  /* 0x000f285e01007387 */ /* 0x000fe80000100a00 */
[----:B------:R-:W-:Y:S04]  /*406b0*/  STL.64 [R1+0xf10], R88 ;  /* 0x000f105801007387 */ /* 0x000fe80000100a00 */
[----:B------:R-:W-:Y:S04]  /*406c0*/  STL.64 [R1+0xf18], R90 ;  /* 0x000f185a01007387 */ /* 0x000fe80000100a00 */
[----:B------:R-:W-:Y:S04]  /*406d0*/  STL.64 [R1+0xee0], R84 ;  /* 0x000ee05401007387 */ /* 0x000fe80000100a00 */
[----:B------:R1:W-:Y:S04]  /*406e0*/  STL.64 [R1+0xee8], R86 ;  /* 0x000ee85601007387 */ /* 0x0003e80000100a00 */
[----:B------:R-:W-:Y:S04]  /*406f0*/  STL.64 [R1+0x11d0], R80 ;  /* 0x0011d05001007387 */ /* 0x000fe80000100a00 */
[----:B------:R1:W-:Y:S02]  /*40700*/  STL.64 [R1+0x11d8], R82 ;  /* 0x0011d85201007387 */ /* 0x0003e40000100a00 */
[----:B-1----:R-:W-:Y:S02]  /*40710*/  HMMA.1688.F32.TF32 R84, R240, R10, R132 ;  /* 0x0000000af054723c */ /* 0x002fe40000081084 */
[----:B------:R-:W-:Y:S01]  /*40720*/  STL.64 [R1+0x11c0], R60 ;  /* 0x0011c03c01007387 */ /* 0x000fe20000100a00 */
[----:B------:R-:W-:Y:S01]  /*40730*/  MOV R68, R57 ;  /* 0x0000003900447202 */ /* 0x000fe20000000f00 */
[----:B------:R-:W-:-:S02]  /*40740*/  IMAD.MOV.U32 R69, RZ, RZ, R56 ;  /* 0x000000ffff457224 */ /* 0x000fc400078e0038 */
[----:B------:R1:W-:Y:S02]  /*40750*/  STL.64 [R1+0x11c8], R62 ;  /* 0x0011c83e01007387 */ /* 0x0003e40000100a00 */
[C---:B------:R-:W-:Y:S01]  /*40760*/  HMMA.1688.F32.TF32 R80, R240.reuse, R6, R128 ;  /* 0x00000006f050723c */ /* 0x040fe20000081080 */
[----:B------:R-:W-:Y:S01]  /*40770*/  IMAD.MOV.U32 R70, RZ, RZ, R53 ;  /* 0x000000ffff467224 */ /* 0x000fe200078e0035 */
[----:B------:R-:W-:Y:S01]  /*40780*/  MOV R71, R52 ;  /* 0x0000003400477202 */ /* 0x000fe20000000f00 */
[----:B------:R-:W-:Y:S01]  /*40790*/  IMAD.MOV.U32 R224, RZ, RZ, R49 ;  /* 0x000000ffffe07224 */ /* 0x000fe200078e0031 */
[----:B------:R-:W4:Y:S01]  /*407a0*/  S2R R64, SR_TID.X ;  /* 0x0000000000407919 */ /* 0x000f220000002100 */
[----:B------:R-:W-:Y:S01]  /*407b0*/  IMAD.MOV.U32 R225, RZ, RZ, R48 ;  /* 0x000000ffffe17224 */ /* 0x000fe200078e0030 */
[----:B------:R-:W-:Y:S01]  /*407c0*/  MOV R226, R45 ;  /* 0x0000002d00e27202 */ /* 0x000fe20000000f00 */
[----:B------:R-:W-:Y:S01]  /*407d0*/  IMAD.MOV.U32 R227, RZ, RZ, R44 ;  /* 0x000000ffffe37224 */ /* 0x000fe200078e002c */
[----:B------:R-:W-:Y:S01]  /*407e0*/  MOV R249, R40 ;  /* 0x0000002800f97202 */ /* 0x000fe20000000f00 */
[----:B-1----:R-:W-:Y:S01]  /*407f0*/  HMMA.1688.F32.TF32 R60, R240, R58, R124 ;  /* 0x0000003af03c723c */ /* 0x002fe2000008107c */
[----:B------:R-:W-:Y:S01]  /*40800*/  IMAD.MOV.U32 R250, RZ, RZ, R37 ;  /* 0x000000fffffa7224 */ /* 0x000fe200078e0025 */
[----:B------:R-:W-:Y:S01]  /*40810*/  LDS R232, [R0+0x4000] ;  /* 0x0040000000e87984 */ /* 0x000fe20000000800 */
[----:B------:R-:W-:-:S02]  /*40820*/  IMAD.MOV.U32 R251, RZ, RZ, R36 ;  /* 0x000000fffffb7224 */ /* 0x000fc400078e0024 */
[----:B------:R-:W-:Y:S01]  /*40830*/  IMAD.MOV.U32 R248, RZ, RZ, R41 ;  /* 0x000000fffff87224 */ /* 0x000fe200078e0029 */
[----:B------:R-:W-:Y:S02]  /*40840*/  LDS R234, [R0+0x5000] ;  /* 0x0050000000ea7984 */ /* 0x000fe40000000800 */
[C---:B------:R-:W-:Y:S02]  /*40850*/  HMMA.1688.F32.TF32 R56, R240.reuse, R54, R120 ;  /* 0x00000036f038723c */ /* 0x040fe40000081078 */
[----:B------:R-:W-:Y:S04]  /*40860*/  LDS R233, [R3+0x4000] ;  /* 0x0040000003e97984 */ /* 0x000fe80000000800 */
[----:B------:R-:W-:Y:S02]  /*40870*/  LDS R235, [R3+0x5000] ;  /* 0x0050000003eb7984 */ /* 0x000fe40000000800 */
[C---:B------:R-:W-:Y:S02]  /*40880*/  HMMA.1688.F32.TF32 R52, R240.reuse, R50, R76 ;  /* 0x00000032f034723c */ /* 0x040fe4000008104c */
[----:B------:R-:W-:Y:S04]  /*40890*/  LDS R67, [R219+0x5000] ;  /* 0x00500000db437984 */ /* 0x000fe80000000800 */
[----:B------:R-:W-:Y:S02]  /*408a0*/  LDS R66, [R252+0x5000] ;  /* 0x00500000fc427984 */ /* 0x000fe40000000800 */
        /* <DEDUP_REMOVED lines=9> */
[----:B------:R-:W-:Y:S01]  /*40940*/  STL.64 [R1+0x1180], R56 ;  /* 0x0011803801007387 */ /* 0x000fe20000100a00 */
[----:B----4-:R-:W-:-:S03]  /*40950*/  LOP3.LUT R10, R64, 0x7, RZ, 0xc0, !PT ;  /* 0x00000007400a7812 */ /* 0x010fc600078ec0ff */
[----:B------:R-:W-:Y:S04]  /*40960*/  STL.64 [R1+0x1188], R58 ;  /* 0x0011883a01007387 */ /* 0x000fe80000100a00 */
[----:B------:R-:W-:Y:S01]  /*40970*/  STL.64 [R1+0x1170], R52 ;  /* 0x0011703401007387 */ /* 0x000fe20000100a00 */
[----:B------:R-:W-:Y:S03]  /*40980*/  HMMA.1688.F32.TF32 R40, R240, R34, R212 ;  /* 0x00000022f028723c */ /* 0x000fe600000810d4 */
[----:B------:R-:W-:Y:S04]  /*40990*/  STL.64 [R1+0x1178], R54 ;  /* 0x0011783601007387 */ /* 0x000fe80000100a00 */
[----:B------:R-:W-:Y:S04]  /*409a0*/  STL.64 [R1+0x1160], R48 ;  /* 0x0011603001007387 */ /* 0x000fe80000100a00 */
[----:B------:R-:W-:Y:S01]  /*409b0*/  STL.64 [R1+0x1168], R50 ;  /* 0x0011683201007387 */ /* 0x000fe20000100a00 */
[----:B------:R-:W-:-:S03]  /*409c0*/  IMAD R10, R10, 0x110, RZ ;  /* 0x000001100a0a7824 */ /* 0x000fc600078e02ff */
[----:B------:R-:W-:Y:S01]  /*409d0*/  STL.64 [R1+0x1150], R44 ;  /* 0x0011502c01007387 */ /* 0x000fe20000100a00 */
[----:B------:R-:W-:-:S03]  /*409e0*/  SHF.L.U32 R11, R64, 0x1, RZ ;  /* 0x00000001400b7819 */ /* 0x000fc600000006ff */
[----:B------:R1:W-:Y:S04]  /*409f0*/  STL.64 [R1+0x1158], R46 ;  /* 0x0011582e01007387 */ /* 0x0003e80000100a00 */
[----:B------:R-:W-:Y:S04]  /*40a00*/  STL.64 [R1+0x1140], R36 ;  /* 0x0011402401007387 */ /* 0x000fe80000100a00 */
[----:B------:R4:W-:Y:S01]  /*40a10*/  STL.64 [R1+0x1148], R38 ;  /* 0x0011482601007387 */ /* 0x0009e20000100a00 */
[----:B-1----:R-:W-:Y:S01]  /*40a20*/  HMMA.1688.F32.TF32 R44, R240, R30, R220 ;  /* 0x0000001ef02c723c */ /* 0x002fe200000810dc */
[----:B------:R-:W-:-:S07]  /*40a30*/  LOP3.LUT R10, R10, 0x30, R11, 0x78, !PT ;  /* 0x000000300a0a7812 */ /* 0x000fce00078e780b */
[----:B----4-:R-:W-:Y:S01]  /*40a40*/  HMMA.1688.F32.TF32 R36, R240, R26, R224 ;  /* 0x0000001af024723c */ /* 0x010fe200000810e0 */
[----:B------:R-:W-:-:S05]  /*40a50*/  LOP3.LUT R10, R10, 0x40, RZ, 0x3c, !PT ;  /* 0x000000400a0a7812 */ /* 0x000fca00078e3cff */
[----:B--2---:R-:W-:Y:S01]  /*40a60*/  IMAD R64, R65, 0x8000, R10 ;  /* 0x0000800041407824 */ /* 0x004fe200078e020a */
[----:B------:R-:W-:Y:S04]  /*40a70*/  STL.64 [R1+0x1130], R40 ;  /* 0x0011302801007387 */ /* 0x000fe80000100a00 */
[----:B------:R-:W1:Y:S04]  /*40a80*/  LDSM.16.M88.4 R56, [R64+0x20800] ;  /* 0x020800004038783b */ /* 0x000e680000000200 */
[----:B------:R2:W-:Y:S01]  /*40a90*/  STL.64 [R1+0x1138], R42 ;  /* 0x0011382a01007387 */ /* 0x0005e20000100a00 */
[C---:B------:R-:W-:Y:S03]  /*40aa0*/  HMMA.1688.F32.TF32 R236, R240.reuse, R14, R248 ;  /* 0x0000000ef0ec723c */ /* 0x040fe600000810f8 */
[----:B------:R-:W-:Y:S04]  /*40ab0*/  STL.64 [R1+0x1120], R44 ;  /* 0x0011202c01007387 */ /* 0x000fe80000100a00 */
[----:B------:R-:W-:Y:S01]  /*40ac0*/  STL.64 [R1+0x1128], R46 ;  /* 0x0011282e01007387 */ /* 0x000fe20000100a00 */
[----:B--2---:R-:W-:Y:S03]  /*40ad0*/  HMMA.1688.F32.TF32 R40, R240, R22, R228 ;  /* 0x00000016f028723c */ /* 0x004fe600000810e4 */
[----:B------:R-:W-:Y:S04]  /*40ae0*/  STL.64 [R1+0x1020], R36 ;  /* 0x0010202401007387 */ /* 0x000fe80000100a00 */
[----:B------:R2:W-:Y:S01]  /*40af0*/  STL.64 [R1+0x1028], R38 ;  /* 0x0010282601007387 */ /* 0x0005e20000100a00 */
[----:B------:R-:W-:-:S03]  /*40b00*/  IMAD.MOV.U32 R220, RZ, RZ, R9 ;  /* 0x000000ffffdc7224 */ /* 0x000fc600078e0009 */
[----:B------:R-:W4:Y:S01]  /*40b10*/  LDSM.16.M88.4 R60, [R64+0x20000] ;  /* 0x02000000403c783b */ /* 0x000f220000000200 */
[----:B------:R-:W-:Y:S01]  /*40b20*/  MOV R221, R8 ;  /* 0x0000000800dd7202 */ /* 0x000fe20000000f00 */
[----:B------:R-:W-:Y:S02]  /*40b30*/  IMAD.MOV.U32 R222, RZ, RZ, R5 ;  /* 0x000000ffffde7224 */ /* 0x000fe400078e0005 */
[----:B------:R-:W1:Y:S01]  /*40b40*/  LDSM.16.M88.4 R8, [R64+0x21000] ;  /* 0x021000004008783b */ /* 0x000e620000000200 */
[----:B--2---:R-:W-:Y:S01]  /*40b50*/  HMMA.1688.F32.TF32 R36, R240, R18, R244 ;  /* 0x00000012f024723c */ /* 0x004fe200000810f4 */
[----:B------:R-:W-:Y:S02]  /*40b60*/  IMAD.MOV.U32 R223, RZ, RZ, R4 ;  /* 0x000000ffffdf7224 */ /* 0x000fe400078e0004 */
[----:B------:R-:W-:Y:S04]  /*40b70*/  LDSM.16.M88.4 R52, [R64+0x22000] ;  /* 0x022000004034783b */ /* 0x000fe80000000200 */
[----:B------:R-:W2:Y:S04]  /*40b80*/  LDSM.16.M88.4 R4, [R64+0x21800] ;  /* 0x021800004004783b */ /* 0x000ea80000000200 */
[----:B------:R-:W1:Y:S04]  /*40b90*/  LDSM.16.M88.4 R48, [R64+0x22800] ;  /* 0x022800004030783b */ /* 0x000e680000000200 */
[----:B------:R-:W-:Y:S04]  /*40ba0*/  STL.64 [R1+0x1000], R40 ;  /* 0x0010002801007387 */ /* 0x000fe80000100a00 */
[----:B------:R-:W-:Y:S04]  /*40bb0*/  STL.64 [R1+0x1008], R42 ;  /* 0x0010082a01007387 */ /* 0x000fe80000100a00 */
[----:B------:R-:W2:Y:S04]  /*40bc0*/  LDSM.16.M88.4 R44, [R64+0x23000] ;  /* 0x02300000402c783b */ /* 0x000ea80000000200 */
[----:B------:R-:W-:Y:S01]  /*40bd0*/  STL [R1+0x447c], R236 ;  /* 0x00447cec01007387 */ /* 0x000fe20000100800 */
[----:B------:R-:W-:-:S03]  /*40be0*/  IMAD.MOV.U32 R244, RZ, RZ, R33 ;  /* 0x000000fffff47224 */ /* 0x000fc600078e0021 */
[----:B------:R-:W-:Y:S01]  /*40bf0*/  STL.64 [R1+0xff0], R36 ;  /* 0x000ff02401007387 */ /* 0x000fe20000100a00 */
[----:B------:R-:W-:-:S03]  /*40c00*/  MOV R245, R32 ;  /* 0x0000002000f57202 */ /* 0x000fc60000000f00 */
[----:B------:R-:W2:Y:S01]  /*40c10*/  LDSM.16.M88.4 R40, [R64+0x23800] ;  /* 0x023800004028783b */ /* 0x000ea20000000200 */
[----:B------:R-:W-:Y:S01]  /*40c20*/  IMAD.MOV.U32 R224, RZ, RZ, R17 ;  /* 0x000000ffffe07224 */ /* 0x000fe200078e0011 */
[----:B------:R-:W-:Y:S02]  /*40c30*/  MOV R226, R13 ;  /* 0x0000000d00e27202 */ /* 0x000fe40000000f00 */
[----:B------:R-:W-:Y:S01]  /*40c40*/  STL.64 [R1+0xff8], R38 ;  /* 0x000ff82601007387 */ /* 0x000fe20000100a00 */
[----:B------:R-:W-:Y:S02]  /*40c50*/  IMAD.MOV.U32 R225, RZ, RZ, R16 ;  /* 0x000000ffffe17224 */ /* 0x000fe400078e0010 */
[----:B------:R-:W-:Y:S01]  /*40c60*/  IMAD.MOV.U32 R227, RZ, RZ, R12 ;  /* 0x000000ffffe37224 */ /* 0x000fe200078e000c */
[----:B------:R-:W2:Y:S01]  /*40c70*/  LDSM.16.M88.4 R36, [R64+0x24000] ;  /* 0x024000004024783b */ /* 0x000ea20000000200 */
[----:B------:R-:W-:Y:S02]  /*40c80*/  IMAD.MOV.U32 R246, RZ, RZ, R29 ;  /* 0x000000fffff67224 */ /* 0x000fe400078e001d */
[----:B------:R-:W-:Y:S01]  /*40c90*/  IMAD.MOV.U32 R247, RZ, RZ, R28 ;  /* 0x000000fffff77224 */ /* 0x000fe200078e001c */
[----:B------:R-:W2:Y:S01]  /*40ca0*/  LDSM.16.M88.4 R32, [R64+0x24800] ;  /* 0x024800004020783b */ /* 0x000ea20000000200 */
[----:B------:R-:W-:Y:S01]  /*40cb0*/  MOV R228, R25 ;  /* 0x0000001900e47202 */ /* 0x000fe20000000f00 */
[----:B------:R-:W-:-:S02]  /*40cc0*/  IMAD.MOV.U32 R229, RZ, RZ, R24 ;  /* 0x000000ffffe57224 */ /* 0x000fc400078e0018 */
[----:B------:R-:W2:Y:S01]  /*40cd0*/  LDSM.16.M88.4 R28, [R64+0x25000] ;  /* 0x02500000401c783b */ /* 0x000ea20000000200 */
[----:B------:R-:W-:Y:S01]  /*40ce0*/  IMAD.MOV.U32 R230, RZ, RZ, R21 ;  /* 0x000000ffffe67224 */ /* 0x000fe200078e0015 */
[----:B------:R-:W-:Y:S02]  /*40cf0*/  MOV R231, R20 ;  /* 0x0000001400e77202 */ /* 0x000fe40000000f00 */
[----:B------:R-:W2:Y:S01]  /*40d00*/  LDSM.16.M88.4 R24, [R64+0x25800] ;  /* 0x025800004018783b */ /* 0x000ea20000000200 */
[C---:B-1----:R-:W-:Y:S03]  /*40d10*/  HMMA.1688.F32.TF32 R68, R232.reuse, R56, R224 ;  /* 0x00000038e844723c */ /* 0x042fe600000810e0 */
[----:B------:R-:W1:Y:S04]  /*40d20*/  LDSM.16.M88.4 R20, [R64+0x26000] ;  /* 0x026000004014783b */ /* 0x000e680000000200 */
[----:B------:R-:W1:Y:S04]  /*40d30*/  LDSM.16.M88.4 R16, [R64+0x26800] ;  /* 0x026800004010783b */ /* 0x000e680000000200 */
[----:B------:R-:W1:Y:S04]  /*40d40*/  LDSM.16.M88.4 R12, [R64+0x27000] ;  /* 0x02700000400c783b */ /* 0x000e680000000200 */
[----:B------:R-:W1:Y:S04]  /*40d50*/  LDSM.16.M88.4 R248, [R64+0x27800] ;  /* 0x0278000040f8783b */ /* 0x000e680000000200 */
[----:B------:R-:W-:Y:S04]  /*40d60*/  STL [R1+0x4478], R237 ;  /* 0x004478ed01007387 */ /* 0x000fe80000100800 */
[----:B------:R-:W-:Y:S04]  /*40d70*/  STL [R1+0x4474], R238 ;  /* 0x004474ee01007387 */ /* 0x000fe80000100800 */
[----:B------:R-:W-:Y:S04]  /*40d80*/  STL [R1+0x4470], R239 ;  /* 0x004470ef01007387 */ /* 0x000fe80000100800 */
[----:B------:R-:W-:Y:S04]  /*40d90*/  STL [R1+0x1720], R64 ;  /* 0x0017204001007387 */ /* 0x000fe80000100800 */
[----:B----4-:R-:W-:Y:S04]  /*40da0*/  STL [R1+0x4484], R62 ;  /* 0x0044843e01007387 */ /* 0x010fe80000100800 */
[----:B------:R-:W-:Y:S04]  /*40db0*/  STL [R1+0x4480], R63 ;  /* 0x0044803f01007387 */ /* 0x000fe80000100800 */
[----:B------:R-:W-:Y:S04]  /*40dc0*/  STL [R1+0x448c], R58 ;  /* 0x00448c3a01007387 */ /* 0x000fe80000100800 */
[----:B------:R-:W-:Y:S04]  /*40dd0*/  STL [R1+0x4488], R59 ;  /* 0x0044883b01007387 */ /* 0x000fe80000100800 */
[----:B------:R4:W-:Y:S04]  /*40de0*/  STL [R1+0x4494], R10 ;  /* 0x0044940a01007387 */ /* 0x0009e80000100800 */
[----:B------:R1:W-:Y:S01]  /*40df0*/  STL [R1+0x4490], R11 ;  /* 0x0044900b01007387 */ /* 0x0003e20000100800 */
[----:B------:R-:W-:Y:S03]  /*40e00*/  HMMA.1688.F32.TF32 R72, R232, R60, R220 ;  /* 0x0000003ce848723c */ /* 0x000fe600000810dc */
[----:B--2---:R2:W-:Y:S01]  /*40e10*/  STL [R1+0x449c], R6 ;  /* 0x00449c0601007387 */ /* 0x0045e20000100800 */
[----:B----4-:R-:W-:-:S03]  /*40e20*/  IMAD.MOV.U32 R10, RZ, RZ, R70 ;  /* 0x000000ffff0a7224 */ /* 0x010fc600078e0046 */
[----:B------:R4:W-:Y:S01]  /*40e30*/  STL [R1+0x4498], R7 ;  /* 0x0044980701007387 */ /* 0x0009e20000100800 */
[----:B-1----:R-:W-:-:S03]  /*40e40*/  MOV R11, R71 ;  /* 0x00000047000b7202 */ /* 0x002fc60000000f00 */
[----:B------:R-:W-:Y:S01]  /*40e50*/  STL [R1+0x44a4], R54 ;  /* 0x0044a43601007387 */ /* 0x000fe20000100800 */
[----:B--2---:R-:W-:-:S03]  /*40e60*/  MOV R6, R68 ;  /* 0x0000004400067202 */ /* 0x004fc60000000f00 */
[----:B------:R-:W-:Y:S01]  /*40e70*/  STL [R1+0x44a0], R55 ;  /* 0x0044a03701007387 */ /* 0x000fe20000100800 */
[----:B----4-:R-:W-:Y:S02]  /*40e80*/  IMAD.MOV.U32 R7, RZ, RZ, R69 ;  /* 0x000000ffff077224 */ /* 0x010fe400078e0045 */
[----:B------:R-:W-:Y:S01]  /*40e90*/  HMMA.1688.F32.TF32 R68, R232, R8, R228 ;  /* 0x00000008e844723c */ /* 0x000fe200000810e4 */
        /* <DEDUP_REMOVED lines=19> */
[----:B------:R-:W-:Y:S01]  /*40fd0*/  STL [R1+0x43c0], R15 ;  /* 0x0043c00f01007387 */ /* 0x000fe20000100800 */
[----:B------:R-:W-:-:S03]  /*40fe0*/  IMAD.MOV.U32 R58, RZ, RZ, R68 ;  /* 0x000000ffff3a7224 */ /* 0x000fc600078e0044 */
[----:B------:R-:W-:Y:S04]  /*40ff0*/  STL [R1+0x43cc], R250 ;  /* 0x0043ccfa01007387 */ /* 0x000fe80000100800 */
[----:B------:R-:W-:Y:S04]  /*41000*/  STL [R1+0x43c8], R251 ;  /* 0x0043c8fb01007387 */ /* 0x000fe80000100800 */
[----:B------:R2:W-:Y:S04]  /*41010*/  STL.64 [R1+0xf00], R72 ;  /* 0x000f004801007387 */ /* 0x0005e80000100a00 */
[----:B------:R4:W-:Y:S04]  /*41020*/  STL.64 [R1+0xf08], R74 ;  /* 0x000f084a01007387 */ /* 0x0009e80000100a00 */
[----:B------:R-:W-:Y:S04]  /*41030*/  STL [R1+0x44bc], R11 ;  /* 0x0044bc0b01007387 */ /* 0x000fe80000100800 */
[----:B------:R-:W-:Y:S04]  /*41040*/  STL [R1+0x44b8], R10 ;  /* 0x0044b80a01007387 */ /* 0x000fe80000100800 */
[----:B------:R-:W-:Y:S04]  /*41050*/  STL [R1+0x44b4], R7 ;  /* 0x0044b40701007387 */ /* 0x000fe80000100800 */
[----:B------:R-:W-:Y:S04]  /*41060*/  STL [R1+0x44b0], R6 ;  /* 0x0044b00601007387 */ /* 0x000fe80000100800 */
[----:B------:R-:W-:Y:S04]  /*41070*/  STL [R1+0x44c0], R58 ;  /* 0x0044c03a01007387 */ /* 0x000fe80000100800 */
[----:B------:R-:W3:Y:S04]  /*41080*/  LDL.LU R224, [R1+0x4f0] ;  /* 0x0004f00001e07983 */ /* 0x000ee80000300800 */
[----:B------:R-:W3:Y:S04]  /*41090*/  LDL.LU R225, [R1+0x4f4] ;  /* 0x0004f40001e17983 */ /* 0x000ee80000300800 */
[----:B------:R-:W3:Y:S01]  /*410a0*/  LDL.LU R226, [R1+0x4f8] ;  /* 0x0004f80001e27983 */ /* 0x000ee20000300800 */
[----:B------:R-:W-:-:S03]  /*410b0*/  IMAD.MOV.U32 R59, RZ, RZ, R69 ;  /* 0x000000ffff3b7224 */ /* 0x000fc600078e0045 */
[----:B------:R-:W3:Y:S01]  /*410c0*/  LDL.LU R227, [R1+0x4fc] ;  /* 0x0004fc0001e37983 */ /* 0x000ee20000300800 */
[----:B------:R-:W-:Y:S01]  /*410d0*/  MOV R62, R70 ;  /* 0x00000046003e7202 */ /* 0x000fe20000000f00 */
[----:B------:R-:W-:Y:S02]  /*410e0*/  IMAD.MOV.U32 R63, RZ, RZ, R71 ;  /* 0x000000ffff3f7224 */ /* 0x000fe400078e0047 */
[----:B------:R-:W3:Y:S01]  /*410f0*/  LDL.LU R212, [R1+0x520] ;  /* 0x0005200001d47983 */ /* 0x000ee20000300800 */
[----:B------:R-:W-:Y:S03]  /*41100*/  HMMA.1688.F32.TF32 R68, R232, R4, R244 ;  /* 0x00000004e844723c */ /* 0x000fe600000810f4 */
        /* <DEDUP_REMOVED lines=27> */
[----:B-1----:R-:W-:-:S03]  /*412c0*/  IMAD.MOV.U32 R50, RZ, RZ, R68 ;  /* 0x000000ffff327224 */ /* 0x002fc600078e0044 */
[----:B--2---:R-:W2:Y:S01]  /*412d0*/  LDL.LU R72, [R1+0x560] ;  /* 0x0005600001487983 */ /* 0x004ea20000300800 */
[----:B------:R-:W-:-:S03]  /*412e0*/  MOV R51, R69 ;  /* 0x0000004500337202 */ /* 0x000fc60000000f00 */
[----:B------:R-:W2:Y:S01]  /*412f0*/  LDL.LU R73, [R1+0x564] ;  /* 0x0005640001497983 */ /* 0x000ea20000300800 */
[----:B------:R-:W-:-:S03]  /*41300*/  IMAD.MOV.U32 R54, RZ, RZ, R70 ;  /* 0x000000ffff367224 */ /* 0x000fc600078e0046 */
[----:B----4-:R-:W2:Y:S01]  /*41310*/  LDL.LU R74, [R1+0x568] ;  /* 0x00056800014a7983 */ /* 0x010ea20000300800 */
[----:B------:R-:W-:-:S03]  /*41320*/  IMAD.MOV.U32 R55, RZ, RZ, R71 ;  /* 0x000000ffff377224 */ /* 0x000fc600078e0047 */
        /* <DEDUP_REMOVED lines=11> */
[----:B------:R1:W-:Y:S04]  /*413e0*/  LDS R65, [R219+0x4000] ;  /* 0x00400000db417984 */ /* 0x0003e80000000800 */
[----:B------:R-:W4:Y:S04]  /*413f0*/  LDL.LU R218, [R1+0x518] ;  /* 0x0005180001da7983 */ /* 0x000f280000300800 */
[----:B-1----:R-:W4:Y:S04]  /*41400*/  LDL.LU R219, [R1+0x51c] ;  /* 0x00051c0001db7983 */ /* 0x002f280000300800 */
[----:B------:R-:W1:Y:S01]  /*41410*/  LDS R64, [R252+0x4000] ;  /* 0x00400000fc407984 */ /* 0x000e620000000800 */
[----:B---3--:R-:W-:Y:S03]  /*41420*/  HMMA.1688.F32.TF32 R80, R232, R52, R220 ;  /* 0x00000034e850723c */ /* 0x008fe600000810dc */
[----:B------:R-:W1:Y:S04]  /*41430*/  LDL.LU R220, [R1+0xf0] ;  /* 0x0000f00001dc7983 */ /* 0x000e680000300800 */
[----:B------:R-:W1:Y:S04]  /*41440*/  LDL.LU R221, [R1+0xf4] ;  /* 0x0000f40001dd7983 */ /* 0x000e680000300800 */
[----:B------:R-:W1:Y:S04]  /*41450*/  LDL.LU R222, [R1+0xf8] ;  /* 0x0000f80001de7983 */ /* 0x000e680000300800 */
[----:B------:R-:W1:Y:S09]  /*41460*/  LDL.LU R223, [R1+0xfc] ;  /* 0x0000fc0001df7983 */ /* 0x000e720000300800 */
[----:B------:R-:W-:Y:S01]  /*41470*/  MOV R11, R80 ;  /* 0x00000050000b7202 */ /* 0x000fe20000000f00 */
[----:B------:R-:W-:Y:S01]  /*41480*/  IMAD.MOV.U32 R10, RZ, RZ, R81 ;  /* 0x000000ffff0a7224 */ /* 0x000fe200078e0051 */
[----:B------:R-:W-:Y:S01]  /*41490*/  MOV R6, R83 ;  /* 0x0000005300067202 */ /* 0x000fe20000000f00 */
[----:B------:R-:W-:-:S02]  /*414a0*/  IMAD.MOV.U32 R7, RZ, RZ, R82 ;  /* 0x000000ffff077224 */ /* 0x000fc400078e0052 */
[C---:B------:R-:W-:Y:S11]  /*414b0*/  HMMA.1688.F32.TF32 R80, R232.reuse, R48, R124 ;  /* 0x00000030e850723c */ /* 0x040ff6000008107c */
[----:B------:R-:W-:Y:S11]  /*414c0*/  @!UPT UIADD3 URZ, URZ, URZ, URZ ;  /* 0x0000003f3f3ff290 */ /* 0x000ff6000fffe03f */
[----:B------:R-:W-:Y:S02]  /*414d0*/  @!UPT UIADD3 URZ, URZ, URZ, URZ ;  /* 0x0000003f3f3ff290 */ /* 0x000fe4000fffe03f */
[----:B------:R-:W-:Y:S01]  /*414e0*/  IMAD.MOV.U32 R236, RZ, RZ, R80 ;  /* 0x000000ffffec7224 */ /* 0x000fe200078e0050 */
[----:B------:R-:W-:Y:S01]  /*414f0*/  MOV R238, R82 ;  /* 0x0000005200ee7202 */ /* 0x000fe20000000f00 */
[----:B------:R-:W-:Y:S02]  /*41500*/  IMAD.MOV.U32 R237, RZ, RZ, R81 ;  /* 0x000000ffffed7224 */ /* 0x000fe400078e0051 */
[----:B------:R-:W-:Y:S01]  /*41510*/  IMAD.MOV.U32 R239, RZ, RZ, R83 ;  /* 0x000000ffffef7224 */ /* 0x000fe200078e0053 */
[C---:B------:R-:W-:Y:S08]  /*41520*/  HMMA.1688.F32.TF32 R84, R232.reuse, R44, R120 ;  /* 0x0000002ce854723c */ /* 0x040ff00000081078 */
[C---:B------:R-:W-:Y:S08]  /*41530*/  HMMA.1688.F32.TF32 R80, R232.reuse, R40, R76 ;  /* 0x00000028e850723c */ /* 0x040ff0000008104c */
[C---:B------:R-:W-:Y:S07]  /*41540*/  HMMA.1688.F32.TF32 R76, R232.reuse, R36, R228 ;  /* 0x00000024e84c723c */ /* 0x040fee00000810e4 */
        /* <DEDUP_REMOVED lines=8> */
[----:B------:R-:W3:Y:S04]  /*415d0*/  LDL.LU R230, [R1+0xe8] ;  /* 0x0000e80001e67983 */ /* 0x000ee80000300800 */
[----:B------:R-:W3:Y:S01]  /*415e0*/  LDL.LU R231, [R1+0xec] ;  /* 0x0000ec0001e77983 */ /* 0x000ee20000300800 */
[C---:B--2---:R-:W-:Y:S08]  /*415f0*/  HMMA.1688.F32.TF32 R76, R232.reuse, R32, R72 ;  /* 0x00000020e84c723c */ /* 0x044ff00000081048 */
[C---:B----4-:R-:W-:Y:S08]  /*41600*/  HMMA.1688.F32.TF32 R72, R232.reuse, R28, R68 ;  /* 0x0000001ce848723c */ /* 0x050ff00000081044 */
[C---:B------:R-:W-:Y:S07]  /*41610*/  HMMA.1688.F32.TF32 R68, R232.reuse, R24, R244 ;  /* 0x00000018e844723c */ /* 0x040fee00000810f4 */
[----:B------:R-:W-:Y:S04]  /*41620*/  STL.64 [R1+0xe50], R76 ;  /* 0x000e504c01007387 */ /* 0x000fe80000100a00 */
[----:B------:R-:W-:Y:S04]  /*41630*/  STL.64 [R1+0xe58], R78 ;  /* 0x000e584e01007387 */ /* 0x000fe80000100a00 */
[----:B------:R-:W2:Y:S04]  /*41640*/  LDL.LU R244, [R1+0xd0] ;  /* 0x0000d00001f47983 */ /* 0x000ea80000300800 */
[----:B------:R-:W-:Y:S04]  /*41650*/  STL.64 [R1+0xe40], R72 ;  /* 0x000e404801007387 */ /* 0x000fe80000100a00 */
[----:B------:R-:W-:Y:S04]  /*41660*/  STL.64 [R1+0xe48], R74 ;  /* 0x000e484a01007387 */ /* 0x000fe80000100a00 */
[----:B------:R-:W-:Y:S04]  /*41670*/  STL.64 [R1+0xe30], R68 ;  /* 0x000e304401007387 */ /* 0x000fe80000100a00 */
[----:B------:R4:W-:Y:S04]  /*41680*/  STL.64 [R1+0xe38], R70 ;  /* 0x000e384601007387 */ /* 0x0009e80000100a00 */
[----:B------:R-:W2:Y:S04]  /*41690*/  LDL.LU R245, [R1+0xd4] ;  /* 0x0000d40001f57983 */ /* 0x000ea80000300800 */
[----:B------:R-:W2:Y:S04]  /*416a0*/  LDL.LU R246, [R1+0xd8] ;  /* 0x0000d80001f67983 */ /* 0x000ea80000300800 */
[----:B------:R-:W2:Y:S01]  /*416b0*/  LDL.LU R247, [R1+0xdc] ;  /* 0x0000dc0001f77983 */ /* 0x000ea20000300800 */
[C---:B----4-:R-:W-:Y:S08]  /*416c0*/  HMMA.1688.F32.TF32 R68, R232.reuse, R20, R208 ;  /* 0x00000014e844723c */ /* 0x050ff000000810d0 */
[C---:B------:R-:W-:Y:S08]  /*416d0*/  HMMA.1688.F32.TF32 R76, R232.reuse, R16, R212 ;  /* 0x00000010e84c723c */ /* 0x040ff000000810d4 */
[C---:B------:R-:W-:Y:S07]  /*416e0*/  HMMA.1688.F32.TF32 R72, R232.reuse, R12, R216 ;  /* 0x0000000ce848723c */ /* 0x040fee00000810d8 */
[----:B------:R-:W-:Y:S04]  /*416f0*/  STL.64 [R1+0xe20], R68 ;  /* 0x000e204401007387 */ /* 0x000fe80000100a00 */
[----:B------:R4:W-:Y:S02]  /*41700*/  STL.64 [R1+0xe28], R70 ;  /* 0x000e284601007387 */ /* 0x0009e40000100a00 */
[----:B----4-:R-:W-:Y:S02]  /*41710*/  HMMA.1688.F32.TF32 R68, R232, R248, R224 ;  /* 0x000000f8e844723c */ /* 0x010fe400000810e0 */
[----:B------:R-:W-:Y:S04]  /*41720*/  STL.64 [R1+0xe10], R76 ;  /* 0x000e104c01007387 */ /* 0x000fe80000100a00 */
[----:B------:R-:W-:Y:S04]  /*41730*/  STL.64 [R1+0xe18], R78 ;  /* 0x000e184e01007387 */ /* 0x000fe80000100a00 */
[----:B------:R-:W-:Y:S04]  /*41740*/  LDS R232, [R0+0x4080] ;  /* 0x0040800000e87984 */ /* 0x000fe80000000800 */
[----:B------:R-:W-:Y:S04]  /*41750*/  LDS R234, [R0+0x5080] ;  /* 0x0050800000ea7984 */ /* 0x000fe80000000800 */
[----:B------:R-:W-:Y:S04]  /*41760*/  LDS R233, [R3+0x4080] ;  /* 0x0040800003e97984 */ /* 0x000fe80000000800 */
[----:B------:R-:W4:Y:S04]  /*41770*/  LDS R235, [R3+0x5080] ;  /* 0x0050800003eb7984 */ /* 0x000f280000000800 */
[----:B------:R-:W-:Y:S01]  /*41780*/  STL.64 [R1+0xdf0], R68 ;  /* 0x000df04401007387 */ /* 0x000fe20000100a00 */
[----:B------:R-:W-:-:S03]  /*41790*/  IMAD.MOV.U32 R250, RZ, RZ, R71 ;  /* 0x000000fffffa7224 */ /* 0x000fc600078e0047 */
[----:B------:R-:W-:Y:S04]  /*417a0*/  STL.64 [R1+0xe00], R72 ;  /* 0x000e004801007387 */ /* 0x000fe80000100a00 */
[----:B------:R-:W-:Y:S04]  /*417b0*/  STL.64 [R1+0xe08], R74 ;  /* 0x000e084a01007387 */ /* 0x000fe80000100a00 */
[----:B------:R1:W-:Y:S04]  /*417c0*/  STL [R1+0xdf8], R70 ;  /* 0x000df84601007387 */ /* 0x0003e80000100800 */
[----:B------:R-:W4:Y:S04]  /*417d0*/  LDL.LU R224, [R1+0xc0] ;  /* 0x0000c00001e07983 */ /* 0x000f280000300800 */
[----:B------:R-:W4:Y:S04]  /*417e0*/  LDL.LU R225, [R1+0xc4] ;  /* 0x0000c40001e17983 */ /* 0x000f280000300800 */
[----:B------:R-:W4:Y:S04]  /*417f0*/  LDL.LU R226, [R1+0xc8] ;  /* 0x0000c80001e27983 */ /* 0x000f280000300800 */
[----:B------:R-:W4:Y:S01]  /*41800*/  LDL.LU R227, [R1+0xcc] ;  /* 0x0000cc0001e37983 */ /* 0x000f220000300800 */
[----:B-1----:R-:W-:Y:S03]  /*41810*/  HMMA.1688.F32.TF32 R68, R64, R60, R220 ;  /* 0x0000003c4044723c */ /* 0x002fe600000810dc */
[----:B------:R1:W-:Y:S11]  /*41820*/  STL [R1+0x43d0], R250 ;  /* 0x0043d0fa01007387 */ /* 0x0003f60000100800 */
[----:B------:R-:W-:Y:S10]  /*41830*/  @!UPT UIADD3 URZ, URZ, URZ, URZ ;  /* 0x0000003f3f3ff290 */ /* 0x000ff4000fffe03f */
[----:B------:R-:W-:Y:S01]  /*41840*/  MOV R251, R68 ;  /* 0x0000004400fb7202 */ /* 0x000fe20000000f00 */
[----:B------:R-:W-:Y:S01]  /*41850*/  IMAD.MOV.U32 R14, RZ, RZ, R69 ;  /* 0x000000ffff0e7224 */ /* 0x000fe200078e0045 */
[----:B------:R-:W-:Y:S01]  /*41860*/  MOV R18, R71 ;  /* 0x0000004700127202 */ /* 0x000fe20000000f00 */
[----:B------:R-:W-:-:S04]  /*41870*/  IMAD.MOV.U32 R15, RZ, RZ, R70 ;  /* 0x000000ffff0f7224 */ /* 0x000fc800078e0046 */
[----:B------:R-:W-:Y:S04]  /*41880*/  STL [R1+0x43e0], R18 ;  /* 0x0043e01201007387 */ /* 0x000fe80000100800 */
[----:B------:R-:W-:Y:S04]  /*41890*/  STL [R1+0x43dc], R15 ;  /* 0x0043dc0f01007387 */ /* 0x000fe80000100800 */
[----:B------:R-:W-:Y:S04]  /*418a0*/  STL [R1+0x43d8], R14 ;  /* 0x0043d80e01007387 */ /* 0x000fe80000100800 */
[----:B------:R-:W-:Y:S01]  /*418b0*/  STL [R1+0x43d4], R251 ;  /* 0x0043d4fb01007387 */ /* 0x000fe20000100800 */
[----:B---3--:R-:W-:Y:S11]  /*418c0*/  HMMA.1688.F32.TF32 R68, R64, R56, R228 ;  /* 0x000000384044723c */ /* 0x008ff600000810e4 */
[----:B------:R-:W-:Y:S11]  /*418d0*/  @!UPT UIADD3 URZ, URZ, URZ, URZ ;  /* 0x0000003f3f3ff290 */ /* 0x000ff6000fffe03f */
[----:B------:R-:W-:Y:S01]  /*418e0*/  @!UPT UIADD3 URZ, URZ, URZ, URZ ;  /* 0x0000003f3f3ff290 */ /* 0x000fe2000fffe03f */
[----:B------:R-:W-:Y:S04]  /*418f0*/  STL.64 [R1+0xdd0], R68 ;  /* 0x000dd04401007387 */ /* 0x000fe80000100a00 */
[----:B------:R2:W-:Y:S04]  /*41900*/  STL [R1+0xdd8], R70 ;  /* 0x000dd84601007387 */ /* 0x0005e80000100800 */
[----:B------:R-:W3:Y:S04]  /*41910*/  LDL.LU R228, [R1+0xb0] ;  /* 0x0000b00001e47983 */ /* 0x000ee80000300800 */
[----:B------:R-:W3:Y:S04]  /*41920*/  LDL.LU R229, [R1+0xb4] ;  /* 0x0000b40001e57983 */ /* 0x000ee80000300800 */
[----:B------:R-:W3:Y:S04]  /*41930*/  LDL.LU R230, [R1+0xb8] ;  /* 0x0000b80001e67983 */ /* 0x000ee80000300800 */
[----:B------:R-:W3:Y:S01]  /*41940*/  LDL.LU R231, [R1+0xbc] ;  /* 0x0000bc0001e77983 */ /* 0x000ee20000300800 */
[----:B-1----:R-:W-:-:S05]  /*41950*/  IMAD.MOV.U32 R250, RZ, RZ, R71 ;  /* 0x000000fffffa7224 */ /* 0x002fca00078e0047 */
[----:B------:R-:W-:Y:S04]  /*41960*/  STL [R1+0x43e4], R250 ;  /* 0x0043e4fa01007387 */ /* 0x000fe80000100800 */
[----:B------:R-:W3:Y:S04]  /*41970*/  LDL.LU R220, [R1+0xa0] ;  /* 0x0000a00001dc7983 */ /* 0x000ee80000300800 */
[----:B------:R-:W3:Y:S04]  /*41980*/  LDL.LU R221, [R1+0xa4] ;  /* 0x0000a40001dd7983 */ /* 0x000ee80000300800 */
[----:B------:R-:W3:Y:S04]  /*41990*/  LDL.LU R222, [R1+0xa8] ;  /* 0x0000a80001de7983 */ /* 0x000ee80000300800 */
[----:B------:R-:W3:Y:S01]  /*419a0*/  LDL.LU R223, [R1+0xac] ;  /* 0x0000ac0001df7983 */ /* 0x000ee20000300800 */
[----:B--2---:R-:W-:Y:S03]  /*419b0*/  HMMA.1688.F32.TF32 R68, R64, R8, R244 ;  /* 0x000000084044723c */ /* 0x004fe600000810f4 */
[----:B------:R-:W2:Y:S04]  /*419c0*/  LDL.LU R244, [R1+0x90] ;  /* 0x0000900001f47983 */ /* 0x000ea80000300800 */
[----:B------:R-:W2:Y:S04]  /*419d0*/  LDL.LU R245, [R1+0x94] ;  /* 0x0000940001f57983 */ /* 0x000ea80000300800 */
[----:B------:R-:W2:Y:S04]  /*419e0*/  LDL.LU R246, [R1+0x98] ;  /* 0x0000980001f67983 */ /* 0x000ea80000300800 */
[----:B------:R-:W2:Y:S09]  /*419f0*/  LDL.LU R247, [R1+0x9c] ;  /* 0x00009c0001f77983 */ /* 0x000eb20000300800 */
[----:B------:R-:W-:Y:S01]  /*41a00*/  IMAD.MOV.U32 R18, RZ, RZ, R68 ;  /* 0x000000ffff127224 */ /* 0x000fe200078e0044 */
[----:B------:R-:W-:Y:S01]  /*41a10*/  MOV R15, R69 ;  /* 0x00000045000f7202 */ /* 0x000fe20000000f00 */
[----:B------:R-:W-:-:S02]  /*41a20*/  IMAD.MOV.U32 R14, RZ, RZ, R70 ;  /* 0x000000ffff0e7224 */ /* 0x000fc400078e0046 */
[----:B------:R-:W-:Y:S01]  /*41a30*/  IMAD.MOV.U32 R251, RZ, RZ, R71 ;  /* 0x000000fffffb7224 */ /* 0x000fe200078e0047 */
[----:B------:R-:W-:Y:S04]  /*41a40*/  STL [R1+0x43f4], R18 ;  /* 0x0043f41201007387 */ /* 0x000fe80000100800 */
[----:B------:R-:W-:Y:S04]  /*41a50*/  STL [R1+0x43f0], R15 ;  /* 0x0043f00f01007387 */ /* 0x000fe80000100800 */
[----:B------:R1:W-:Y:S04]  /*41a60*/  STL [R1+0x43ec], R14 ;  /* 0x0043ec0e01007387 */ /* 0x0003e80000100800 */
[----:B------:R1:W-:Y:S01]  /*41a70*/  STL [R1+0x43e8], R251 ;  /* 0x0043e8fb01007387 */ /* 0x0003e20000100800 */
[----:B----4-:R-:W-:Y:S03]  /*41a80*/  HMMA.1688.F32.TF32 R68, R64, R4, R224 ;  /* 0x000000044044723c */ /* 0x010fe600000810e0 */
[----:B------:R-:W2:Y:S04]  /*41a90*/  LDL.LU R224, [R1+0x80] ;  /* 0x0000800001e07983 */ /* 0x000ea80000300800 */
[----:B------:R-:W2:Y:S04]  /*41aa0*/  LDL.LU R225, [R1+0x84] ;  /* 0x0000840001e17983 */ /* 0x000ea80000300800 */
[----:B------:R-:W2:Y:S04]  /*41ab0*/  LDL.LU R226, [R1+0x88] ;  /* 0x0000880001e27983 */ /* 0x000ea80000300800 */
[----:B------:R-:W2:Y:S09]  /*41ac0*/  LDL.LU R227, [R1+0x8c] ;  /* 0x00008c0001e37983 */ /* 0x000eb20000300800 */
        /* <DEDUP_REMOVED lines=11> */
[----:B------:R3:W-:Y:S04]  /*41b80*/  STL [R1+0xcb8], R70 ;  /* 0x000cb84601007387 */ /* 0x0007e80000100800 */
[----:B------:R-:W4:Y:S04]  /*41b90*/  LDL.LU R228, [R1+0x70] ;  /* 0x0000700001e47983 */ /* 0x000f280000300800 */
[----:B------:R-:W4:Y:S04]  /*41ba0*/  LDL.LU R229, [R1+0x74] ;  /* 0x0000740001e57983 */ /* 0x000f280000300800 */
[----:B------:R-:W4:Y:S04]  /*41bb0*/  LDL.LU R230, [R1+0x78] ;  /* 0x0000780001e67983 */ /* 0x000f280000300800 */
[----:B------:R-:W4:Y:S01]  /*41bc0*/  LDL.LU R231, [R1+0x7c] ;  /* 0x00007c0001e77983 */ /* 0x000f220000300800 */
[----:B-1----:R-:W-:Y:S01]  /*41bd0*/  IMAD.MOV.U32 R14, RZ, RZ, R68 ;  /* 0x000000ffff0e7224 */ /* 0x002fe200078e0044 */
[----:B------:R-:W-:Y:S01]  /*41be0*/  MOV R250, R71 ;  /* 0x0000004700fa7202 */ /* 0x000fe20000000f00 */
[----:B------:R-:W-:-:S02]  /*41bf0*/  IMAD.MOV.U32 R251, RZ, RZ, R69 ;  /* 0x000000fffffb7224 */ /* 0x000fc400078e0045 */
[C---:B---3--:R-:W-:Y:S02]  /*41c00*/  HMMA.1688.F32.TF32 R68, R64.reuse, R48, R220 ;  /* 0x000000304044723c */ /* 0x048fe400000810dc */
[----:B------:R-:W-:Y:S04]  /*41c10*/  STL [R1+0x4410], R250 ;  /* 0x004410fa01007387 */ /* 0x000fe80000100800 */
[----:B------:R1:W-:Y:S04]  /*41c20*/  STL [R1+0x440c], R251 ;  /* 0x00440cfb01007387 */ /* 0x0003e80000100800 */
[----:B------:R3:W-:Y:S11]  /*41c30*/  STL [R1+0x4408], R14 ;  /* 0x0044080e01007387 */ /* 0x0007f60000100800 */
[----:B------:R-:W-:Y:S03]  /*41c40*/  @!UPT UIADD3 URZ, URZ, URZ, URZ ;  /* 0x0000003f3f3ff290 */ /* 0x000fe6000fffe03f */
[----:B------:R-:W-:Y:S01]  /*41c50*/  IMAD.MOV.U32 R15, RZ, RZ, R71 ;  /* 0x000000ffff0f7224 */ /* 0x000fe200078e0047 */
[----:B------:R-:W-:Y:S01]  /*41c60*/  MOV R18, R70 ;  /* 0x0000004600127202 */ /* 0x000fe20000000f00 */
[----:B------:R-:W-:Y:S02]  /*41c70*/  IMAD.MOV.U32 R19, RZ, RZ, R69 ;  /* 0x000000ffff137224 */ /* 0x000fe400078e0045 */
[----:B------:R-:W-:Y:S01]  /*41c80*/  IMAD.MOV.U32 R22, RZ, RZ, R68 ;  /* 0x000000ffff167224 */ /* 0x000fe200078e0044 */
[----:B------:R-:W-:Y:S01]  /*41c90*/  STL [R1+0x4420], R15 ;  /* 0x0044200f01007387 */ /* 0x000fe20000100800 */
[----:B--2---:R-:W-:Y:S03]  /*41ca0*/  HMMA.1688.F32.TF32 R68, R64, R44, R244 ;  /* 0x0000002c4044723c */ /* 0x004fe600000810f4 */
[----:B------:R-:W-:Y:S04]  /*41cb0*/  STL [R1+0x441c], R18 ;  /* 0x00441c1201007387 */ /* 0x000fe80000100800 */
[----:B------:R-:W-:Y:S04]  /*41cc0*/  STL [R1+0x4418], R19 ;  /* 0x0044181301007387 */ /* 0x000fe80000100800 */
[----:B------:R2:W-:Y:S04]  /*41cd0*/  STL [R1+0x4414], R22 ;  /* 0x0044141601007387 */ /* 0x0005e80000100800 */
[----:B------:R-:W2:Y:S04]  /*41ce0*/  LDL.LU R244, [R1+0x60] ;  /* 0x0000600001f47983 */ /* 0x000ea80000300800 */
[----:B------:R-:W2:Y:S04]  /*41cf0*/  LDL.LU R245, [R1+0x64] ;  /* 0x0000640001f57983 */ /* 0x000ea80000300800 */
[----:B------:R-:W2:Y:S04]  /*41d00*/  LDL.LU R246, [R1+0x68] ;  /* 0x0000680001f67983 */ /* 0x000ea80000300800 */
[----:B------:R-:W2:Y:S01]  /*41d10*/  LDL.LU R247, [R1+0x6c] ;  /* 0x00006c0001f77983 */ /* 0x000ea20000300800 */
[----:B-1----:R-:W-:Y:S01]  /*41d20*/  IMAD.MOV.U32 R251, RZ, RZ, R68 ;  /* 0x000000fffffb7224 */ /* 0x002fe200078e0044 */
[----:B---3--:R-:W-:Y:S01]  /*41d30*/  MOV R14, R69 ;  /* 0x00000045000e7202 */ /* 0x008fe20000000f00 */
[----:B------:R-:W-:-:S02]  /*41d40*/  IMAD.MOV.U32 R26, RZ, RZ, R70 ;  /* 0x000000ffff1a7224 */ /* 0x000fc400078e0046 */
[----:B------:R-:W-:Y:S02]  /*41d50*/  IMAD.MOV.U32 R23, RZ, RZ, R71 ;  /* 0x000000ffff177224 */ /* 0x000fe400078e0047 */
[----:B------:R-:W-:Y:S03]  /*41d60*/  HMMA.1688.F32.TF32 R68, R64, R40, R224 ;  /* 0x000000284044723c */ /* 0x000fe600000810e0 */
[----:B------:R-:W-:Y:S04]  /*41d70*/  STL [R1+0x4430], R23 ;  /* 0x0044301701007387 */ /* 0x000fe80000100800 */
[----:B------:R1:W-:Y:S04]  /*41d80*/  STL [R1+0x442c], R26 ;  /* 0x00442c1a01007387 */ /* 0x0003e80000100800 */
[----:B------:R3:W-:Y:S04]  /*41d90*/  STL [R1+0x4428], R14 ;  /* 0x0044280e01007387 */ /* 0x0007e80000100800 */
[----:B------:R1:W-:Y:S09]  /*41da0*/  STL [R1+0x4424], R251 ;  /* 0x004424fb01007387 */ /* 0x0003f20000100800 */
[----:B------:R-:W-:Y:S01]  /*41db0*/  MOV R42, R71 ;  /* 0x00000047002a7202 */ /* 0x000fe20000000f00 */
[----:B------:R-:W-:Y:S01]  /*41dc0*/  IMAD.MOV.U32 R39, RZ, RZ, R70 ;  /* 0x000000ffff277224 */ /* 0x000fe200078e0046 */
[----:B------:R-:W-:Y:S01]  /*41dd0*/  MOV R30, R68 ;  /* 0x00000044001e7202 */ /* 0x000fe20000000f00 */
[----:B------:R-:W-:-:S02]  /*41de0*/  IMAD.MOV.U32 R38, RZ, RZ, R69 ;  /* 0x000000ffff267224 */ /* 0x000fc400078e0045 */
[----:B------:R-:W-:Y:S04]  /*41df0*/  STL [R1+0x4440], R42 ;  /* 0x0044402a01007387 */ /* 0x000fe80000100800 */
[----:B------:R1:W-:Y:S04]  /*41e00*/  STL [R1+0x443c], R39 ;  /* 0x00443c2701007387 */ /* 0x0003e80000100800 */
[----:B------:R-:W-:Y:S04]  /*41e10*/  STL [R1+0x4438], R38 ;  /* 0x0044382601007387 */ /* 0x000fe80000100800 */
[----:B------:R1:W-:Y:S04]  /*41e20*/  STL [R1+0x4434], R30 ;  /* 0x0044341e01007387 */ /* 0x0003e80000100800 */
        /* <DEDUP_REMOVED lines=8> */
[C---:B----4-:R-:W-:Y:S11]  /*41eb0*/  HMMA.1688.F32.TF32 R68, R64.reuse, R36, R228 ;  /* 0x000000244044723c */ /* 0x050ff600000810e4 */
[----:B------:R-:W-:Y:S11]  /*41ec0*/  @!UPT UIADD3 URZ, URZ, URZ, URZ ;  /* 0x0000003f3f3ff290 */ /* 0x000ff6000fffe03f */
[----:B------:R-:W-:Y:S02]  /*41ed0*/  @!UPT UIADD3 URZ, URZ, URZ, URZ ;  /* 0x0000003f3f3ff290 */ /* 0x000fe4000fffe03f */
[----:B------:R-:W-:Y:S01]  /*41ee0*/  IMAD.MOV.U32 R250, RZ, RZ, R71 ;  /* 0x000000fffffa7224 */ /* 0x000fe200078e0047 */
[----:B--2---:R-:W-:Y:S01]  /*41ef0*/  MOV R22, R70 ;  /* 0x0000004600167202 */ /* 0x004fe20000000f00 */
[----:B------:R-:W-:Y:S02]  /*41f00*/  IMAD.MOV.U32 R19, RZ, RZ, R69 ;  /* 0x000000ffff137224 */ /* 0x000fe400078e0045 */
[----:B------:R-:W-:Y:S01]  /*41f10*/  IMAD.MOV.U32 R18, RZ, RZ, R68 ;  /* 0x000000ffff127224 */ /* 0x000fe200078e0044 */
[----:B------:R-:W-:Y:S04]  /*41f20*/  STL [R1+0x4450], R250 ;  /* 0x004450fa01007387 */ /* 0x000fe80000100800 */
[----:B------:R2:W-:Y:S04]  /*41f30*/  STL [R1+0x444c], R22 ;  /* 0x00444c1601007387 */ /* 0x0005e80000100800 */
[----:B------:R4:W-:Y:S04]  /*41f40*/  STL [R1+0x4448], R19 ;  /* 0x0044481301007387 */ /* 0x0009e80000100800 */
[----:B------:R1:W-:Y:S04]  /*41f50*/  STL [R1+0x4444], R18 ;  /* 0x0044441201007387 */ /* 0x0003e80000100800 */
[----:B------:R-:W2:Y:S04]  /*41f60*/  LDL.LU R220, [R1+0x30] ;  /* 0x0000300001dc7983 */ /* 0x000ea80000300800 */
[----:B------:R-:W2:Y:S04]  /*41f70*/  LDL.LU R221, [R1+0x34] ;  /* 0x0000340001dd7983 */ /* 0x000ea80000300800 */
[----:B------:R-:W2:Y:S04]  /*41f80*/  LDL.LU R222, [R1+0x38] ;  /* 0x0000380001de7983 */ /* 0x000ea80000300800 */
[----:B------:R-:W2:Y:S04]  /*41f90*/  LDL.LU R223, [R1+0x3c] ;  /* 0x00003c0001df7983 */ /* 0x000ea80000300800 */
        /* <DEDUP_REMOVED lines=9> */
[----:B------:R-:W4:Y:S04]  /*42030*/  LDL.LU R244, [R1] ;  /* 0x0000000001f47983 */ /* 0x000f280000300800 */
[----:B------:R-:W4:Y:S04]  /*42040*/  LDL.LU R245, [R1+0x4] ;  /* 0x0000040001f57983 */ /* 0x000f280000300800 */
[----:B------:R-:W4:Y:S01]  /*42050*/  LDL.LU R246, [R1+0x8] ;  /* 0x0000080001f67983 */ /* 0x000f220000300800 */
[----:B-1----:R-:W-:Y:S01]  /*42060*/  IMAD.MOV.U32 R26, RZ, RZ, R68 ;  /* 0x000000ffff1a7224 */ /* 0x002fe200078e0044 */
[----:B---3--:R-:W-:Y:S01]  /*42070*/  MOV R14, R69 ;  /* 0x00000045000e7202 */ /* 0x008fe20000000f00 */
[----:B------:R-:W-:-:S02]  /*42080*/  IMAD.MOV.U32 R251, RZ, RZ, R70 ;  /* 0x000000fffffb7224 */ /* 0x000fc400078e0046 */
[----:B------:R-:W-:Y:S02]  /*42090*/  IMAD.MOV.U32 R15, RZ, RZ, R71 ;  /* 0x000000ffff0f7224 */ /* 0x000fe400078e0047 */
[C---:B------:R-:W-:Y:S11]  /*420a0*/  HMMA.1688.F32.TF32 R68, R64.reuse, R28, R212 ;  /* 0x0000001c4044723c */ /* 0x040ff600000810d4 */
[----:B------:R-:W-:Y:S11]  /*420b0*/  @!UPT UIADD3 URZ, URZ, URZ, URZ ;  /* 0x0000003f3f3ff290 */ /* 0x000ff6000fffe03f */
[----:B------:R-:W-:Y:S02]  /*420c0*/  @!UPT UIADD3 URZ, URZ, URZ, URZ ;  /* 0x0000003f3f3ff290 */ /* 0x000fe4000fffe03f */
[----:B------:R-:W-:Y:S01]  /*420d0*/  IMAD.MOV.U32 R39, RZ, RZ, R68 ;  /* 0x000000ffff277224 */ /* 0x000fe200078e0044 */
[----:B------:R-:W-:Y:S01]  /*420e0*/  MOV R30, R70 ;  /* 0x00000046001e7202 */ /* 0x000fe20000000f00 */
[----:B------:R-:W-:Y:S02]  /*420f0*/  IMAD.MOV.U32 R38, RZ, RZ, R69 ;  /* 0x000000ffff267224 */ /* 0x000fe400078e0045 */
[----:B------:R-:W-:Y:S02]  /*42100*/  IMAD.MOV.U32 R23, RZ, RZ, R71 ;  /* 0x000000ffff177224 */ /* 0x000fe400078e0047 */
[----:B------:R-:W-:Y:S11]  /*42110*/  HMMA.1688.F32.TF32 R68, R64, R24, R216 ;  /* 0x000000184044723c */ /* 0x000ff600000810d8 */
[----:B------:R-:W-:Y:S11]  /*42120*/  @!UPT UIADD3 URZ, URZ, URZ, URZ ;  /* 0x0000003f3f3ff290 */ /* 0x000ff6000fffe03f */
[----:B------:R-:W-:Y:S02]  /*42130*/  @!UPT UIADD3 URZ, URZ, URZ, URZ ;  /* 0x0000003f3f3ff290 */ /* 0x000fe4000fffe03f */
[----:B------:R-:W-:Y:S01]  /*42140*/  IMAD.MOV.U32 R46, RZ, RZ, R68 ;  /* 0x000000ffff2e7224 */ /* 0x000fe200078e0044 */
[----:B------:R-:W-:Y:S01]  /*42150*/  MOV R47, R69 ;  /* 0x00000045002f7202 */ /* 0x000fe20000000f00 */
[----:B------:R-:W-:Y:S02]  /*42160*/  IMAD.MOV.U32 R43, RZ, RZ, R70 ;  /* 0x000000ffff2b7224 */ /* 0x000fe400078e0046 */
[----:B------:R-:W-:Y:S01]  /*42170*/  IMAD.MOV.U32 R34, RZ, RZ, R71 ;  /* 0x000000ffff227224 */ /* 0x000fe200078e0047 */
[----:B------:R-:W-:Y:S04]  /*42180*/  STL [R1+0x4460], R15 ;  /* 0x0044600f01007387 */ /* 0x000fe80000100800 */
[----:B------:R1:W-:Y:S04]  /*42190*/  STL [R1+0x445c], R251 ;  /* 0x00445cfb01007387 */ /* 0x0003e80000100800 */
[----:B------:R-:W-:Y:S04]  /*421a0*/  STL [R1+0x4458], R14 ;  /* 0x0044580e01007387 */ /* 0x000fe80000100800 */
[----:B------:R2:W-:Y:S04]  /*421b0*/  STL [R1+0x4454], R26 ;  /* 0x0044541a01007387 */ /* 0x0005e80000100800 */
[----:B------:R-:W3:Y:S04]  /*421c0*/  LDL R58, [R1+0x810] ;  /* 0x00081000013a7983 */ /* 0x000ee80000100800 */
[----:B------:R1:W-:Y:S04]  /*421d0*/  STL [R1+0x446c], R30 ;  /* 0x00446c1e01007387 */ /* 0x0003e80000100800 */
[----:B------:R1:W-:Y:S04]  /*421e0*/  STL [R1+0x4468], R38 ;  /* 0x0044682601007387 */ /* 0x0003e80000100800 */
[----:B------:R1:W-:Y:S04]  /*421f0*/  STL [R1+0x4464], R39 ;  /* 0x0044642701007387 */ /* 0x0003e80000100800 */
[----:B------:R-:W3:Y:S01]  /*42200*/  LDL.LU R124, [R1+0x110] ;  /* 0x00011000017c7983 */ /* 0x000ee20000300800 */
[----:B------:R-:W-:-:S03]  /*42210*/  MOV R247, R2 ;  /* 0x0000000200f77202 */ /* 0x000fc60000000f00 */
        /* <DEDUP_REMOVED lines=11> */
[C---:B--2---:R-:W-:Y:S11]  /*422d0*/  HMMA.1688.F32.TF32 R68, R64.reuse, R20, R220 ;  /* 0x000000144044723c */ /* 0x044ff600000810dc */
[----:B------:R-:W-:Y:S11]  /*422e0*/  @!UPT UIADD3 URZ, URZ, URZ, URZ ;  /* 0x0000003f3f3ff290 */ /* 0x000ff6000fffe03f */
[----:B------:R-:W-:Y:S02]  /*422f0*/  @!UPT UIADD3 URZ, URZ, URZ, URZ ;  /* 0x0000003f3f3ff290 */ /* 0x000fe4000fffe03f */
[----:B------:R-:W-:Y:S01]  /*42300*/  MOV R22, R68 ;  /* 0x0000004400167202 */ /* 0x000fe20000000f00 */
[----:B----4-:R-:W-:Y:S01]  /*42310*/  IMAD.MOV.U32 R19, RZ, RZ, R69 ;  /* 0x000000ffff137224 */ /* 0x010fe200078e0045 */
[----:B------:R-:W-:Y:S01]  /*42320*/  MOV R42, R71 ;  /* 0x00000047002a7202 */ /* 0x000fe20000000f00 */
[----:B------:R-:W-:Y:S02]  /*42330*/  IMAD.MOV.U32 R18, RZ, RZ, R70 ;  /* 0x000000ffff127224 */ /* 0x000fe400078e0046 */
[C---:B------:R-:W-:Y:S11]  /*42340*/  HMMA.1688.F32.TF32 R68, R64.reuse, R16, R224 ;  /* 0x000000104044723c */ /* 0x040ff600000810e0 */
[----:B------:R-:W-:Y:S11]  /*42350*/  @!UPT UIADD3 URZ, URZ, URZ, URZ ;  /* 0x0000003f3f3ff290 */ /* 0x000ff6000fffe03f */
[----:B------:R-:W-:Y:S02]  /*42360*/  @!UPT UIADD3 URZ, URZ, URZ, URZ ;  /* 0x0000003f3f3ff290 */ /* 0x000fe4000fffe03f */
[----:B-1----:R-:W-:Y:S01]  /*42370*/  IMAD.MOV.U32 R251, RZ, RZ, R68 ;  /* 0x000000fffffb7224 */ /* 0x002fe200078e0044 */
[----:B------:R-:W-:Y:S01]  /*42380*/  MOV R26, R70 ;  /* 0x00000046001a7202 */ /* 0x000fe20000000f00 */
[----:B------:R-:W-:Y:S02]  /*42390*/  IMAD.MOV.U32 R14, RZ, RZ, R69 ;  /* 0x000000ffff0e7224 */ /* 0x000fe400078e0045 */
[----:B------:R-:W-:Y:S02]  /*423a0*/  IMAD.MOV.U32 R250, RZ, RZ, R71 ;  /* 0x000000fffffa7224 */ /* 0x000fe400078e0047 */
[C---:B------:R-:W-:Y:S08]  /*423b0*/  HMMA.1688.F32.TF32 R68, R64.reuse, R12, R228 ;  /* 0x0000000c4044723c */ /* 0x040ff000000810e4 */
[----:B------:R-:W-:Y:S01]  /*423c0*/  HMMA.1688.F32.TF32 R64, R64, R248, R244 ;  /* 0x000000f84040723c */ /* 0x000fe200000810f4 */
        /* <DEDUP_REMOVED lines=15> */
[----:B------:R-:W3:Y:S01]  /*424c0*/  LDL.LU R219, [R1+0x63c] ;  /* 0x00063c0001db7983 */ /* 0x000ee20000300800 */
[----:B------:R-:W-:-:S03]  /*424d0*/  IMAD.MOV.U32 R30, RZ, RZ, R68 ;  /* 0x000000ffff1e7224 */ /* 0x000fc600078e0044 */
[----:B------:R-:W3:Y:S01]  /*424e0*/  LDL.LU R208, [R1+0x650] ;  /* 0x0006500001d07983 */ /* 0x000ee20000300800 */
[----:B------:R-:W-:-:S03]  /*424f0*/  MOV R38, R69 ;  /* 0x0000004500267202 */ /* 0x000fc60000000f00 */
[----:B------:R-:W3:Y:S01]  /*42500*/  LDL.LU R209, [R1+0x654] ;  /* 0x0006540001d17983 */ /* 0x000ee20000300800 */
[----:B------:R-:W-:-:S03]  /*42510*/  IMAD.MOV.U32 R39, RZ, RZ, R70 ;  /* 0x000000ffff277224 */ /* 0x000fc600078e0046 */
        /* <DEDUP_REMOVED lines=60> */
[C---:B--2---:R-:W-:Y:S08]  /*428e0*/  HMMA.1688.F32.TF32 R220, R232.reuse, R20, R220 ;  /* 0x00000014e8dc723c */ /* 0x044ff000000810dc */
[C---:B---3--:R-:W-:Y:S08]  /*428f0*/  HMMA.1688.F32.TF32 R216, R232.reuse, R24, R216 ;  /* 0x00000018e8d8723c */ /* 0x048ff000000810d8 */
        /* <DEDUP_REMOVED lines=75> */
[----:B------:R-:W2:Y:S01]  /*42db0*/  LDL.LU.64 R244, [R1+0x4518] ;  /* 0x0045180001f47983 */ /* 0x000ea20000300a00 */
[----:B------:R-:W-:Y:S01]  /*42dc0*/  MOV R35, R64 ;  /* 0x0000004000237202 */ /* 0x000fe20000000f00 */
[----:B------:R-:W-:Y:S01]  /*42dd0*/  IMAD.MOV.U32 R31, RZ, RZ, R65 ;  /* 0x000000ffff1f7224 */ /* 0x000fe200078e0041 */
[----:B------:R-:W-:Y:S01]  /*42de0*/  MOV R2, R67 ;  /* 0x0000004300027202 */ /* 0x000fe20000000f00 */
[----:B------:R-:W-:Y:S01]  /*42df0*/  IMAD.MOV.U32 R27, RZ, RZ, R66 ;  /* 0x000000ffff1b7224 */ /* 0x000fe200078e0042 */
[----:B------:R-:W-:Y:S04]  /*42e00*/  LDS R64, [R252+0x4080] ;  /* 0x00408000fc407984 */ /* 0x000fe80000000800 */
[----:B------:R-:W-:Y:S04]  /*42e10*/  LDS R66, [R252+0x5080] ;  /* 0x00508000fc427984 */ /* 0x000fe80000000800 */
[----:B------:R-:W-:Y:S04]  /*42e20*/  LDS R65, [R58+0x4080] ;  /* 0x004080003a417984 */ /* 0x000fe80000000800 */
[----:B------:R-:W1:Y:S04]  /*42e30*/  LDS R67, [R58+0x5080] ;  /* 0x005080003a437984 */ /* 0x000e680000000800 */
[----:B------:R-:W-:Y:S04]  /*42e40*/  STL.64 [R1+0xa50], R232 ;  /* 0x000a50e801007387 */ /* 0x000fe80000100a00 */
[----:B------:R-:W-:Y:S04]  /*42e50*/  STL.64 [R1+0xa58], R234 ;  /* 0x000a58ea01007387 */ /* 0x000fe80000100a00 */
[----:B------:R-:W-:Y:S04]  /*42e60*/  LDS R232, [R0+0x4100] ;  /* 0x0041000000e87984 */ /* 0x000fe80000000800 */
[----:B------:R-:W-:Y:S04]  /*42e70*/  LDS R234, [R0+0x5100] ;  /* 0x0051000000ea7984 */ /* 0x000fe80000000800 */
[----:B------:R-:W-:Y:S04]  /*42e80*/  LDS R233, [R3+0x4100] ;  /* 0x0041000003e97984 */ /* 0x000fe80000000800 */
[----:B------:R-:W2:Y:S01]  /*42e90*/  LDS R235, [R3+0x5100] ;  /* 0x0051000003eb7984 */ /* 0x000ea20000000800 */
[C---:B-1----:R-:W-:Y:S08]  /*42ea0*/  HMMA.1688.F32.TF32 R240, R64.reuse, R60, R240 ;  /* 0x0000003c40f0723c */ /* 0x042ff000000810f0 */
[C---:B------:R-:W-:Y:S08]  /*42eb0*/  HMMA.1688.F32.TF32 R136, R64.reuse, R56, R136 ;  /* 0x000000384088723c */ /* 0x040ff00000081088 */
[C---:B------:R-:W-:Y:S08]  /*42ec0*/  HMMA.1688.F32.TF32 R132, R64.reuse, R8, R132 ;  /* 0x000000084084723c */ /* 0x040ff00000081084 */
[C---:B------:R-:W-:Y:S08]  /*42ed0*/  HMMA.1688.F32.TF32 R128, R64.reuse, R4, R128 ;  /* 0x000000044080723c */ /* 0x040ff00000081080 */
[C---:B------:R-:W-:Y:S01]  /*42ee0*/  HMMA.1688.F32.TF32 R124, R64.reuse, R52, R124 ;  /* 0x00000034407c723c */ /* 0x040fe2000008107c */
[----:B------:R1:W-:Y:S04]  /*42ef0*/  STL.64 [R1+0xa40], R240 ;  /* 0x000a40f001007387 */ /* 0x0003e80000100a00 */
[----:B------:R1:W-:Y:S04]  /*42f00*/  STL.64 [R1+0xa48], R242 ;  /* 0x000a48f201007387 */ /* 0x0003e80000100a00 */
[----:B------:R-:W-:Y:S04]  /*42f10*/  STL.64 [R1+0xa30], R136 ;  /* 0x000a308801007387 */ /* 0x000fe80000100a00 */
[----:B------:R-:W-:Y:S04]  /*42f20*/  STL.64 [R1+0xa38], R138 ;  /* 0x000a388a01007387 */ /* 0x000fe80000100a00 */
[----:B------:R-:W-:Y:S04]  /*42f30*/  STL.64 [R1+0xa20], R132 ;  /* 0x000a208401007387 */ /* 0x000fe80000100a00 */
[----:B------:R-:W-:Y:S04]  /*42f40*/  STL.64 [R1+0xa28], R134 ;  /* 0x000a288601007387 */ /* 0x000fe80000100a00 */
[----:B-1----:R-:W3:Y:S04]  /*42f50*/  LDL.LU R240, [R1+0x7d0] ;  /* 0x0007d00001f07983 */ /* 0x002ee80000300800 */
[----:B------:R-:W-:Y:S04]  /*42f60*/  STL.64 [R1+0xa10], R128 ;  /* 0x000a108001007387 */ /* 0x000fe80000100a00 */
[----:B------:R-:W-:Y:S04]  /*42f70*/  STL.64 [R1+0xa18], R130 ;  /* 0x000a188201007387 */ /* 0x000fe80000100a00 */
[----:B------:R-:W-:Y:S04]  /*42f80*/  STL.64 [R1+0xa00], R124 ;  /* 0x000a007c01007387 */ /* 0x000fe80000100a00 */
[----:B------:R1:W-:Y:S04]  /*42f90*/  STL.64 [R1+0xa08], R126 ;  /* 0x000a087e01007387 */ /* 0x0003e80000100a00 */
[----:B------:R-:W3:Y:S04]  /*42fa0*/  LDL.LU R241, [R1+0x7d4] ;  /* 0x0007d40001f17983 */ /* 0x000ee80000300800 */
[----:B------:R-:W3:Y:S01]  /*42fb0*/  LDL.LU R242, [R1+0x7d8] ;  /* 0x0007d80001f27983 */ /* 0x000ee20000300800 */
[C---:B-1----:R-:W-:Y:S03]  /*42fc0*/  HMMA.1688.F32.TF32 R124, R64.reuse, R48, R120 ;  /* 0x00000030407c723c */ /* 0x042fe60000081078 */
[----:B------:R-:W3:Y:S05]  /*42fd0*/  LDL.LU R243, [R1+0x7dc] ;  /* 0x0007dc0001f37983 */ /* 0x000eea0000300800 */
[C---:B--2---:R-:W-:Y:S01]  /*42fe0*/  HMMA.1688.F32.TF32 R120, R64.reuse, R44, R244 ;  /* 0x0000002c4078723c */ /* 0x044fe200000810f4 */
[----:B------:R-:W2:Y:S11]  /*42ff0*/  LDL.LU R244, [R1+0x7f0] ;  /* 0x0007f00001f47983 */ /* 0x000eb60000300800 */
[----:B------:R-:W-:Y:S03]  /*43000*/  @!UPT UIADD3 URZ, URZ, URZ, URZ ;  /* 0x0000003f3f3ff290 */ /* 0x000fe6000fffe03f */
[----:B------:R-:W-:Y:S04]  /*43010*/  STL.64 [R1+0x9f0], R124 ;  /* 0x0009f07c01007387 */ /* 0x000fe80000100a00 */
[----:B------:R-:W-:Y:S04]  /*43020*/  STL.64 [R1+0x9f8], R126 ;  /* 0x0009f87e01007387 */ /* 0x000fe80000100a00 */
[----:B------:R-:W-:Y:S04]  /*43030*/  STL.64 [R1+0x9e0], R120 ;  /* 0x0009e07801007387 */ /* 0x000fe80000100a00 */
[----:B------:R1:W-:Y:S04]  /*43040*/  STL.64 [R1+0x9e8], R122 ;  /* 0x0009e87a01007387 */ /* 0x0003e80000100a00 */
[----:B------:R-:W2:Y:S04]  /*43050*/  LDL.LU R245, [R1+0x7f4] ;  /* 0x0007f40001f57983 */ /* 0x000ea80000300800 */
[----:B------:R-:W2:Y:S01]  /*43060*/  LDL.LU R246, [R1+0x7f8] ;  /* 0x0007f80001f67983 */ /* 0x000ea20000300800 */
[C---:B-1----:R-:W-:Y:S03]  /*43070*/  HMMA.1688.F32.TF32 R120, R64.reuse, R40, R228 ;  /* 0x000000284078723c */ /* 0x042fe600000810e4 */
[----:B------:R-:W2:Y:S04]  /*43080*/  LDL.LU R247, [R1+0x7fc] ;  /* 0x0007fc0001f77983 */ /* 0x000ea80000300800 */
[----:B------:R-:W2:Y:S11]  /*43090*/  LDL.LU R228, [R1+0x820] ;  /* 0x0008200001e47983 */ /* 0x000eb60000300800 */
[----:B------:R-:W-:Y:S05]  /*430a0*/  @!UPT UIADD3 URZ, URZ, URZ, URZ ;  /* 0x0000003f3f3ff290 */ /* 0x000fea000fffe03f */
        /* <DEDUP_REMOVED lines=14> */
[----:B------:R-:W2:Y:S01]  /*43190*/  LDL.LU R220, [R1+0x840] ;  /* 0x0008400001dc7983 */ /* 0x000ea20000300800 */
[C---:B------:R-:W-:Y:S11]  /*431a0*/  HMMA.1688.F32.TF32 R124, R64.reuse, R24, R212 ;  /* 0x00000018407c723c */ /* 0x040ff600000810d4 */
[----:B------:R-:W-:Y:S04]  /*431b0*/  @!UPT UIADD3 URZ, URZ, URZ, URZ ;  /* 0x0000003f3f3ff290 */ /* 0x000fe8000fffe03f */
        /* <DEDUP_REMOVED lines=8> */
[----:B------:R1:W-:Y:S04]  /*43240*/  STL.64 [R1+0x9a0], R120 ;  /* 0x0009a07801007387 */ /* 0x0003e80000100a00 */
[----:B------:R1:W-:Y:S04]  /*43250*/  STL.64 [R1+0x9a8], R122 ;  /* 0x0009a87a01007387 */ /* 0x0003e80000100a00 */
[----:B------:R-:W2:Y:S04]  /*43260*/  LDL.LU R217, [R1+0x884] ;  /* 0x0008840001d97983 */ /* 0x000ea80000300800 */
[----:B------:R-:W2:Y:S04]  /*43270*/  LDL.LU R218, [R1+0x888] ;  /* 0x0008880001da7983 */ /* 0x000ea80000300800 */
[----:B------:R-:W2:Y:S04]  /*43280*/  LDL.LU R219, [R1+0x88c] ;  /* 0x00088c0001db7983 */ /* 0x000ea80000300800 */
[----:B-1----:R-:W2:Y:S04]  /*43290*/  LDL.LU R120, [R1+0x770] ;  /* 0x0007700001787983 */ /* 0x002ea80000300800 */
[----:B------:R1:W-:Y:S04]  /*432a0*/  STL.64 [R1+0x990], R124 ;  /* 0x0009907c01007387 */ /* 0x0003e80000100a00 */
[----:B------:R1:W-:Y:S04]  /*432b0*/  STL.64 [R1+0x998], R126 ;  /* 0x0009987e01007387 */ /* 0x0003e80000100a00 */
[----:B------:R-:W2:Y:S04]  /*432c0*/  LDL.LU R121, [R1+0x774] ;  /* 0x0007740001797983 */ /* 0x000ea80000300800 */
[----:B------:R-:W2:Y:S04]  /*432d0*/  LDL.LU R122, [R1+0x778] ;  /* 0x00077800017a7983 */ /* 0x000ea80000300800 */
[----:B------:R-:W2:Y:S04]  /*432e0*/  LDL.LU R123, [R1+0x77c] ;  /* 0x00077c00017b7983 */ /* 0x000ea80000300800 */
[----:B-1----:R-:W3:Y:S04]  /*432f0*/  LDL.LU R124, [R1+0x760] ;  /* 0x00076000017c7983 */ /* 0x002ee80000300800 */
        /* <DEDUP_REMOVED lines=17> */
[----:B------:R-:W4:Y:S01]  /*43410*/  LDL.LU R213, [R1+0x894] ;  /* 0x0008940001d57983 */ /* 0x000f220000300800 */
[C---:B------:R-:W-:Y:S03]  /*43420*/  HMMA.1688.F32.TF32 R68, R64.reuse, R16, R68 ;  /* 0x000000104044723c */ /* 0x040fe60000081044 */
[----:B------:R-:W4:Y:S04]  /*43430*/  LDL.LU R214, [R1+0x898] ;  /* 0x0008980001d67983 */ /* 0x000f280000300800 */
[----:B------:R-:W4:Y:S08]  /*43440*/  LDL.LU R215, [R1+0x89c] ;  /* 0x00089c0001d77983 */ /* 0x000f300000300800 */
[----:B------:R1:W-:Y:S04]  /*43450*/  STL.64 [R1+0x980], R208 ;  /* 0x000980d001007387 */ /* 0x0003e80000100a00 */
[----:B------:R1:W-:Y:S04]  /*43460*/  STL.64 [R1+0x988], R210 ;  /* 0x000988d201007387 */ /* 0x0003e80000100a00 */
[----:B-1----:R-:W4:Y:S04]  /*43470*/  LDL.LU R208, [R1+0x8a0] ;  /* 0x0008a00001d07983 */ /* 0x002f280000300800 */
[----:B------:R-:W4:Y:S04]  /*43480*/  LDL.LU R209, [R1+0x8a4] ;  /* 0x0008a40001d17983 */ /* 0x000f280000300800 */
[----:B------:R-:W4:Y:S04]  /*43490*/  LDL.LU R210, [R1+0x8a8] ;  /* 0x0008a80001d27983 */ /* 0x000f280000300800 */
[----:B------:R-:W4:Y:S04]  /*434a0*/  LDL.LU R211, [R1+0x8ac] ;  /* 0x0008ac0001d37983 */ /* 0x000f280000300800 */
[----:B------:R-:W-:Y:S04]  /*434b0*/  STL.64 [R1+0x970], R68 ;  /* 0x0009704401007387 */ /* 0x000fe80000100a00 */
[----:B------:R1:W-:Y:S02]  /*434c0*/  STL.64 [R1+0x978], R70 ;  /* 0x0009784601007387 */ /* 0x0003e40000100a00 */
[C---:B-1----:R-:W-:Y:S02]  /*434d0*/  HMMA.1688.F32.TF32 R68, R64.reuse, R12, R72 ;  /* 0x0000000c4044723c */ /* 0x042fe40000081048 */
[----:B------:R-:W4:Y:S11]  /*434e0*/  LDL.LU R72, [R1+0x7a0] ;  /* 0x0007a00001487983 */ /* 0x000f360000300800 */
[----:B------:R-:W-:Y:S10]  /*434f0*/  @!UPT UIADD3 URZ, URZ, URZ, URZ ;  /* 0x0000003f3f3ff290 */ /* 0x000ff4000fffe03f */
[----:B------:R-:W-:Y:S04]  /*43500*/  STL.64 [R1+0x960], R68 ;  /* 0x0009604401007387 */ /* 0x000fe80000100a00 */
[----:B------:R1:W-:Y:S04]  /*43510*/  STL.64 [R1+0x968], R70 ;  /* 0x0009684601007387 */ /* 0x0003e80000100a00 */
[----:B------:R-:W4:Y:S04]  /*43520*/  LDL.LU R73, [R1+0x7a4] ;  /* 0x0007a40001497983 */ /* 0x000f280000300800 */
[----:B------:R-:W4:Y:S01]  /*43530*/  LDL.LU R74, [R1+0x7a8] ;  /* 0x0007a800014a7983 */ /* 0x000f220000300800 */
[----:B-1----:R-:W-:Y:S03]  /*43540*/  HMMA.1688.F32.TF32 R68, R64, R248, R76 ;  /* 0x000000f84044723c */ /* 0x002fe6000008104c */
[----:B------:R-:W4:Y:S04]  /*43550*/  LDL.LU R75, [R1+0x7ac] ;  /* 0x0007ac00014b7983 */ /* 0x000f280000300800 */
[----:B------:R-:W4:Y:S11]  /*43560*/  LDL.LU R64, [R1+0x780] ;  /* 0x0007800001407983 */ /* 0x000f360000300800 */
[----:B------:R-:W-:Y:S05]  /*43570*/  @!UPT UIADD3 URZ, URZ, URZ, URZ ;  /* 0x0000003f3f3ff290 */ /* 0x000fea000fffe03f */
[----:B------:R-:W-:Y:S04]  /*43580*/  STL.64 [R1+0x860], R68 ;  /* 0x0008604401007387 */ /* 0x000fe80000100a00 */
[----:B------:R-:W-:Y:S04]  /*43590*/  STL.64 [R1+0x868], R70 ;  /* 0x0008684601007387 */ /* 0x000fe80000100a00 */
[----:B------:R-:W4:Y:S04]  /*435a0*/  LDL.LU R65, [R1+0x784] ;  /* 0x0007840001417983 */ /* 0x000f280000300800 */
[----:B------:R-:W4:Y:S04]  /*435b0*/  LDL.LU R66, [R1+0x788] ;  /* 0x0007880001427983 */ /* 0x000f280000300800 */
[----:B------:R-:W4:Y:S04]  /*435c0*/  LDL.LU R67, [R1+0x78c] ;  /* 0x00078c0001437983 */ /* 0x000f280000300800 */
[----:B------:R-:W4:Y:S04]  /*435d0*/  LDL.LU R76, [R1+0x790] ;  /* 0x00079000014c7983 */ /* 0x000f280000300800 */
[----:B------:R-:W4:Y:S04]  /*435e0*/  LDL.LU R77, [R1+0x794] ;  /* 0x00079400014d7983 */ /* 0x000f280000300800 */
[----:B------:R-:W4:Y:S04]  /*435f0*/  LDL.LU R78, [R1+0x798] ;  /* 0x00079800014e7983 */ /* 0x000f280000300800 */
[----:B------:R-:W4:Y:S04]  /*43600*/  LDL.LU R79, [R1+0x79c] ;  /* 0x00079c00014f7983 */ /* 0x000f280000300800 */
[----:B------:R-:W-:Y:S04]  /*43610*/  LDS R68, [R252+0x4100] ;  /* 0x00410000fc447984 */ /* 0x000fe80000000800 */
[----:B------:R-:W-:Y:S04]  /*43620*/  LDS R70, [R252+0x5100] ;  /* 0x00510000fc467984 */ /* 0x000fe80000000800 */
[----:B------:R-:W-:Y:S04]  /*43630*/  LDS R69, [R58+0x4100] ;  /* 0x004100003a457984 */ /* 0x000fe80000000800 */
[----:B------:R-:W1:Y:S01]  /*43640*/  LDS R71, [R58+0x5100] ;  /* 0x005100003a477984 */ /* 0x000e620000000800 */
[C---:B--2---:R-:W-:Y:S08]  /*43650*/  HMMA.1688.F32.TF32 R120, R232.reuse, R52, R120 ;  /* 0x00000034e878723c */ /* 0x044ff00000081078 */
[C---:B---3--:R-:W-:Y:S08]  /*43660*/  HMMA.1688.F32.TF32 R124, R232.reuse, R4, R124 ;  /* 0x00000004e87c723c */ /* 0x048ff0000008107c */
[C---:B----4-:R-:W-:Y:S08]  /*43670*/  HMMA.1688.F32.TF32 R132, R232.reuse, R56, R132 ;  /* 0x00000038e884723c */ /* 0x050ff00000081084 */
        /* <DEDUP_REMOVED lines=21> */
[----:B-1----:R-:W3:Y:S04]  /*437d0*/  LDL.LU.64 R122, [R1+0x44d0] ;  /* 0x0044d000017a7983 */ /* 0x002ee80000300a00 */
[----:B------:R-:W3:Y:S01]  /*437e0*/  LDL.LU.64 R120, [R1+0x44c8] ;  /* 0x0044c80001787983 */ /* 0x000ee20000300a00 */
[C---:B------:R-:W-:Y:S08]  /*437f0*/  HMMA.1688.F32.TF32 R64, R232.reuse, R48, R64 ;  /* 0x00000030e840723c */ /* 0x040ff00000081040 */
[C---:B------:R-:W-:Y:S11]  /*43800*/  HMMA.1688.F32.TF32 R76, R232.reuse, R44, R76 ;  /* 0x0000002ce84c723c */ /* 0x040ff6000008104c */
[----:B------:R-:W-:Y:S04]  /*43810*/  @!UPT UIADD3 URZ, URZ, URZ, URZ ;  /* 0x0000003f3f3ff290 */ /* 0x000fe8000fffe03f */
[----:B------:R-:W-:Y:S04]  /*43820*/  STL.64 [R1+0x900], R64 ;  /* 0x0009004001007387 */ /* 0x000fe80000100a00 */
[----:B------:R1:W-:Y:S02]  /*43830*/  STL.64 [R1+0x908], R66 ;  /* 0x0009084201007387 */ /* 0x0003e40000100a00 */
[C---:B-1----:R-:W-:Y:S02]  /*43840*/  HMMA.1688.F32.TF32 R64, R232.reuse, R40, R72 ;  /* 0x00000028e840723c */ /* 0x042fe40000081048 */
[----:B------:R-:W-:Y:S04]  /*43850*/  STL.64 [R1+0x8f0], R76 ;  /* 0x0008f04c01007387 */ /* 0x000fe80000100a00 */
[----:B------:R1:W-:Y:S02]  /*43860*/  STL.64 [R1+0x8f8], R78 ;  /* 0x0008f84e01007387 */ /* 0x0003e40000100a00 */
[C---:B------:R-:W-:Y:S08]  /*43870*/  HMMA.1688.F32.TF32 R72, R232.reuse, R32, R212 ;  /* 0x00000020e848723c */ /* 0x040ff000000810d4 */
[C---:B-1----:R-:W-:Y:S07]  /*43880*/  HMMA.1688.F32.TF32 R76, R232.reuse, R36, R208 ;  /* 0x00000024e84c723c */ /* 0x042fee00000810d0 */
[----:B------:R-:W-:Y:S04]  /*43890*/  STL.64 [R1+0x8e0], R64 ;  /* 0x0008e04001007387 */ /* 0x000fe80000100a00 */
[----:B------:R1:W-:Y:S02]  /*438a0*/  STL.64 [R1+0x8e8], R66 ;  /* 0x0008e84201007387 */ /* 0x0003e40000100a00 */
[C---:B-1----:R-:W-:Y:S10]  /*438b0*/  HMMA.1688.F32.TF32 R64, R232.reuse, R28, R216 ;  /* 0x0000001ce840723c */ /* 0x042ff400000810d8 */
[----:B------:R-:W-:Y:S04]  /*438c0*/  STL.64 [R1+0x8d0], R76 ;  /* 0x0008d04c01007387 */ /* 0x000fe80000100a00 */
[----:B------:R1:W-:Y:S04]  /*438d0*/  STL.64 [R1+0x8d8], R78 ;  /* 0x0008d84e01007387 */ /* 0x0003e80000100a00 */
[----:B------:R-:W-:Y:S04]  /*438e0*/  STL.64 [R1+0x8c0], R72 ;  /* 0x0008c04801007387 */ /* 0x000fe80000100a00 */
[----:B------:R1:W-:Y:S02]  /*438f0*/  STL.64 [R1+0x8c8], R74 ;  /* 0x0008c84a01007387 */ /* 0x0003e40000100a00 */
[C---:B-1----:R-:W-:Y:S08]  /*43900*/  HMMA.1688.F32.TF32 R76, R232.reuse, R24, R220 ;  /* 0x00000018e84c723c */ /* 0x042ff000000810dc */
[C---:B------:R-:W-:Y:S01]  /*43910*/  HMMA.1688.F32.TF32 R72, R232.reuse, R20, R224 ;  /* 0x00000014e848723c */ /* 0x040fe200000810e0 */
[----:B------:R-:W-:Y:S04]  /*43920*/  STL.64 [R1+0x8b0], R64 ;  /* 0x0008b04001007387 */ /* 0x000fe80000100a00 */
[----:B------:R1:W-:Y:S10]  /*43930*/  STL.64 [R1+0x8b8], R66 ;  /* 0x0008b84201007387 */ /* 0x0003f40000100a00 */
[----:B------:R-:W-:Y:S01]  /*43940*/  STL.64 [R1+0x8a0], R76 ;  /* 0x0008a04c01007387 */ /* 0x000fe20000100a00 */
[C---:B-1----:R-:W-:Y:S03]  /*43950*/  HMMA.1688.F32.TF32 R64, R232.reuse, R16, R228 ;  /* 0x00000010e840723c */ /* 0x042fe600000810e4 */
[----:B------:R1:W-:Y:S04]  /*43960*/  STL.64 [R1+0x8a8], R78 ;  /* 0x0008a84e01007387 */ /* 0x0003e80000100a00 */
[----:B------:R-:W-:Y:S04]  /*43970*/  STL.64 [R1+0x890], R72 ;  /* 0x0008904801007387 */ /* 0x000fe80000100a00 */
[----:B------:R1:W-:Y:S02]  /*43980*/  STL.64 [R1+0x898], R74 ;  /* 0x0008984a01007387 */ /* 0x0003e40000100a00 */
[C---:B-1----:R-:W-:Y:S08]  /*43990*/  HMMA.1688.F32.TF32 R76, R232.reuse, R12, R244 ;  /* 0x0000000ce84c723c */ /* 0x042ff000000810f4 */
[----:B------:R-:W-:Y:S02]  /*439a0*/  HMMA.1688.F32.TF32 R72, R232, R248, R240 ;  /* 0x000000f8e848723c */ /* 0x000fe400000810f0 */
[----:B------:R-:W-:Y:S04]  /*439b0*/  STL.64 [R1+0x880], R64 ;  /* 0x0008804001007387 */ /* 0x000fe80000100a00 */
[----:B------:R-:W-:Y:S02]  /*439c0*/  STL.64 [R1+0x888], R66 ;  /* 0x0008884201007387 */ /* 0x000fe40000100a00 */
[C---:B------:R-:W-:Y:S02]  /*439d0*/  HMMA.1688.F32.TF32 R240, R68.reuse, R48, R140 ;  /* 0x0000003044f0723c */ /* 0x040fe4000008108c */
[----:B------:R-:W-:Y:S04]  /*439e0*/  LDS R64, [R0+0x4180] ;  /* 0x0041800000407984 */ /* 0x000fe80000000800 */
[----:B------:R-:W-:Y:S04]  /*439f0*/  LDS R66, [R0+0x5180] ;  /* 0x0051800000427984 */ /* 0x000fe80000000800 */
[----:B------:R-:W-:Y:S04]  /*43a00*/  STL.64 [R1+0x870], R76 ;  /* 0x0008704c01007387 */ /* 0x000fe80000100a00 */
[----:B------:R-:W-:Y:S04]  /*43a10*/  STL.64 [R1+0x878], R78 ;  /* 0x0008784e01007387 */ /* 0x000fe80000100a00 */
[----:B------:R-:W-:Y:S04]  /*43a20*/  STL.64 [R1+0x850], R72 ;  /* 0x0008504801007387 */ /* 0x000fe80000100a00 */
[----:B------:R2:W-:Y:S01]  /*43a30*/  STL.64 [R1+0x858], R74 ;  /* 0x0008584a01007387 */ /* 0x0005e20000100a00 */
[C---:B------:R-:W-:Y:S03]  /*43a40*/  HMMA.1688.F32.TF32 R84, R68.reuse, R40, R84 ;  /* 0x000000284454723c */ /* 0x040fe60000081054 */
[----:B------:R-:W-:Y:S04]  /*43a50*/  LDS R65, [R3+0x4180] ;  /* 0x0041800003417984 */ /* 0x000fe80000000800 */
[----:B------:R-:W1:Y:S01]  /*43a60*/  LDS R67, [R3+0x5180] ;  /* 0x0051800003437984 */ /* 0x000e620000000800 */
[C---:B--2---:R-:W-:Y:S08]  /*43a70*/  HMMA.1688.F32.TF32 R72, R68.reuse, R56, R124 ;  /* 0x000000384448723c */ /* 0x044ff0000008107c */
[C---:B---3--:R-:W-:Y:S08]  /*43a80*/  HMMA.1688.F32.TF32 R76, R68.reuse, R60, R120 ;  /* 0x0000003c444c723c */ /* 0x048ff00000081078 */
[C---:B----4-:R-:W-:Y:S11]  /*43a90*/  HMMA.1688.F32.TF32 R120, R68.reuse, R8, R128 ;  /* 0x000000084478723c */ /* 0x050ff60000081080 */
[----:B------:R-:W-:Y:S04]  /*43aa0*/  @!UPT UIADD3 URZ, URZ, URZ, URZ ;  /* 0x0000003f3f3ff290 */ /* 0x000fe8000fffe03f */
[----:B------:R-:W-:Y:S04]  /*43ab0*/  STL.64 [R1+0x840], R76 ;  /* 0x0008404c01007387 */ /* 0x000fe80000100a00 */
[----:B------:R2:W-:Y:S04]  /*43ac0*/  STL.64 [R1+0x848], R78 ;  /* 0x0008484e01007387 */ /* 0x0005e80000100a00 */
[----:B------:R-:W-:Y:S04]  /*43ad0*/  STL.64 [R1+0x830], R72 ;  /* 0x0008304801007387 */ /* 0x000fe80000100a00 */
[----:B------:R3:W-:Y:S01]  /*43ae0*/  STL.64 [R1+0x838], R74 ;  /* 0x0008384a01007387 */ /* 0x0007e20000100a00 */
[C---:B--2---:R-:W-:Y:S08]  /*43af0*/  HMMA.1688.F32.TF32 R76, R68.reuse, R4, R132 ;  /* 0x00000004444c723c */ /* 0x044ff00000081084 */
[C---:B---3--:R-:W-:Y:S01]  /*43b00*/  HMMA.1688.F32.TF32 R72, R68.reuse, R52, R136 ;  /* 0x000000344448723c */ /* 0x048fe20000081088 */
[----:B------:R-:W-:Y:S04]  /*43b10*/  STL.64 [R1+0x820], R120 ;  /* 0x0008207801007387 */ /* 0x000fe80000100a00 */
[----:B------:R-:W-:Y:S04]  /*43b20*/  STL.64 [R1+0x828], R122 ;  /* 0x0008287a01007387 */ /* 0x000fe80000100a00 */
[----:B------:R-:W2:Y:S06]  /*43b30*/  LDL.LU R228, [R1+0x1030] ;  /* 0x0010300001e47983 */ /* 0x000eac0000300800 */
[----:B------:R-:W-:Y:S04]  /*43b40*/  STL.64 [R1+0x800], R76 ;  /* 0x0008004c01007387 */ /* 0x000fe80000100a00 */
[----:B------:R-:W-:Y:S04]  /*43b50*/  STL.64 [R1+0x808], R78 ;  /* 0x0008084e01007387 */ /* 0x000fe80000100a00 */
        /* <DEDUP_REMOVED lines=21> */
[----:B---3--:R-:W3:Y:S04]  /*43cb0*/  LDL.LU R72, [R1+0x1090] ;  /* 0x0010900001487983 */ /* 0x008ee80000300800 */
[----:B------:R-:W3:Y:S04]  /*43cc0*/  LDL.LU R73, [R1+0x1094] ;  /* 0x0010940001497983 */ /* 0x000ee80000300800 */
[----:B----4-:R-:W3:Y:S04]  /*43cd0*/  LDL.LU R74, [R1+0x1098] ;  /* 0x00109800014a7983 */ /* 0x010ee80000300800 */
[----:B------:R-:W3:Y:S04]  /*43ce0*/  LDL.LU R75, [R1+0x109c] ;  /* 0x00109c00014b7983 */ /* 0x000ee80000300800 */
[----:B------:R-:W1:Y:S04]  /*43cf0*/  LDL.LU R232, [R1+0x10b0] ;  /* 0x0010b00001e87983 */ /* 0x000e680000300800 */
[----:B------:R-:W1:Y:S04]  /*43d00*/  LDL.LU R233, [R1+0x10b4] ;  /* 0x0010b40001e97983 */ /* 0x000e680000300800 */
[----:B------:R-:W1:Y:S04]  /*43d10*/  LDL.LU R234, [R1+0x10b8] ;  /* 0x0010b80001ea7983 */ /* 0x000e680000300800 */
[----:B------:R-:W1:Y:S04]  /*43d20*/  LDL.LU R235, [R1+0x10bc] ;  /* 0x0010bc0001eb7983 */ /* 0x000e680000300800 */
        /* <DEDUP_REMOVED lines=34> */
[----:B------:R4:W-:Y:S04]  /*43f50*/  STL.64 [R1+0x7e8], R242 ;  /* 0x0007e8f201007387 */ /* 0x0009e80000100a00 */
[----:B------:R-:W3:Y:S04]  /*43f60*/  LDL.LU R141, [R1+0x1114] ;  /* 0x00111400018d7983 */ /* 0x000ee80000300800 */
[----:B------:R-:W3:Y:S04]  /*43f70*/  LDL.LU R142, [R1+0x1118] ;  /* 0x00111800018e7983 */ /* 0x000ee80000300800 */
[----:B------:R-:W3:Y:S01]  /*43f80*/  LDL.LU R143, [R1+0x111c] ;  /* 0x00111c00018f7983 */ /* 0x000ee20000300800 */
[C---:B----4-:R-:W-:Y:S08]  /*43f90*/  HMMA.1688.F32.TF32 R240, R68.reuse, R44, R80 ;  /* 0x0000002c44f0723c */ /* 0x050ff00000081050 */
[C---:B------:R-:W-:Y:S08]  /*43fa0*/  HMMA.1688.F32.TF32 R80, R68.reuse, R36, R88 ;  /* 0x000000244450723c */ /* 0x040ff00000081058 */
[C---:B------:R-:W-:Y:S07]  /*43fb0*/  HMMA.1688.F32.TF32 R88, R68.reuse, R32, R92 ;  /* 0x000000204458723c */ /* 0x040fee000008105c */
[----:B------:R-:W-:Y:S04]  /*43fc0*/  STL.64 [R1+0x7d0], R240 ;  /* 0x0007d0f001007387 */ /* 0x000fe80000100a00 */
[----:B------:R-:W-:Y:S04]  /*43fd0*/  STL.64 [R1+0x7d8], R242 ;  /* 0x0007d8f201007387 */ /* 0x000fe80000100a00 */
[----:B------:R-:W-:Y:S04]  /*43fe0*/  STL.64 [R1+0x7c0], R84 ;  /* 0x0007c05401007387 */ /* 0x000fe80000100a00 */
[----:B------:R4:W-:Y:S04]  /*43ff0*/  STL.64 [R1+0x7c8], R86 ;  /* 0x0007c85601007387 */ /* 0x0009e80000100a00 */
[----:B------:R-:W-:Y:S04]  /*44000*/  STL.64 [R1+0x7b0], R80 ;  /* 0x0007b05001007387 */ /* 0x000fe80000100a00 */
[----:B------:R4:W-:Y:S02]  /*44010*/  STL.64 [R1+0x7b8], R82 ;  /* 0x0007b85201007387 */ /* 0x0009e40000100a00 */
[C---:B----4-:R-:W-:Y:S02]  /*44020*/  HMMA.1688.F32.TF32 R84, R68.reuse, R28, R96 ;  /* 0x0000001c4454723c */ /* 0x050fe40000081060 */
[----:B------:R-:W-:Y:S04]  /*44030*/  LDS R240, [R252+0x4180] ;  /* 0x00418000fcf07984 */ /* 0x000fe80000000800 */
[----:B------:R-:W-:Y:S02]  /*44040*/  LDS R242, [R252+0x5180] ;  /* 0x00518000fcf27984 */ /* 0x000fe40000000800 */
[C---:B------:R-:W-:Y:S02]  /*44050*/  HMMA.1688.F32.TF32 R80, R68.reuse, R24, R100 ;  /* 0x000000184450723c */ /* 0x040fe40000081064 */
[----:B------:R-:W-:Y:S04]  /*44060*/  STL.64 [R1+0x7a0], R88 ;  /* 0x0007a05801007387 */ /* 0x000fe80000100a00 */
[----:B------:R4:W-:Y:S04]  /*44070*/  STL.64 [R1+0x7a8], R90 ;  /* 0x0007a85a01007387 */ /* 0x0009e80000100a00 */
[----:B------:R-:W-:Y:S04]  /*44080*/  LDS R241, [R58+0x4180] ;  /* 0x004180003af17984 */ /* 0x000fe80000000800 */
[----:B------:R-:W1:Y:S01]  /*44090*/  LDS R243, [R58+0x5180] ;  /* 0x005180003af37984 */ /* 0x000e620000000800 */
[C---:B----4-:R-:W-:Y:S03]  /*440a0*/  HMMA.1688.F32.TF32 R88, R68.reuse, R20, R104 ;  /* 0x000000144458723c */ /* 0x050fe60000081068 */
[----:B------:R-:W-:Y:S04]  /*440b0*/  STL.64 [R1+0x790], R84 ;  /* 0x0007905401007387 */ /* 0x000fe80000100a00 */
[----:B------:R4:W-:Y:S04]  /*440c0*/  STL.64 [R1+0x798], R86 ;  /* 0x0007985601007387 */ /* 0x0009e80000100a00 */
[----:B------:R-:W-:Y:S04]  /*440d0*/  STL.64 [R1+0x780], R80 ;  /* 0x0007805001007387 */ /* 0x000fe80000100a00 */
[----:B------:R4:W-:Y:S02]  /*440e0*/  STL.64 [R1+0x788], R82 ;  /* 0x0007885201007387 */ /* 0x0009e40000100a00 */
[C---:B----4-:R-:W-:Y:S08]  /*440f0*/  HMMA.1688.F32.TF32 R84, R68.reuse, R16, R108 ;  /* 0x000000104454723c */ /* 0x050ff0000008106c */
        /* <DEDUP_REMOVED lines=9> */
[----:B------:R1:W-:Y:S02]  /*44190*/  STL.64 [R1+0x638], R70 ;  /* 0x0006384601007387 */ /* 0x0003e40000100a00 */
[C---:B-1----:R-:W-:Y:S08]  /*441a0*/  HMMA.1688.F32.TF32 R68, R64.reuse, R8, R132 ;  /* 0x000000084044723c */ /* 0x042ff00000081084 */
[C---:B--2---:R-:W-:Y:S08]  /*441b0*/  HMMA.1688.F32.TF32 R80, R64.reuse, R56, R136 ;  /* 0x000000384050723c */ /* 0x044ff00000081088 */
[C---:B---3--:R-:W-:Y:S11]  /*441c0*/  HMMA.1688.F32.TF32 R84, R64.reuse, R60, R140 ;  /* 0x0000003c4054723c */ /* 0x048ff6000008108c */
[----:B------:R-:W-:Y:S11]  /*441d0*/  @!UPT UIADD3 URZ, URZ, URZ, URZ ;  /* 0x0000003f3f3ff290 */ /* 0x000ff6000fffe03f */
[----:B------:R-:W-:Y:S01]  /*441e0*/  @!UPT UIADD3 URZ, URZ, URZ, URZ ;  /* 0x0000003f3f3ff290 */ /* 0x000fe2000fffe03f */
        /* <DEDUP_REMOVED lines=18> */
[----:B------:R-:W-:Y:S01]  /*44310*/  STL.64 [R1+0x6e0], R84 ;  /* 0x0006e05401007387 */ /* 0x000fe20000100a00 */
[C---:B------:R-:W-:Y:S03]  /*44320*/  HMMA.1688.F32.TF32 R76, R64.reuse, R32, R208 ;  /* 0x00000020404c723c */ /* 0x040fe600000810d0 */
[----:B------:R-:W-:Y:S04]  /*44330*/  STL.64 [R1+0x6e8], R86 ;  /* 0x0006e85601007387 */ /* 0x000fe80000100a00 */
[----:B------:R-:W-:Y:S01]  /*44340*/  STL.64 [R1+0x6d0], R80 ;  /* 0x0006d05001007387 */ /* 0x000fe20000100a00 */
[C---:B------:R-:W-:Y:S03]  /*44350*/  HMMA.1688.F32.TF32 R72, R64.reuse, R28, R212 ;  /* 0x0000001c4048723c */ /* 0x040fe600000810d4 */
[----:B------:R-:W-:Y:S04]  /*44360*/  STL.64 [R1+0x6d8], R82 ;  /* 0x0006d85201007387 */ /* 0x000fe80000100a00 */
[----:B------:R-:W-:Y:S04]  /*44370*/  STL.64 [R1+0x6c0], R68 ;  /* 0x0006c04401007387 */ /* 0x000fe80000100a00 */
[----:B------:R1:W-:Y:S02]  /*44380*/  STL.64 [R1+0x6c8], R70 ;  /* 0x0006c84601007387 */ /* 0x0003e40000100a00 */
[C---:B-1----:R-:W-:Y:S02]  /*44390*/  HMMA.1688.F32.TF32 R68, R64.reuse, R24, R216 ;  /* 0x000000184044723c */ /* 0x042fe400000810d8 */
[----:B------:R-:W-:Y:S04]  /*443a0*/  STL.64 [R1+0x6b0], R76 ;  /* 0x0006b04c01007387 */ /* 0x000fe80000100a00 */
[----:B------:R1:W-:Y:S04]  /*443b0*/  STL.64 [R1+0x6b8], R78 ;  /* 0x0006b84e01007387 */ /* 0x0003e80000100a00 */
[----:B------:R-:W-:Y:S04]  /*443c0*/  STL.64 [R1+0x6a0], R72 ;  /* 0x0006a04801007387 */ /* 0x000fe80000100a00 */
[----:B------:R2:W-:Y:S01]  /*443d0*/  STL.64 [R1+0x6a8], R74 ;  /* 0x0006a84a01007387 */ /* 0x0005e20000100a00 */
[C---:B-1----:R-:W-:Y:S08]  /*443e0*/  HMMA.1688.F32.TF32 R76, R64.reuse, R20, R220 ;  /* 0x00000014404c723c */ /* 0x042ff000000810dc */
[----:B------:R-:W-:Y:S01]  /*443f0*/  STL.64 [R1+0x690], R68 ;  /* 0x0006904401007387 */ /* 0x000fe20000100a00 */
[C---:B--2---:R-:W-:Y:S03]  /*44400*/  HMMA.1688.F32.TF32 R72, R64.reuse, R16, R224 ;  /* 0x000000104048723c */ /* 0x044fe600000810e0 */
[----:B------:R1:W-:Y:S05]  /*44410*/  STL.64 [R1+0x698], R70 ;  /* 0x0006984601007387 */ /* 0x0003ea0000100a00 */
[C---:B-1----:R-:W-:Y:S08]  /*44420*/  HMMA.1688.F32.TF32 R68, R64.reuse, R12, R228 ;  /* 0x0000000c4044723c */ /* 0x042ff000000810e4 */
[----:B------:R-:W-:Y:S01]  /*44430*/  HMMA.1688.F32.TF32 R64, R64, R248, R244 ;  /* 0x000000f84040723c */ /* 0x000fe200000810f4 */
        /* <DEDUP_REMOVED lines=9> */
[C---:B--2---:R-:W-:Y:S03]  /*444d0*/  HMMA.1688.F32.TF32 R68, R240.reuse, R56, R188 ;  /* 0x00000038f044723c */ /* 0x044fe600000810bc */
[----:B------:R-:W-:Y:S04]  /*444e0*/  LDS R244, [R0+0x4200] ;  /* 0x0042000000f47984 */ /* 0x000fe80000000800 */
[----:B------:R-:W-:Y:S01]  /*444f0*/  LDS R246, [R0+0x5200] ;  /* 0x0052000000f67984 */ /* 0x000fe20000000800 */
[C---:B-1----:R-:W-:Y:S03]  /*44500*/  HMMA.1688.F32.TF32 R64, R240.reuse, R8, R192 ;  /* 0x00000008f040723c */ /* 0x042fe600000810c0 */
[----:B------:R-:W-:Y:S04]  /*44510*/  LDS R245, [R3+0x4200] ;  /* 0x0042000003f57984 */ /* 0x000fe80000000800 */
[----:B------:R-:W2:Y:S04]  /*44520*/  LDS R247, [R3+0x5200] ;  /* 0x0052000003f77984 */ /* 0x000ea80000000800 */
        /* <DEDUP_REMOVED lines=8> */
[C---:B--2---:R-:W-:Y:S07]  /*445b0*/  HMMA.1688.F32.TF32 R64, R240.reuse, R48, R204 ;  /* 0x00000030f040723c */ /* 0x044fee00000810cc */
        /* <DEDUP_REMOVED lines=17> */
[C---:B--2---:R-:W-:Y:S01]  /*446d0*/  HMMA.1688.F32.TF32 R64, R240.reuse, R24, R164 ;  /* 0x00000018f040723c */ /* 0x044fe200000810a4 */
[----:B------:R-:W-:Y:S04]  /*446e0*/  LDS R164, [R0+0x4380] ;  /* 0x0043800000a47984 */ /* 0x000fe80000000800 */
[----:B------:R-:W-:Y:S04]  /*446f0*/  LDS R166, [R0+0x5380] ;  /* 0x0053800000a67984 */ /* 0x000fe80000000800 */
[----:B------:R-:W-:Y:S04]  /*44700*/  STL.64 [R1+0x5a0], R72 ;  /* 0x0005a04801007387 */ /* 0x000fe80000100a00 */
[----:B------:R2:W-:Y:S04]  /*44710*/  STL.64 [R1+0x5a8], R74 ;  /* 0x0005a84a01007387 */ /* 0x0005e80000100a00 */
[----:B------:R-:W-:Y:S04]  /*44720*/  STL.64 [R1+0x590], R68 ;  /* 0x0005904401007387 */ /* 0x000fe80000100a00 */
[----:B------:R3:W-:Y:S01]  /*44730*/  STL.64 [R1+0x598], R70 ;  /* 0x0005984601007387 */ /* 0x0007e20000100a00 */
[C---:B--2---:R-:W-:Y:S03]  /*44740*/  HMMA.1688.F32.TF32 R72, R240.reuse, R20, R168 ;  /* 0x00000014f048723c */ /* 0x044fe600000810a8 */
[----:B------:R-:W-:Y:S04]  /*44750*/  STL.64 [R1+0x580], R64 ;  /* 0x0005804001007387 */ /* 0x000fe80000100a00 */
[----:B------:R2:W-:Y:S01]  /*44760*/  STL.64 [R1+0x588], R66 ;  /* 0x0005884201007387 */ /* 0x0005e20000100a00 */
[C---:B---3--:R-:W-:Y:S03]  /*44770*/  HMMA.1688.F32.TF32 R68, R240.reuse, R16, R172 ;  /* 0x00000010f044723c */ /* 0x048fe600000810ac */
[----:B------:R-:W-:Y:S04]  /*44780*/  LDS R165, [R3+0x4380] ;  /* 0x0043800003a57984 */ /* 0x000fe80000000800 */
[----:B------:R-:W-:Y:S01]  /*44790*/  LDS R167, [R3+0x5380] ;  /* 0x0053800003a77984 */ /* 0x000fe20000000800 */
[C---:B--2---:R-:W-:Y:S07]  /*447a0*/  HMMA.1688.F32.TF32 R64, R240.reuse, R12, R176 ;  /* 0x0000000cf040723c */ /* 0x044fee00000810b0 */
[----:B------:R2:W-:Y:S04]  /*447b0*/  STL.64 [R1+0x510], R72 ;  /* 0x0005104801007387 */ /* 0x0005e80000100a00 */
[----:B------:R3:W-:Y:S04]  /*447c0*/  STL.64 [R1+0x518], R74 ;  /* 0x0005184a01007387 */ /* 0x0007e80000100a00 */
[----:B------:R-:W4:Y:S04]  /*447d0*/  LDL.LU R224, [R1+0x1230] ;  /* 0x0012300001e07983 */ /* 0x000f280000300800 */
        /* <DEDUP_REMOVED lines=19> */
[----:B--2---:R-:W2:Y:S04]  /*44910*/  LDL.LU R72, [R1+0x1280] ;  /* 0x0012800001487983 */ /* 0x004ea80000300800 */
        /* <DEDUP_REMOVED lines=48> */
[----:B------:R-:W-:Y:S04]  /*44c20*/  LDS R69, [R58+0x4200] ;  /* 0x004200003a457984 */ /* 0x000fe80000000800 */
[----:B------:R1:W-:Y:S04]  /*44c30*/  LDS R71, [R58+0x5200] ;  /* 0x005200003a477984 */ /* 0x0003e80000000800 */
[----:B------:R-:W-:Y:S04]  /*44c40*/  LDS R68, [R252+0x4200] ;  /* 0x00420000fc447984 */ /* 0x000fe80000000800 */
[----:B------:R-:W1:Y:S08]  /*44c50*/  LDS R70, [R252+0x5200] ;  /* 0x00520000fc467984 */ /* 0x000e700000000800 */
[----:B------:R1:W-:Y:S04]  /*44c60*/  STL [R1+0x4368], R240 ;  /* 0x004368f001007387 */ /* 0x0003e80000100800 */
[----:B------:R-:W-:Y:S04]  /*44c70*/  STL [R1+0x4364], R241 ;  /* 0x004364f101007387 */ /* 0x000fe80000100800 */
[----:B------:R1:W-:Y:S04]  /*44c80*/  STL [R1+0x4360], R242 ;  /* 0x004360f201007387 */ /* 0x0003e80000100800 */
[----:B------:R1:W-:Y:S04]  /*44c90*/  STL [R1+0x435c], R243 ;  /* 0x00435cf301007387 */ /* 0x0003e80000100800 */
[----:B-1----:R-:W4:Y:S01]  /*44ca0*/  LDL.LU R58, [R1+0x44c0] ;  /* 0x0044c000013a7983 */ /* 0x002f220000300800 */
[C---:B--2---:R-:W-:Y:S08]  /*44cb0*/  HMMA.1688.F32.TF32 R64, R244.reuse, R8, R136 ;  /* 0x00000008f440723c */ /* 0x044ff00000081088 */
[C---:B------:R-:W-:Y:S08]  /*44cc0*/  HMMA.1688.F32.TF32 R84, R244.reuse, R60, R80 ;  /* 0x0000003cf454723c */ /* 0x040ff00000081050 */
[----:B---3--:R-:W-:Y:S08]  /*44cd0*/  HMMA.1688.F32.TF32 R80, R244, R56, R140 ;  /* 0x00000038f450723c */ /* 0x008ff0000008108c */
[----:B------:R-:W-:Y:S01]  /*44ce0*/  IMAD.MOV.U32 R240, RZ, RZ, R64 ;  /* 0x000000fffff07224 */ /* 0x000fe200078e0040 */
[----:B------:R-:W-:-:S06]  /*44cf0*/  MOV R242, R66 ;  /* 0x0000004200f27202 */ /* 0x000fcc0000000f00 */
[----:B------:R-:W-:Y:S04]  /*44d00*/  STL.64 [R1+0xe0], R84 ;  /* 0x0000e05401007387 */ /* 0x000fe80000100a00 */
[----:B------:R4:W-:Y:S01]  /*44d10*/  STL.64 [R1+0xe8], R86 ;  /* 0x0000e85601007387 */ /* 0x0009e20000100a00 */
[----:B------:R-:W-:Y:S02]  /*44d20*/  IMAD.MOV.U32 R241, RZ, RZ, R65 ;  /* 0x000000fffff17224 */ /* 0x000fe400078e0041 */
[----:B------:R-:W-:Y:S02]  /*44d30*/  IMAD.MOV.U32 R243, RZ, RZ, R67 ;  /* 0x000000fffff37224 */ /* 0x000fe400078e0043 */
[C---:B------:R-:W-:Y:S01]  /*44d40*/  HMMA.1688.F32.TF32 R64, R244.reuse, R48, R124 ;  /* 0x00000030f440723c */ /* 0x040fe2000008107c */
[----:B------:R-:W-:Y:S04]  /*44d50*/  STL.64 [R1+0xd0], R80 ;  /* 0x0000d05001007387 */ /* 0x000fe80000100a00 */
[----:B------:R1:W-:Y:S03]  /*44d60*/  STL.64 [R1+0xd8], R82 ;  /* 0x0000d85201007387 */ /* 0x0003e60000100a00 */
[C---:B----4-:R-:W-:Y:S08]  /*44d70*/  HMMA.1688.F32.TF32 R84, R244.reuse, R4, R132 ;  /* 0x00000004f454723c */ /* 0x050ff00000081084 */
[C---:B-1----:R-:W-:Y:S01]  /*44d80*/  HMMA.1688.F32.TF32 R80, R244.reuse, R52, R128 ;  /* 0x00000034f450723c */ /* 0x042fe20000081080 */
[----:B------:R-:W-:Y:S04]  /*44d90*/  STL.64 [R1+0x4378], R242 ;  /* 0x004378f201007387 */ /* 0x000fe80000100a00 */
[----:B------:R-:W-:Y:S10]  /*44da0*/  STL.64 [R1+0x4370], R240 ;  /* 0x004370f001007387 */ /* 0x000ff40000100a00 */
        /* <DEDUP_REMOVED lines=26> */
[C---:B-1----:R-:W-:Y:S06]  /*44f50*/  HMMA.1688.F32.TF32 R64, R244.reuse, R12, R224 ;  /* 0x0000000cf440723c */ /* 0x042fec00000810e0 */
[----:B------:R-:W-:Y:S04]  /*44f60*/  STL.64 [R1+0x20], R76 ;  /* 0x0000204c01007387 */ /* 0x000fe80000100a00 */
[----:B------:R-:W-:Y:S01]  /*44f70*/  STL.64 [R1+0x28], R78 ;  /* 0x0000284e01007387 */ /* 0x000fe20000100a00 */
[----:B------:R-:W-:Y:S04]  /*44f80*/  HMMA.1688.F32.TF32 R244, R244, R248, R228 ;  /* 0x000000f8f4f4723c */ /* 0x000fe800000810e4 */
[----:B------:R1:W-:Y:S04]  /*44f90*/  STL.64 [R1+0x10], R72 ;  /* 0x0000104801007387 */ /* 0x0003e80000100a00 */
[----:B------:R2:W-:Y:S04]  /*44fa0*/  STL.64 [R1+0x18], R74 ;  /* 0x0000184a01007387 */ /* 0x0005e80000100a00 */
[----:B------:R-:W3:Y:S04]  /*44fb0*/  LDL.LU R228, [R1+0x14d0] ;  /* 0x0014d00001e47983 */ /* 0x000ee80000300800 */
[----:B------:R-:W-:Y:S04]  /*44fc0*/  STL.64 [R1], R64 ;  /* 0x0000004001007387 */ /* 0x000fe80000100a00 */
[----:B------:R-:W-:Y:S04]  /*44fd0*/  STL.64 [R1+0x8], R66 ;  /* 0x0000084201007387 */ /* 0x000fe80000100a00 */
[----:B------:R-:W3:Y:S04]  /*44fe0*/  LDL.LU R229, [R1+0x14d4] ;  /* 0x0014d40001e57983 */ /* 0x000ee80000300800 */
[----:B------:R-:W3:Y:S04]  /*44ff0*/  LDL.LU R230, [R1+0x14d8] ;  /* 0x0014d80001e67983 */ /* 0x000ee80000300800 */
[----:B------:R-:W3:Y:S04]  /*45000*/  LDL.LU R231, [R1+0x14dc] ;  /* 0x0014dc0001e77983 */ /* 0x000ee80000300800 */
[----:B------:R-:W4:Y:S04]  /*45010*/  LDL.LU R224, [R1+0x14e0] ;  /* 0x0014e00001e07983 */ /* 0x000f280000300800 */
[----:B------:R-:W4:Y:S04]  /*45020*/  LDL.LU R225, [R1+0x14e4] ;  /* 0x0014e40001e17983 */ /* 0x000f280000300800 */
[----:B------:R-:W4:Y:S04]  /*45030*/  LDL.LU R226, [R1+0x14e8] ;  /* 0x0014e80001e27983 */ /* 0x000f280000300800 */
[----:B------:R-:W4:Y:S04]  /*45040*/  LDL.LU R227, [R1+0x14ec] ;  /* 0x0014ec0001e37983 */ /* 0x000f280000300800 */
        /* <DEDUP_REMOVED lines=12> */
[----:B-1----:R-:W3:Y:S04]  /*45110*/  LDL.LU R72, [R1+0xbb0] ;  /* 0x000bb00001487983 */ /* 0x002ee80000300800 */
[----:B------:R-:W3:Y:S04]  /*45120*/  LDL.LU R73, [R1+0xbb4] ;  /* 0x000bb40001497983 */ /* 0x000ee80000300800 */
[----:B--2---:R-:W3:Y:S04]  /*45130*/  LDL.LU R74, [R1+0xbb8] ;  /* 0x000bb800014a7983 */ /* 0x004ee80000300800 */
        /* <DEDUP_REMOVED lines=61> */
[----:B------:R1:W-:Y:S04]  /*45510*/  STL [R1+0x4354], R244 ;  /* 0x004354f401007387 */ /* 0x0003e80000100800 */
[----:B------:R1:W-:Y:S04]  /*45520*/  STL [R1+0x4350], R245 ;  /* 0x004350f501007387 */ /* 0x0003e80000100800 */
[----:B------:R1:W-:Y:S04]  /*45530*/  STL [R1+0x434c], R246 ;  /* 0x00434cf601007387 */ /* 0x0003e80000100800 */
[----:B------:R1:W-:Y:S04]  /*45540*/  STL [R1+0x4348], R247 ;  /* 0x004348f701007387 */ /* 0x0003e80000100800 */
        /* <DEDUP_REMOVED lines=8> */
[----:B------:R-:W-:Y:S11]  /*455d0*/  HMMA.1688.F32.TF32 R92, R68, R8, R92 ;  /* 0x00000008445c723c */ /* 0x000ff6000008105c */
[----:B------:R-:W-:Y:S04]  /*455e0*/  @!UPT UIADD3 URZ, URZ, URZ, URZ ;  /* 0x0000003f3f3ff290 */ /* 0x000fe8000fffe03f */
[----:B------:R-:W-:Y:S04]  /*455f0*/  STL.64 [R1+0x1f0], R100 ;  /* 0x0001f06401007387 */ /* 0x000fe80000100a00 */
[----:B------:R-:W-:Y:S04]  /*45600*/  STL.64 [R1+0x1f8], R102 ;  /* 0x0001f86601007387 */ /* 0x000fe80000100a00 */
[----:B------:R-:W-:Y:S04]  /*45610*/  STL.64 [R1+0x1e0], R96 ;  /* 0x0001e06001007387 */ /* 0x000fe80000100a00 */
[----:B------:R-:W-:Y:S04]  /*45620*/  STL.64 [R1+0x1e8], R98 ;  /* 0x0001e86201007387 */ /* 0x000fe80000100a00 */
[----:B------:R-:W-:Y:S04]  /*45630*/  STL.64 [R1+0x1d0], R92 ;  /* 0x0001d05c01007387 */ /* 0x000fe80000100a00 */
[----:B------:R-:W-:Y:S01]  /*45640*/  STL.64 [R1+0x1d8], R94 ;  /* 0x0001d85e01007387 */ /* 0x000fe20000100a00 */
[----:B-1----:R-:W-:-:S03]  /*45650*/  IMAD.MOV.U32 R244, RZ, RZ, R84 ;  /* 0x000000fffff47224 */ /* 0x002fc600078e0054 */
[----:B------:R-:W-:Y:S01]  /*45660*/  STL.64 [R1+0x1c0], R88 ;  /* 0x0001c05801007387 */ /* 0x000fe20000100a00 */
[----:B------:R-:W-:Y:S01]  /*45670*/  MOV R245, R85 ;  /* 0x0000005500f57202 */ /* 0x000fe20000000f00 */
[----:B------:R-:W-:Y:S02]  /*45680*/  IMAD.MOV.U32 R246, RZ, RZ, R86 ;  /* 0x000000fffff67224 */ /* 0x000fe400078e0056 */
[----:B------:R1:W-:Y:S01]  /*45690*/  STL.64 [R1+0x1c8], R90 ;  /* 0x0001c85a01007387 */ /* 0x0003e20000100a00 */
[----:B------:R-:W-:Y:S02]  /*456a0*/  IMAD.MOV.U32 R247, RZ, RZ, R87 ;  /* 0x000000fffff77224 */ /* 0x000fe400078e0057 */
[C---:B------:R-:W-:Y:S08]  /*456b0*/  HMMA.1688.F32.TF32 R84, R68.reuse, R44, R140 ;  /* 0x0000002c4454723c */ /* 0x040ff0000008108c */
[C---:B-1----:R-:W-:Y:S08]  /*456c0*/  HMMA.1688.F32.TF32 R88, R68.reuse, R48, R80 ;  /* 0x000000304458723c */ /* 0x042ff00000081050 */
[C---:B------:R-:W-:Y:S01]  /*456d0*/  HMMA.1688.F32.TF32 R80, R68.reuse, R40, R136 ;  /* 0x000000284450723c */ /* 0x040fe20000081088 */
[----:B------:R1:W-:Y:S04]  /*456e0*/  STL [R1+0x4358], R244 ;  /* 0x004358f401007387 */ /* 0x0003e80000100800 */
[----:B-1----:R-:W2:Y:S10]  /*456f0*/  LDL R244, [R1+0x810] ;  /* 0x0008100001f47983 */ /* 0x002eb40000100800 */
        /* <DEDUP_REMOVED lines=17> */
[C---:B-1----:R-:W-:Y:S08]  /*45810*/  HMMA.1688.F32.TF32 R80, R68.reuse, R16, R76 ;  /* 0x000000104450723c */ /* 0x042ff0000008104c */
        /* <DEDUP_REMOVED lines=15> */
[C---:B---3--:R-:W-:Y:S08]  /*45910*/  HMMA.1688.F32.TF32 R72, R64.reuse, R56, R216 ;  /* 0x000000384048723c */ /* 0x048ff000000810d8 */
[C---:B------:R-:W-:Y:S07]  /*45920*/  HMMA.1688.F32.TF32 R80, R64.reuse, R8, R220 ;  /* 0x000000084050723c */ /* 0x040fee00000810dc */
[----:B------:R-:W-:Y:S04]  /*45930*/  STL.64 [R1+0x500], R76 ;  /* 0x0005004c01007387 */ /* 0x000fe80000100a00 */
[----:B------:R1:W-:Y:S04]  /*45940*/  STL.64 [R1+0x508], R78 ;  /* 0x0005084e01007387 */ /* 0x0003e80000100a00 */
[----:B------:R-:W-:Y:S04]  /*45950*/  STL.64 [R1+0x4f0], R72 ;  /* 0x0004f04801007387 */ /* 0x000fe80000100a00 */
[----:B------:R3:W-:Y:S01]  /*45960*/  STL.64 [R1+0x4f8], R74 ;  /* 0x0004f84a01007387 */ /* 0x0007e20000100a00 */
[C---:B-1----:R-:W-:Y:S08]  /*45970*/  HMMA.1688.F32.TF32 R76, R64.reuse, R4, R224 ;  /* 0x00000004404c723c */ /* 0x042ff000000810e0 */
[C---:B---3--:R-:W-:Y:S01]  /*45980*/  HMMA.1688.F32.TF32 R72, R64.reuse, R52, R228 ;  /* 0x000000344048723c */ /* 0x048fe200000810e4 */
[----:B------:R-:W-:Y:S04]  /*45990*/  STL.64 [R1+0x4e0], R80 ;  /* 0x0004e05001007387 */ /* 0x000fe80000100a00 */
[----:B------:R-:W-:Y:S04]  /*459a0*/  STL.64 [R1+0x4e8], R82 ;  /* 0x0004e85201007387 */ /* 0x000fe80000100a00 */
[----:B------:R-:W3:Y:S06]  /*459b0*/  LDL.LU R224, [R1+0xcf0] ;  /* 0x000cf00001e07983 */ /* 0x000eec0000300800 */
[----:B------:R-:W-:Y:S04]  /*459c0*/  STL.64 [R1+0x4d0], R76 ;  /* 0x0004d04c01007387 */ /* 0x000fe80000100a00 */
[----:B------:R-:W-:Y:S04]  /*459d0*/  STL.64 [R1+0x4d8], R78 ;  /* 0x0004d84e01007387 */ /* 0x000fe80000100a00 */
[----:B------:R1:W-:Y:S04]  /*459e0*/  STL.64 [R1+0x4c0], R72 ;  /* 0x0004c04801007387 */ /* 0x0003e80000100a00 */
[----:B------:R4:W-:Y:S04]  /*459f0*/  STL.64 [R1+0x4c8], R74 ;  /* 0x0004c84a01007387 */ /* 0x0009e80000100a00 */
        /* <DEDUP_REMOVED lines=17> */
[----:B----4-:R-:W4:Y:S04]  /*45b10*/  LDL.LU R74, [R1+0xd48] ;  /* 0x000d4800014a7983 */ /* 0x010f280000300800 */
        /* <DEDUP_REMOVED lines=89> */
[----:B--2---:R-:W-:Y:S04]  /*460b0*/  LDS R69, [R244+0x4280] ;  /* 0x00428000f4457984 */ /* 0x004fe80000000800 */
[----:B------:R-:W1:Y:S01]  /*460c0*/  LDS R71, [R244+0x5280] ;  /* 0x00528000f4477984 */ /* 0x000e620000000800 */
        /* <DEDUP_REMOVED lines=9> */
[C---:B------:R-:W-:Y:S07]  /*46160*/  HMMA.1688.F32.TF32 R100, R64.reuse, R24, R100 ;  /* 0x000000184064723c */ /* 0x040fee0000081064 */
[----:B------:R-:W-:Y:S04]  /*46170*/  STL.64 [R1+0x4b0], R148 ;  /* 0x0004b09401007387 */ /* 0x000fe80000100a00 */
[----:B------:R-:W-:Y:S04]  /*46180*/  STL.64 [R1+0x4b8], R150 ;  /* 0x0004b89601007387 */ /* 0x000fe80000100a00 */
[----:B------:R-:W-:Y:S01]  /*46190*/  STL.64 [R1+0x4a0], R144 ;  /* 0x0004a09001007387 */ /* 0x000fe20000100a00 */
[----:B------:R-:W-:Y:S03]  /*461a0*/  HMMA.1688.F32.TF32 R84, R64, R248, R84 ;  /* 0x000000f84054723c */ /* 0x000fe60000081054 */
        /* <DEDUP_REMOVED lines=28> */
[----:B------:R-:W1:Y:S04]  /*46370*/  LDS R67, [R3+0x5300] ;  /* 0x0053000003437984 */ /* 0x000e680000000800 */
        /* <DEDUP_REMOVED lines=10> */
[C---:B--2---:R-:W-:Y:S03]  /*46420*/  HMMA.1688.F32.TF32 R80, R68.reuse, R44, R120 ;  /* 0x0000002c4450723c */ /* 0x044fe60000081078 */
[----:B------:R-:W-:Y:S04]  /*46430*/  LDS R101, [R244+0x4300] ;  /* 0x00430000f4657984 */ /* 0x000fe80000000800 */
[----:B------:R-:W2:Y:S04]  /*46440*/  LDS R103, [R244+0x5300] ;  /* 0x00530000f4677984 */ /* 0x000ea80000000800 */
        /* <DEDUP_REMOVED lines=10> */
[C---:B------:R-:W-:Y:S01]  /*464f0*/  HMMA.1688.F32.TF32 R72, R68.reuse, R24, R212 ;  /* 0x000000184448723c */ /* 0x040fe200000810d4 */
        /* <DEDUP_REMOVED lines=13> */
[----:B------:R-:W-:Y:S01]  /*465d0*/  HMMA.1688.F32.TF32 R68, R68, R248, R228 ;  /* 0x000000f84444723c */ /* 0x000fe200000810e4 */
[----:B------:R-:W-:Y:S04]  /*465e0*/  STL.64 [R1+0x3c0], R80 ;  /* 0x0003c05001007387 */ /* 0x000fe80000100a00 */
[----:B------:R-:W-:Y:S04]  /*465f0*/  STL.64 [R1+0x3c8], R82 ;  /* 0x0003c85201007387 */ /* 0x000fe80000100a00 */
[----:B------:R-:W-:Y:S04]  /*46600*/  STL.64 [R1+0x3b0], R76 ;  /* 0x0003b04c01007387 */ /* 0x000fe80000100a00 */
[----:B------:R-:W-:Y:S04]  /*46610*/  STL.64 [R1+0x3b8], R78 ;  /* 0x0003b84e01007387 */ /* 0x000fe80000100a00 */
[----:B------:R-:W3:Y:S04]  /*46620*/  LDL.LU R228, [R1+0xfc0] ;  /* 0x000fc00001e47983 */ /* 0x000ee80000300800 */
[----:B------:R4:W-:Y:S04]  /*46630*/  STL.64 [R1+0x3a0], R72 ;  /* 0x0003a04801007387 */ /* 0x0009e80000100a00 */
[----:B------:R1:W-:Y:S04]  /*46640*/  STL.64 [R1+0x3a8], R74 ;  /* 0x0003a84a01007387 */ /* 0x0003e80000100a00 */
[----:B------:R-:W-:Y:S04]  /*46650*/  STL.64 [R1+0x290], R68 ;  /* 0x0002904401007387 */ /* 0x000fe80000100a00 */
        /* <DEDUP_REMOVED lines=8> */
[----:B----4-:R-:W4:Y:S04]  /*466e0*/  LDL.LU R72, [R1+0x1640] ;  /* 0x0016400001487983 */ /* 0x010f280000300800 */
[----:B------:R-:W4:Y:S04]  /*466f0*/  LDL.LU R73, [R1+0x1644] ;  /* 0x0016440001497983 */ /* 0x000f280000300800 */
[----:B-1----:R-:W4:Y:S04]  /*46700*/  LDL.LU R74, [R1+0x1648] ;  /* 0x00164800014a7983 */ /* 0x002f280000300800 */
        /* <DEDUP_REMOVED lines=74> */
[C---:B------:R-:W-:Y:S11]  /*46bb0*/  HMMA.1688.F32.TF32 R68, R64.reuse, R8, R88 ;  /* 0x000000084044723c */ /* 0x040ff60000081058 */
[----:B------:R-:W-:Y:S04]  /*46bc0*/  @!UPT UIADD3 URZ, URZ, URZ, URZ ;  /* 0x0000003f3f3ff290 */ /* 0x000fe8000fffe03f */
[----:B------:R-:W-:Y:S01]  /*46bd0*/  STL.64 [R1+0x390], R96 ;  /* 0x0003906001007387 */ /* 0x000fe20000100a00 */
[C---:B------:R-:W-:Y:S03]  /*46be0*/  HMMA.1688.F32.TF32 R84, R64.reuse, R4, R84 ;  /* 0x000000044054723c */ /* 0x040fe60000081054 */
[----:B------:R-:W-:Y:S04]  /*46bf0*/  STL.64 [R1+0x398], R98 ;  /* 0x0003986201007387 */ /* 0x000fe80000100a00 */
[----:B------:R-:W-:Y:S04]  /*46c00*/  STL.64 [R1+0x380], R92 ;  /* 0x0003805c01007387 */ /* 0x000fe80000100a00 */
        /* <DEDUP_REMOVED lines=14> */
[----:B------:R1:W-:Y:S05]  /*46cf0*/  STL.64 [R1+0x338], R86 ;  /* 0x0003385601007387 */ /* 0x0003ea0000100a00 */
[----:B------:R-:W-:Y:S04]  /*46d00*/  STL.64 [R1+0x320], R80 ;  /* 0x0003205001007387 */ /* 0x000fe80000100a00 */
[----:B------:R2:W-:Y:S01]  /*46d10*/  STL.64 [R1+0x328], R82 ;  /* 0x0003285201007387 */ /* 0x0005e20000100a00 */
[C---:B-1----:R-:W-:Y:S03]  /*46d20*/  HMMA.1688.F32.TF32 R84, R64.reuse, R32, R124 ;  /* 0x000000204054723c */ /* 0x042fe6000008107c */
[----:B------:R-:W-:Y:S05]  /*46d30*/  STL.64 [R1+0x310], R68 ;  /* 0x0003104401007387 */ /* 0x000fea0000100a00 */
[C---:B--2---:R-:W-:Y:S01]  /*46d40*/  HMMA.1688.F32.TF32 R80, R64.reuse, R28, R120 ;  /* 0x0000001c4050723c */ /* 0x044fe20000081078 */
[----:B------:R1:W-:Y:S07]  /*46d50*/  STL.64 [R1+0x318], R70 ;  /* 0x0003184601007387 */ /* 0x0003ee0000100a00 */
[C---:B-1----:R-:W-:Y:S07]  /*46d60*/  HMMA.1688.F32.TF32 R68, R64.reuse, R24, R232 ;  /* 0x000000184044723c */ /* 0x042fee00000810e8 */
[----:B------:R-:W-:Y:S04]  /*46d70*/  STL.64 [R1+0x300], R84 ;  /* 0x0003005401007387 */ /* 0x000fe80000100a00 */
[----:B------:R-:W-:Y:S04]  /*46d80*/  STL.64 [R1+0x308], R86 ;  /* 0x0003085601007387 */ /* 0x000fe80000100a00 */
[----:B------:R-:W-:Y:S04]  /*46d90*/  STL.64 [R1+0x2f0], R80 ;  /* 0x0002f05001007387 */ /* 0x000fe80000100a00 */
[----:B------:R-:W-:Y:S04]  /*46da0*/  STL.64 [R1+0x2f8], R82 ;  /* 0x0002f85201007387 */ /* 0x000fe80000100a00 */
        /* <DEDUP_REMOVED lines=12> */
[C---:B-1----:R-:W-:Y:S02]  /*46e70*/  HMMA.1688.F32.TF32 R64, R100.reuse, R60, R220 ;  /* 0x0000003c6440723c */ /* 0x042fe400000810dc */
[----:B------:R-:W-:Y:S04]  /*46e80*/  LDS R220, [R252+0x4380] ;  /* 0x00438000fcdc7984 */ /* 0x000fe80000000800 */
[----:B------:R-:W-:Y:S02]  /*46e90*/  LDS R222, [R252+0x5380] ;  /* 0x00538000fcde7984 */ /* 0x000fe40000000800 */
[C---:B------:R-:W-:Y:S02]  /*46ea0*/  HMMA.1688.F32.TF32 R72, R100.reuse, R56, R216 ;  /* 0x000000386448723c */ /* 0x040fe400000810d8 */
[----:B------:R-:W-:Y:S04]  /*46eb0*/  LDS R221, [R244+0x4380] ;  /* 0x00438000f4dd7984 */ /* 0x000fe80000000800 */
[----:B------:R-:W1:Y:S02]  /*46ec0*/  LDS R223, [R244+0x5380] ;  /* 0x00538000f4df7984 */ /* 0x000e640000000800 */
[C---:B------:R-:W-:Y:S07]  /*46ed0*/  HMMA.1688.F32.TF32 R68, R100.reuse, R8, R224 ;  /* 0x000000086444723c */ /* 0x040fee00000810e0 */
[----:B------:R-:W-:Y:S04]  /*46ee0*/  STL.64 [R1+0x41f0], R66 ;  /* 0x0041f04201007387 */ /* 0x000fe80000100a00 */
[----:B------:R2:W-:Y:S02]  /*46ef0*/  STL.64 [R1+0x41e8], R64 ;  /* 0x0041e84001007387 */ /* 0x0005e40000100a00 */
[C---:B--2---:R-:W-:Y:S02]  /*46f00*/  HMMA.1688.F32.TF32 R64, R100.reuse, R4, R228 ;  /* 0x000000046440723c */ /* 0x044fe400000810e4 */
[----:B------:R2:W-:Y:S04]  /*46f10*/  STL.64 [R1+0x570], R72 ;  /* 0x0005704801007387 */ /* 0x0005e80000100a00 */
[----:B------:R3:W-:Y:S04]  /*46f20*/  STL.64 [R1+0x578], R74 ;  /* 0x0005784a01007387 */ /* 0x0007e80000100a00 */
[----:B------:R-:W4:Y:S04]  /*46f30*/  LDL.LU R120, [R1+0xfb0] ;  /* 0x000fb00001787983 */ /* 0x000f280000300800 */
[----:B------:R-:W-:Y:S04]  /*46f40*/  STL.64 [R1+0x560], R68 ;  /* 0x0005604401007387 */ /* 0x000fe80000100a00 */
[----:B------:R4:W-:Y:S05]  /*46f50*/  STL.64 [R1+0x568], R70 ;  /* 0x0005684601007387 */ /* 0x0009ea0000100a00 */
[----:B------:R-:W-:Y:S04]  /*46f60*/  STL.64 [R1+0x550], R64 ;  /* 0x0005504001007387 */ /* 0x000fe80000100a00 */
[----:B------:R1:W-:Y:S04]  /*46f70*/  STL.64 [R1+0x558], R66 ;  /* 0x0005584201007387 */ /* 0x0003e80000100a00 */
        /* <DEDUP_REMOVED lines=38> */
[----:B-1----:R-:W-:Y:S01]  /*471e0*/  MOV R67, R68 ;  /* 0x0000004400437202 */ /* 0x002fe20000000f00 */
[----:B------:R-:W-:Y:S01]  /*471f0*/  IMAD.MOV.U32 R66, RZ, RZ, R69 ;  /* 0x000000ffff427224 */ /* 0x000fe200078e0045 */
[----:B------:R-:W-:Y:S01]  /*47200*/  MOV R64, R71 ;  /* 0x0000004700407202 */ /* 0x000fe20000000f00 */
[----:B------:R-:W-:Y:S01]  /*47210*/  IMAD.MOV.U32 R65, RZ, RZ, R70 ;  /* 0x000000ffff417224 */ /* 0x000fe200078e0046 */
[C---:B------:R-:W-:Y:S08]  /*47220*/  HMMA.1688.F32.TF32 R80, R100.reuse, R48, R232 ;  /* 0x000000306450723c */ /* 0x040ff000000810e8 */
[----:B------:R-:W-:Y:S01]  /*47230*/  HMMA.1688.F32.TF32 R68, R100, R44, R76 ;  /* 0x0000002c6444723c */ /* 0x000fe2000008104c */
[----:B------:R1:W-:Y:S04]  /*47240*/  STL [R1+0x42e4], R64 ;  /* 0x0042e44001007387 */ /* 0x0003e80000100800 */
[----:B------:R-:W-:Y:S04]  /*47250*/  STL [R1+0x42e0], R66 ;  /* 0x0042e04201007387 */ /* 0x000fe80000100800 */
[----:B------:R4:W-:Y:S04]  /*47260*/  STL [R1+0x42dc], R67 ;  /* 0x0042dc4301007387 */ /* 0x0009e80000100800 */
[----:B------:R1:W-:Y:S04]  /*47270*/  STL [R1+0x42d8], R65 ;  /* 0x0042d84101007387 */ /* 0x0003e80000100800 */
[----:B------:R-:W-:Y:S07]  /*47280*/  STL.64 [R1+0x530], R80 ;  /* 0x0005305001007387 */ /* 0x000fee0000100a00 */
[----:B-1----:R-:W-:Y:S01]  /*47290*/  IMAD.MOV.U32 R64, RZ, RZ, R68 ;  /* 0x000000ffff407224 */ /* 0x002fe200078e0044 */
[----:B----4-:R-:W-:Y:S01]  /*472a0*/  MOV R67, R70 ;  /* 0x0000004600437202 */ /* 0x010fe20000000f00 */
[----:B------:R-:W-:-:S02]  /*472b0*/  IMAD.MOV.U32 R66, RZ, RZ, R69 ;  /* 0x000000ffff427224 */ /* 0x000fc400078e0045 */
[----:B------:R-:W-:Y:S02]  /*472c0*/  IMAD.MOV.U32 R65, RZ, RZ, R71 ;  /* 0x000000ffff417224 */ /* 0x000fe400078e0047 */
[C---:B--2---:R-:W-:Y:S01]  /*472d0*/  HMMA.1688.F32.TF32 R68, R100.reuse, R40, R72 ;  /* 0x000000286444723c */ /* 0x044fe20000081048 */
[----:B------:R1:W-:Y:S07]  /*472e0*/  STL.64 [R1+0x538], R82 ;  /* 0x0005385201007387 */ /* 0x0003ee0000100a00 */
[C---:B---3--:R-:W-:Y:S08]  /*472f0*/  HMMA.1688.F32.TF32 R72, R100.reuse, R36, R208 ;  /* 0x000000246448723c */ /* 0x048ff000000810d0 */
[C---:B------:R-:W-:Y:S08]  /*47300*/  HMMA.1688.F32.TF32 R76, R100.reuse, R32, R212 ;  /* 0x00000020644c723c */ /* 0x040ff000000810d4 */
[C---:B------:R-:W-:Y:S08]  /*47310*/  HMMA.1688.F32.TF32 R84, R100.reuse, R24, R224 ;  /* 0x000000186454723c */ /* 0x040ff000000810e0 */
[C---:B-1----:R-:W-:Y:S01]  /*47320*/  HMMA.1688.F32.TF32 R80, R100.reuse, R28, R216 ;  /* 0x0000001c6450723c */ /* 0x042fe200000810d8 */
[----:B------:R-:W-:Y:S04]  /*47330*/  STL.64 [R1+0x42f0], R66 ;  /* 0x0042f04201007387 */ /* 0x000fe80000100a00 */
[----:B------:R1:W-:Y:S04]  /*47340*/  STL.64 [R1+0x42e8], R64 ;  /* 0x0042e84001007387 */ /* 0x0003e80000100a00 */
[----:B------:R-:W-:Y:S04]  /*47350*/  STL.64 [R1+0x4190], R70 ;  /* 0x0041904601007387 */ /* 0x000fe80000100a00 */
[----:B------:R2:W-:Y:S04]  /*47360*/  STL.64 [R1+0x4188], R68 ;  /* 0x0041884401007387 */ /* 0x0005e80000100a00 */
[----:B------:R-:W-:Y:S04]  /*47370*/  STL.64 [R1+0x41a0], R74 ;  /* 0x0041a04a01007387 */ /* 0x000fe80000100a00 */
[----:B------:R3:W-:Y:S04]  /*47380*/  STL.64 [R1+0x4198], R72 ;  /* 0x0041984801007387 */ /* 0x0007e80000100a00 */
[----:B------:R-:W-:Y:S04]  /*47390*/  STL.64 [R1+0x41b0], R78 ;  /* 0x0041b04e01007387 */ /* 0x000fe80000100a00 */
[----:B------:R-:W-:Y:S04]  /*473a0*/  STL.64 [R1+0x41a8], R76 ;  /* 0x0041a84c01007387 */ /* 0x000fe80000100a00 */
[----:B------:R-:W-:Y:S04]  /*473b0*/  STL.64 [R1+0x41c0], R82 ;  /* 0x0041c05201007387 */ /* 0x000fe80000100a00 */
[----:B------:R4:W-:Y:S04]  /*473c0*/  STL.64 [R1+0x41b8], R80 ;  /* 0x0041b85001007387 */ /* 0x0009e80000100a00 */
[----:B------:R-:W-:Y:S04]  /*473d0*/  STL.64 [R1+0x41d0], R86 ;  /* 0x0041d05601007387 */ /* 0x000fe80000100a00 */
[----:B------:R-:W-:Y:S04]  /*473e0*/  STL.64 [R1+0x41c8], R84 ;  /* 0x0041c85401007387 */ /* 0x000fe80000100a00 */
        /* <DEDUP_REMOVED lines=46> */
[----:B------:R-:W-:Y:S01]  /*476d0*/  STL.64 [R1+0x41d8], R88 ;  /* 0x0041d85801007387 */ /* 0x000fe20000100a00 */
[----:B--2---:R-:W-:Y:S08]  /*476e0*/  HMMA.1688.F32.TF32 R112, R164, R8, R232 ;  /* 0x00000008a470723c */ /* 0x004ff000000810e8 */
[C---:B---3--:R-:W-:Y:S08]  /*476f0*/  HMMA.1688.F32.TF32 R96, R100.reuse, R12, R132 ;  /* 0x0000000c6460723c */ /* 0x048ff00000081084 */
[C---:B----4-:R-:W-:Y:S08]  /*47700*/  HMMA.1688.F32.TF32 R92, R100.reuse, R16, R136 ;  /* 0x00000010645c723c */ /* 0x050ff00000081088 */
[----:B------:R-:W-:Y:S08]  /*47710*/  HMMA.1688.F32.TF32 R100, R100, R248, R128 ;  /* 0x000000f86464723c */ /* 0x000ff00000081080 */
[C---:B------:R-:W-:Y:S07]  /*47720*/  HMMA.1688.F32.TF32 R104, R164.reuse, R60, R124 ;  /* 0x0000003ca468723c */ /* 0x040fee000008107c */
[----:B------:R-:W-:Y:S01]  /*47730*/  STL.64 [R1+0x4200], R94 ;  /* 0x0042005e01007387 */ /* 0x000fe20000100a00 */
[C---:B------:R-:W-:Y:S03]  /*47740*/  HMMA.1688.F32.TF32 R108, R164.reuse, R56, R120 ;  /* 0x00000038a46c723c */ /* 0x040fe60000081078 */
[----:B------:R-:W-:Y:S05]  /*47750*/  STL.64 [R1+0x41f8], R92 ;  /* 0x0041f85c01007387 */ /* 0x000fea0000100a00 */
[C---:B------:R-:W-:Y:S08]  /*47760*/  HMMA.1688.F32.TF32 R128, R164.reuse, R44, R224 ;  /* 0x0000002ca480723c */ /* 0x040ff000000810e0 */
[C---:B------:R-:W-:Y:S01]  /*47770*/  HMMA.1688.F32.TF32 R116, R164.reuse, R4, R208 ;  /* 0x00000004a474723c */ /* 0x040fe200000810d0 */
[----:B------:R-:W-:Y:S07]  /*47780*/  STL.64 [R1+0x4210], R98 ;  /* 0x0042106201007387 */ /* 0x000fee0000100a00 */
        /* <DEDUP_REMOVED lines=66> */
[----:B-1----:R-:W-:Y:S01]  /*47bb0*/  IMAD.MOV.U32 R64, RZ, RZ, R11 ;  /* 0x000000ffff407224 */ /* 0x002fe200078e000b */
[----:B------:R-:W-:Y:S01]  /*47bc0*/  MOV R65, R10 ;  /* 0x0000000a00417202 */ /* 0x000fe20000000f00 */
[----:B------:R-:W-:-:S02]  /*47bd0*/  IMAD.MOV.U32 R66, RZ, RZ, R7 ;  /* 0x000000ffff427224 */ /* 0x000fc400078e0007 */
[----:B------:R-:W-:Y:S01]  /*47be0*/  IMAD.MOV.U32 R67, RZ, RZ, R6 ;  /* 0x000000ffff437224 */ /* 0x000fe200078e0006 */
[----:B---3--:R-:W-:Y:S01]  /*47bf0*/  HMMA.1688.F32.TF32 R156, R164, R16, R232 ;  /* 0x00000010a49c723c */ /* 0x008fe200000810e8 */
[----:B------:R-:W-:Y:S01]  /*47c00*/  MOV R68, R50 ;  /* 0x0000003200447202 */ /* 0x000fe20000000f00 */
[----:B------:R-:W-:Y:S01]  /*47c10*/  IMAD.MOV.U32 R69, RZ, RZ, R51 ;  /* 0x000000ffff457224 */ /* 0x000fe200078e0033 */
[----:B------:R-:W-:Y:S01]  /*47c20*/  MOV R71, R55 ;  /* 0x0000003700477202 */ /* 0x000fe20000000f00 */
[----:B------:R-:W-:Y:S01]  /*47c30*/  IMAD.MOV.U32 R70, RZ, RZ, R54 ;  /* 0x000000ffff467224 */ /* 0x000fe200078e0036 */
[----:B------:R-:W-:Y:S01]  /*47c40*/  MOV R73, R59 ;  /* 0x0000003b00497202 */ /* 0x000fe20000000f00 */
[----:B------:R-:W-:Y:S01]  /*47c50*/  IMAD.MOV.U32 R72, RZ, RZ, R58 ;  /* 0x000000ffff487224 */ /* 0x000fe200078e003a */
[----:B------:R-:W-:Y:S01]  /*47c60*/  LDS R232, [R0+0x6000] ;  /* 0x0060000000e87984 */ /* 0x000fe20000000800 */
[----:B--2---:R-:W-:Y:S01]  /*47c70*/  HMMA.1688.F32.TF32 R172, R220, R56, R224 ;  /* 0x00000038dcac723c */ /* 0x004fe200000810e0 */
[----:B------:R-:W-:-:S02]  /*47c80*/  IMAD.MOV.U32 R74, RZ, RZ, R62 ;  /* 0x000000ffff4a7224 */ /* 0x000fc400078e003e */
[----:B------:R-:W-:Y:S01]  /*47c90*/  IMAD.MOV.U32 R75, RZ, RZ, R63 ;  /* 0x000000ffff4b7224 */ /* 0x000fe200078e003f */
[----:B------:R-:W-:Y:S04]  /*47ca0*/  LDS R234, [R0+0x7000] ;  /* 0x0070000000ea7984 */ /* 0x000fe80000000800 */
[C---:B----4-:R-:W-:Y:S01]  /*47cb0*/  HMMA.1688.F32.TF32 R140, R164.reuse, R32, R140 ;  /* 0x00000020a48c723c */ /* 0x050fe2000008108c */
[----:B------:R-:W-:Y:S04]  /*47cc0*/  LDS R233, [R3+0x6000] ;  /* 0x0060000003e97984 */ /* 0x000fe80000000800 */
[----:B------:R-:W1:Y:S03]  /*47cd0*/  LDS R235, [R3+0x7000] ;  /* 0x0070000003eb7984 */ /* 0x000e660000000800 */
[C---:B------:R-:W-:Y:S08]  /*47ce0*/  HMMA.1688.F32.TF32 R136, R164.reuse, R36, R136 ;  /* 0x00000024a488723c */ /* 0x040ff00000081088 */
[C---:B------:R-:W-:Y:S08]  /*47cf0*/  HMMA.1688.F32.TF32 R144, R164.reuse, R28, R192 ;  /* 0x0000001ca490723c */ /* 0x040ff000000810c0 */
[C---:B------:R-:W-:Y:S07]  /*47d00*/  HMMA.1688.F32.TF32 R148, R164.reuse, R24, R188 ;  /* 0x00000018a494723c */ /* 0x040fee00000810bc */
[----:B------:R-:W-:Y:S01]  /*47d10*/  STL.64 [R1+0x42b0], R138 ;  /* 0x0042b08a01007387 */ /* 0x000fe20000100a00 */
[C---:B------:R-:W-:Y:S03]  /*47d20*/  HMMA.1688.F32.TF32 R152, R164.reuse, R20, R184 ;  /* 0x00000014a498723c */ /* 0x040fe600000810b8 */
[----:B------:R-:W-:Y:S05]  /*47d30*/  STL.64 [R1+0x42a8], R136 ;  /* 0x0042a88801007387 */ /* 0x000fea0000100a00 */
        /* <DEDUP_REMOVED lines=17> */
[----:B------:R-:W3:Y:S04]  /*47e50*/  LDL.LU R10, [R1+0x44b8] ;  /* 0x0044b800010a7983 */ /* 0x000ee80000300800 */
[----:B------:R-:W4:Y:S04]  /*47e60*/  LDL.LU R7, [R1+0x44b4] ;  /* 0x0044b40001077983 */ /* 0x000f280000300800 */
[----:B------:R-:W4:Y:S01]  /*47e70*/  LDL.LU R6, [R1+0x44b0] ;  /* 0x0044b00001067983 */ /* 0x000f220000300800 */
[C---:B------:R-:W-:Y:S03]  /*47e80*/  HMMA.1688.F32.TF32 R168, R220.reuse, R60, R216 ;  /* 0x0000003cdca8723c */ /* 0x040fe600000810d8 */
        /* <DEDUP_REMOVED lines=60> */
[----:B------:R-:W-:Y:S02]  /*48250*/  IMAD.MOV.U32 R76, RZ, RZ, R6 ;  /* 0x000000ffff4c7224 */ /* 0x000fe400078e0006 */
[----:B------:R-:W2:Y:S04]  /*48260*/  LDL.LU R6, [R1+0x449c] ;  /* 0x00449c0001067983 */ /* 0x000ea80000300800 */
[----:B------:R-:W2:Y:S04]  /*48270*/  LDL.LU R7, [R1+0x4498] ;  /* 0x0044980001077983 */ /* 0x000ea80000300800 */
[----:B------:R-:W3:Y:S04]  /*48280*/  LDL.LU R10, [R1+0x4494] ;  /* 0x00449400010a7983 */ /* 0x000ee80000300800 */
[----:B------:R-:W3:Y:S04]  /*48290*/  LDL.LU R11, [R1+0x4490] ;  /* 0x00449000010b7983 */ /* 0x000ee80000300800 */
[----:B------:R-:W1:Y:S04]  /*482a0*/  LDL.LU R58, [R1+0x448c] ;  /* 0x00448c00013a7983 */ /* 0x000e680000300800 */
[----:B------:R-:W1:Y:S04]  /*482b0*/  LDL.LU R59, [R1+0x4488] ;  /* 0x00448800013b7983 */ /* 0x000e680000300800 */
[----:B------:R-:W4:Y:S04]  /*482c0*/  LDL.LU R62, [R1+0x4484] ;  /* 0x00448400013e7983 */ /* 0x000f280000300800 */
[----:B------:R-:W4:Y:S01]  /*482d0*/  LDL.LU R63, [R1+0x4480] ;  /* 0x00448000013f7983 */ /* 0x000f220000300800 */
[----:B------:R-:W-:Y:S01]  /*482e0*/  MOV R240, R236 ;  /* 0x000000ec00f07202 */ /* 0x000fe20000000f00 */
[----:B------:R-:W-:Y:S01]  /*482f0*/  IMAD.MOV.U32 R241, RZ, RZ, R237 ;  /* 0x000000fffff17224 */ /* 0x000fe200078e00ed */
[----:B------:R-:W-:Y:S01]  /*48300*/  MOV R243, R239 ;  /* 0x000000ef00f37202 */ /* 0x000fe20000000f00 */
[----:B------:R-:W-:Y:S01]  /*48310*/  IMAD.MOV.U32 R242, RZ, RZ, R238 ;  /* 0x000000fffff27224 */ /* 0x000fe200078e00ee */
[C---:B------:R-:W-:Y:S01]  /*48320*/  HMMA.1688.F32.TF32 R216, R220.reuse, R12, R216 ;  /* 0x0000000cdcd8723c */ /* 0x040fe200000810d8 */
[----:B------:R-:W2:Y:S04]  /*48330*/  LDL.LU R236, [R1+0x447c] ;  /* 0x00447c0001ec7983 */ /* 0x000ea80000300800 */
[----:B------:R-:W2:Y:S04]  /*48340*/  LDL.LU R237, [R1+0x4478] ;  /* 0x0044780001ed7983 */ /* 0x000ea80000300800 */
[----:B------:R-:W2:Y:S04]  /*48350*/  LDL.LU R238, [R1+0x4474] ;  /* 0x0044740001ee7983 */ /* 0x000ea80000300800 */
[----:B------:R-:W2:Y:S01]  /*48360*/  LDL.LU R239, [R1+0x4470] ;  /* 0x0044700001ef7983 */ /* 0x000ea20000300800 */
[C---:B------:R-:W-:Y:S08]  /*48370*/  HMMA.1688.F32.TF32 R224, R220.reuse, R4, R224 ;  /* 0x00000004dce0723c */ /* 0x040ff000000810e0 */
[----:B------:R-:W-:Y:S08]  /*48380*/  HMMA.1688.F32.TF32 R212, R220, R16, R212 ;  /* 0x00000010dcd4723c */ /* 0x000ff000000810d4 */
[C---:B-1----:R-:W-:Y:S08]  /*48390*/  HMMA.1688.F32.TF32 R76, R232.reuse, R58, R76 ;  /* 0x0000003ae84c723c */ /* 0x042ff0000008104c */
[----:B----4-:R-:W-:Y:S11]  /*483a0*/  HMMA.1688.F32.TF32 R80, R232, R62, R80 ;  /* 0x0000003ee850723c */ /* 0x010ff60000081050 */
        /* <DEDUP_REMOVED lines=8> */
[----:B------:R-:W-:Y:S02]  /*48430*/  IMAD.MOV.U32 R4, RZ, RZ, R83 ;  /* 0x000000ffff047224 */ /* 0x000fe400078e0053 */
[C---:B---3--:R-:W-:Y:S08]  /*48440*/  HMMA.1688.F32.TF32 R80, R232.reuse, R10, R72 ;  /* 0x0000000ae850723c */ /* 0x048ff00000081048 */
[C---:B--2---:R-:W-:Y:S08]  /*48450*/  HMMA.1688.F32.TF32 R76, R232.reuse, R6, R68 ;  /* 0x00000006e84c723c */ /* 0x044ff00000081044 */
[C---:B------:R-:W-:Y:S08]  /*48460*/  HMMA.1688.F32.TF32 R72, R232.reuse, R54, R64 ;  /* 0x00000036e848723c */ /* 0x040ff00000081040 */
[----:B------:R-:W-:Y:S01]  /*48470*/  HMMA.1688.F32.TF32 R68, R232, R50, R240 ;  /* 0x00000032e844723c */ /* 0x000fe200000810f0 */
[----:B------:R-:W-:Y:S04]  /*48480*/  STL.64 [R1+0x1550], R80 ;  /* 0x0015505001007387 */ /* 0x000fe80000100a00 */
[----:B------:R-:W-:Y:S01]  /*48490*/  STL.64 [R1+0x1558], R82 ;  /* 0x0015585201007387 */ /* 0x000fe20000100a00 */
[----:B------:R-:W-:-:S03]  /*484a0*/  MOV R64, R30 ;  /* 0x0000001e00407202 */ /* 0x000fc60000000f00 */
[----:B------:R-:W-:Y:S04]  /*484b0*/  STL.64 [R1+0x1540], R76 ;  /* 0x0015404c01007387 */ /* 0x000fe80000100a00 */
[----:B------:R-:W-:Y:S04]  /*484c0*/  STL.64 [R1+0x1548], R78 ;  /* 0x0015484e01007387 */ /* 0x000fe80000100a00 */
[----:B------:R-:W-:Y:S01]  /*484d0*/  STL.64 [R1+0x1530], R72 ;  /* 0x0015304801007387 */ /* 0x000fe20000100a00 */
[----:B------:R-:W-:-:S03]  /*484e0*/  IMAD.MOV.U32 R65, RZ, RZ, R38 ;  /* 0x000000ffff417224 */ /* 0x000fc600078e0026 */
[----:B------:R-:W-:Y:S01]  /*484f0*/  STL.64 [R1+0x1538], R74 ;  /* 0x0015384a01007387 */ /* 0x000fe20000100a00 */
[----:B------:R-:W-:-:S03]  /*48500*/  IMAD.MOV.U32 R66, RZ, RZ, R39 ;  /* 0x000000ffff427224 */ /* 0x000fc600078e0027 */
[----:B------:R-:W2:Y:S01]  /*48510*/  LDL.LU R30, [R1+0x446c] ;  /* 0x00446c00011e7983 */ /* 0x000ea20000300800 */
[----:B------:R-:W-:-:S03]  /*48520*/  MOV R67, R15 ;  /* 0x0000000f00437202 */ /* 0x000fc60000000f00 */
[----:B------:R1:W-:Y:S04]  /*48530*/  STL.64 [R1+0x1520], R68 ;  /* 0x0015204401007387 */ /* 0x0003e80000100a00 */
[----:B------:R3:W-:Y:S04]  /*48540*/  STL.64 [R1+0x1528], R70 ;  /* 0x0015284601007387 */ /* 0x0007e80000100a00 */
[----:B------:R-:W4:Y:S04]  /*48550*/  LDL.LU R38, [R1+0x4468] ;  /* 0x0044680001267983 */ /* 0x000f280000300800 */
[----:B------:R-:W4:Y:S01]  /*48560*/  LDL.LU R39, [R1+0x4464] ;  /* 0x0044640001277983 */ /* 0x000f220000300800 */
[----:B-1----:R-:W-:-:S02]  /*48570*/  IMAD.MOV.U32 R68, RZ, RZ, R251 ;  /* 0x000000ffff447224 */ /* 0x002fc400078e00fb */
[----:B------:R-:W-:Y:S01]  /*48580*/  IMAD.MOV.U32 R69, RZ, RZ, R14 ;  /* 0x000000ffff457224 */ /* 0x000fe200078e000e */
[----:B------:R-:W4:Y:S01]  /*48590*/  LDL.LU R15, [R1+0x4460] ;  /* 0x00446000010f7983 */ /* 0x000f220000300800 */
[----:B---3--:R-:W-:-:S03]  /*485a0*/  MOV R70, R26 ;  /* 0x0000001a00467202 */ /* 0x008fc60000000f00 */
[----:B------:R-:W3:Y:S04]  /*485b0*/  LDL.LU R251, [R1+0x445c] ;  /* 0x00445c0001fb7983 */ /* 0x000ee80000300800 */
[----:B------:R-:W3:Y:S04]  /*485c0*/  LDL.LU R14, [R1+0x4458] ;  /* 0x00445800010e7983 */ /* 0x000ee80000300800 */
[----:B------:R-:W3:Y:S01]  /*485d0*/  LDL.LU R26, [R1+0x4454] ;  /* 0x00445400011a7983 */ /* 0x000ee20000300800 */
[----:B------:R-:W-:Y:S01]  /*485e0*/  IMAD.MOV.U32 R71, RZ, RZ, R250 ;  /* 0x000000ffff477224 */ /* 0x000fe200078e00fa */
[----:B------:R-:W-:Y:S01]  /*485f0*/  MOV R73, R19 ;  /* 0x0000001300497202 */ /* 0x000fe20000000f00 */
[----:B------:R-:W-:Y:S01]  /*48600*/  IMAD.MOV.U32 R72, RZ, RZ, R22 ;  /* 0x000000ffff487224 */ /* 0x000fe200078e0016 */
[----:B------:R-:W3:Y:S01]  /*48610*/  LDL.LU R250, [R1+0x4450] ;  /* 0x0044500001fa7983 */ /* 0x000ee20000300800 */
[----:B------:R-:W-:-:S03]  /*48620*/  IMAD.MOV.U32 R74, RZ, RZ, R18 ;  /* 0x000000ffff4a7224 */ /* 0x000fc600078e0012 */
[----:B------:R-:W3:Y:S01]  /*48630*/  LDL.LU R22, [R1+0x444c] ;  /* 0x00444c0001167983 */ /* 0x000ee20000300800 */
[----:B------:R-:W-:-:S03]  /*48640*/  IMAD.MOV.U32 R75, RZ, RZ, R42 ;  /* 0x000000ffff4b7224 */ /* 0x000fc600078e002a */
[----:B------:R-:W3:Y:S04]  /*48650*/  LDL.LU R19, [R1+0x4448] ;  /* 0x0044480001137983 */ /* 0x000ee80000300800 */
[----:B------:R-:W3:Y:S01]  /*48660*/  LDL.LU R18, [R1+0x4444] ;  /* 0x0044440001127983 */ /* 0x000ee20000300800 */
[----:B------:R-:W-:-:S03]  /*48670*/  MOV R83, R23 ;  /* 0x0000001700537202 */ /* 0x000fc60000000f00 */
[----:B------:R-:W3:Y:S01]  /*48680*/  LDL.LU R42, [R1+0x4440] ;  /* 0x00444000012a7983 */ /* 0x000ee20000300800 */
[----:B--2---:R-:W-:Y:S02]  /*48690*/  IMAD.MOV.U32 R82, RZ, RZ, R30 ;  /* 0x000000ffff527224 */ /* 0x004fe400078e001e */
[----:B----4-:R-:W-:Y:S01]  /*486a0*/  IMAD.MOV.U32 R81, RZ, RZ, R38 ;  /* 0x000000ffff517224 */ /* 0x010fe200078e0026 */
[----:B------:R-:W-:Y:S02]  /*486b0*/  MOV R80, R39 ;  /* 0x0000002700507202 */ /* 0x000fe40000000f00 */
[----:B------:R-:W2:Y:S04]  /*486c0*/  LDL.LU R39, [R1+0x443c] ;  /* 0x00443c0001277983 */ /* 0x000ea80000300800 */
[----:B------:R-:W4:Y:S04]  /*486d0*/  LDL.LU R38, [R1+0x4438] ;  /* 0x0044380001267983 */ /* 0x000f280000300800 */
[----:B------:R-:W2:Y:S01]  /*486e0*/  LDL.LU R30, [R1+0x4434] ;  /* 0x00443400011e7983 */ /* 0x000ea20000300800 */
[----:B---3--:R-:W-:Y:S01]  /*486f0*/  MOV R86, R251 ;  /* 0x000000fb00567202 */ /* 0x008fe20000000f00 */
[----:B------:R-:W-:-:S02]  /*48700*/  IMAD.MOV.U32 R85, RZ, RZ, R14 ;  /* 0x000000ffff557224 */ /* 0x000fc400078e000e */
[----:B------:R-:W3:Y:S01]  /*48710*/  LDL.LU R23, [R1+0x4430] ;  /* 0x0044300001177983 */ /* 0x000ee20000300800 */
[----:B------:R-:W-:-:S03]  /*48720*/  IMAD.MOV.U32 R84, RZ, RZ, R26 ;  /* 0x000000ffff547224 */ /* 0x000fc600078e001a */
[----:B------:R-:W2:Y:S04]  /*48730*/  LDL.LU R26, [R1+0x442c] ;  /* 0x00442c00011a7983 */ /* 0x000ea80000300800 */
[----:B------:R-:W2:Y:S04]  /*48740*/  LDL.LU R14, [R1+0x4428] ;  /* 0x00442800010e7983 */ /* 0x000ea80000300800 */
[----:B------:R-:W3:Y:S01]  /*48750*/  LDL.LU R251, [R1+0x4424] ;  /* 0x0044240001fb7983 */ /* 0x000ee20000300800 */
[----:B------:R-:W-:Y:S01]  /*48760*/  IMAD.MOV.U32 R87, RZ, RZ, R15 ;  /* 0x000000ffff577224 */ /* 0x000fe200078e000f */
[----:B------:R-:W-:-:S02]  /*48770*/  MOV R89, R19 ;  /* 0x0000001300597202 */ /* 0x000fc40000000f00 */
[----:B------:R-:W4:Y:S01]  /*48780*/  LDL.LU R15, [R1+0x4420] ;  /* 0x00442000010f7983 */ /* 0x000f220000300800 */
[----:B------:R-:W-:-:S03]  /*48790*/  IMAD.MOV.U32 R88, RZ, RZ, R18 ;  /* 0x000000ffff587224 */ /* 0x000fc600078e0012 */
[----:B------:R-:W4:Y:S01]  /*487a0*/  LDL.LU R18, [R1+0x441c] ;  /* 0x00441c0001127983 */ /* 0x000f220000300800 */
[----:B------:R-:W-:-:S03]  /*487b0*/  IMAD.MOV.U32 R90, RZ, RZ, R22 ;  /* 0x000000ffff5a7224 */ /* 0x000fc600078e0016 */
[----:B------:R-:W4:Y:S01]  /*487c0*/  LDL.LU R19, [R1+0x4418] ;  /* 0x0044180001137983 */ /* 0x000f220000300800 */
[----:B------:R-:W-:-:S03]  /*487d0*/  IMAD.MOV.U32 R91, RZ, RZ, R250 ;  /* 0x000000ffff5b7224 */ /* 0x000fc600078e00fa */
[----:B------:R-:W4:Y:S04]  /*487e0*/  LDL.LU R22, [R1+0x4414] ;  /* 0x0044140001167983 */ /* 0x000f280000300800 */
[----:B------:R-:W4:Y:S01]  /*487f0*/  LDL.LU R250, [R1+0x4410] ;  /* 0x0044100001fa7983 */ /* 0x000f220000300800 */
[----:B--2---:R-:W-:Y:S01]  /*48800*/  IMAD.MOV.U32 R97, RZ, RZ, R14 ;  /* 0x000000ffff617224 */ /* 0x004fe200078e000e */
[----:B---3--:R-:W-:Y:S02]  /*48810*/  MOV R96, R251 ;  /* 0x000000fb00607202 */ /* 0x008fe40000000f00 */
[----:B------:R-:W2:Y:S04]  /*48820*/  LDL.LU R251, [R1+0x440c] ;  /* 0x00440c0001fb7983 */ /* 0x000ea80000300800 */
[----:B------:R-:W3:Y:S01]  /*48830*/  LDL.LU R14, [R1+0x4408] ;  /* 0x00440800010e7983 */ /* 0x000ee20000300800 */
[----:B------:R-:W-:Y:S01]  /*48840*/  IMAD.MOV.U32 R98, RZ, RZ, R26 ;  /* 0x000000ffff627224 */ /* 0x000fe200078e001a */
[----:B------:R-:W-:-:S02]  /*48850*/  MOV R99, R23 ;  /* 0x0000001700637202 */ /* 0x000fc40000000f00 */
[----:B------:R-:W3:Y:S01]  /*48860*/  LDL.LU R26, [R1+0x4404] ;  /* 0x00440400011a7983 */ /* 0x000ee20000300800 */
[----:B----4-:R-:W-:Y:S01]  /*48870*/  MOV R102, R18 ;  /* 0x0000001200667202 */ /* 0x010fe20000000f00 */
[----:B------:R-:W-:Y:S02]  /*48880*/  IMAD.MOV.U32 R101, RZ, RZ, R19 ;  /* 0x000000ffff657224 */ /* 0x000fe400078e0013 */
[----:B------:R-:W4:Y:S01]  /*48890*/  LDL.LU R23, [R1+0x4400] ;  /* 0x0044000001177983 */ /* 0x000f220000300800 */
[----:B------:R-:W-:-:S03]  /*488a0*/  IMAD.MOV.U32 R100, RZ, RZ, R22 ;  /* 0x000000ffff647224 */ /* 0x000fc600078e0016 */
[----:B------:R-:W4:Y:S01]  /*488b0*/  LDL.LU R22, [R1+0x43fc] ;  /* 0x0043fc0001167983 */ /* 0x000f220000300800 */
[----:B------:R-:W-:-:S03]  /*488c0*/  IMAD.MOV.U32 R103, RZ, RZ, R15 ;  /* 0x000000ffff677224 */ /* 0x000fc600078e000f */
[----:B------:R-:W4:Y:S04]  /*488d0*/  LDL.LU R19, [R1+0x43f8] ;  /* 0x0043f80001137983 */ /* 0x000f280000300800 */
[----:B------:R-:W4:Y:S04]  /*488e0*/  LDL.LU R18, [R1+0x43f4] ;  /* 0x0043f40001127983 */ /* 0x000f280000300800 */
[----:B------:R-:W4:Y:S01]  /*488f0*/  LDL.LU R15, [R1+0x43f0] ;  /* 0x0043f000010f7983 */ /* 0x000f220000300800 */
[----:B------:R-:W-:Y:S01]  /*48900*/  IMAD.MOV.U32 R107, RZ, RZ, R250 ;  /* 0x000000ffff6b7224 */ /* 0x000fe200078e00fa */
[----:B--2---:R-:W-:Y:S01]  /*48910*/  MOV R105, R251 ;  /* 0x000000fb00697202 */ /* 0x004fe20000000f00 */
[----:B---3--:R-:W-:-:S02]  /*48920*/  IMAD.MOV.U32 R104, RZ, RZ, R14 ;  /* 0x000000ffff687224 */ /* 0x008fc400078e000e */
[----:B------:R-:W2:Y:S04]  /*48930*/  LDL.LU R14, [R1+0x43ec] ;  /* 0x0043ec00010e7983 */ /* 0x000ea80000300800 */
[----:B------:R-:W3:Y:S04]  /*48940*/  LDL.LU R251, [R1+0x43e8] ;  /* 0x0043e80001fb7983 */ /* 0x000ee80000300800 */
[----:B------:R-:W3:Y:S04]  /*48950*/  LDL.LU R106, [R1+0xcb8] ;  /* 0x000cb800016a7983 */ /* 0x000ee80000300800 */
[----:B------:R-:W3:Y:S01]  /*48960*/  LDL.LU R250, [R1+0x43e4] ;  /* 0x0043e40001fa7983 */ /* 0x000ee20000300800 */
[----:B----4-:R-:W-:-:S03]  /*48970*/  IMAD.MOV.U32 R112, RZ, RZ, R18 ;  /* 0x000000ffff707224 */ /* 0x010fc600078e0012 */
[----:B------:R-:W4:Y:S01]  /*48980*/  LDL.LU R18, [R1+0x43e0] ;  /* 0x0043e00001127983 */ /* 0x000f220000300800 */
[----:B------:R-:W-:-:S03]  /*48990*/  MOV R113, R15 ;  /* 0x0000000f00717202 */ /* 0x000fc60000000f00 */
[----:B------:R-:W4:Y:S01]  /*489a0*/  LDL.LU R15, [R1+0x43dc] ;  /* 0x0043dc00010f7983 */ /* 0x000f220000300800 */
[----:B--2---:R-:W-:-:S03]  /*489b0*/  IMAD.MOV.U32 R114, RZ, RZ, R14 ;  /* 0x000000ffff727224 */ /* 0x004fc600078e000e */
[----:B------:R-:W2:Y:S01]  /*489c0*/  LDL.LU R14, [R1+0x43d8] ;  /* 0x0043d800010e7983 */ /* 0x000ea20000300800 */
[----:B---3--:R-:W-:-:S03]  /*489d0*/  IMAD.MOV.U32 R115, RZ, RZ, R251 ;  /* 0x000000ffff737224 */ /* 0x008fc600078e00fb */
[----:B------:R-:W3:Y:S04]  /*489e0*/  LDL.LU R251, [R1+0x43d4] ;  /* 0x0043d40001fb7983 */ /* 0x000ee80000300800 */
        /* <DEDUP_REMOVED lines=43> */
[----:B----4-:R-:W-:-:S03]  /*48ca0*/  IMAD.MOV.U32 R122, RZ, RZ, R15 ;  /* 0x000000ffff7a7224 */ /* 0x010fc600078e000f */
[----:B------:R-:W4:Y:S01]  /*48cb0*/  LDL.LU R126, [R1+0xdf8] ;  /* 0x000df800017e7983 */ /* 0x000f220000300800 */
        /* <DEDUP_REMOVED lines=14> */
[----:B------:R-:W-:Y:S02]  /*48da0*/  IMAD.MOV.U32 R241, RZ, RZ, R31 ;  /* 0x000000fffff17224 */ /* 0x000fe400078e001f */
[----:B------:R-:W-:Y:S01]  /*48db0*/  IMAD.MOV.U32 R242, RZ, RZ, R27 ;  /* 0x000000fffff27224 */ /* 0x000fe200078e001b */
[----:B--2---:R-:W-:Y:S01]  /*48dc0*/  MOV R121, R14 ;  /* 0x0000000e00797202 */ /* 0x004fe20000000f00 */
[----:B---3--:R-:W-:Y:S02]  /*48dd0*/  IMAD.MOV.U32 R120, RZ, RZ, R251 ;  /* 0x000000ffff787224 */ /* 0x008fe400078e00fb */
[----:B------:R-:W-:-:S02]  /*48de0*/  IMAD.MOV.U32 R127, RZ, RZ, R250 ;  /* 0x000000ffff7f7224 */ /* 0x000fc400078e00fa */
[----:B------:R-:W4:Y:S04]  /*48df0*/  LDL.LU R250, [R1+0x43cc] ;  /* 0x0043cc0001fa7983 */ /* 0x000f280000300800 */
[----:B------:R-:W4:Y:S04]  /*48e00*/  LDL.LU R251, [R1+0x43c8] ;  /* 0x0043c80001fb7983 */ /* 0x000f280000300800 */
        /* <DEDUP_REMOVED lines=27> */
[----:B------:R-:W-:Y:S01]  /*48fc0*/  HMMA.1688.F32.TF32 R220, R220, R248, R236 ;  /* 0x000000f8dcdc723c */ /* 0x000fe200000810ec */
[----:B------:R-:W-:Y:S04]  /*48fd0*/  LDS R236, [R252+0x6000] ;  /* 0x00600000fcec7984 */ /* 0x000fe80000000800 */
[----:B------:R-:W-:Y:S04]  /*48fe0*/  LDS R238, [R252+0x7000] ;  /* 0x00700000fcee7984 */ /* 0x000fe80000000800 */
[----:B------:R-:W-:Y:S04]  /*48ff0*/  LDS R237, [R244+0x6000] ;  /* 0x00600000f4ed7984 */ /* 0x000fe80000000800 */
[----:B------:R-:W1:Y:S01]  /*49000*/  LDS R239, [R244+0x7000] ;  /* 0x00700000f4ef7984 */ /* 0x000e620000000800 */
[----:B------:R-:W-:Y:S01]  /*49010*/  MOV R243, R2 ;  /* 0x0000000200f37202 */ /* 0x000fe20000000f00 */
        /* <DEDUP_REMOVED lines=24> */
[----:B------:R-:W-:Y:S04]  /*491a0*/  STL.64 [R1+0x14a0], R132 ;  /* 0x0014a08401007387 */ /* 0x000fe80000100a00 */
[----:B------:R-:W-:Y:S04]  /*491b0*/  STL.64 [R1+0x14a8], R134 ;  /* 0x0014a88601007387 */ /* 0x000fe80000100a00 */
[----:B------:R-:W-:Y:S04]  /*491c0*/  STL.64 [R1+0x1490], R128 ;  /* 0x0014908001007387 */ /* 0x000fe80000100a00 */
[----:B------:R-:W-:Y:S04]  /*491d0*/  STL.64 [R1+0x1498], R130 ;  /* 0x0014988201007387 */ /* 0x000fe80000100a00 */
[----:B------:R-:W-:Y:S04]  /*491e0*/  STL.64 [R1+0xcd0], R124 ;  /* 0x000cd07c01007387 */ /* 0x000fe80000100a00 */
[----:B------:R1:W-:Y:S01]  /*491f0*/  STL.64 [R1+0xcd8], R126 ;  /* 0x000cd87e01007387 */ /* 0x0003e20000100a00 */
[----:B------:R-:W-:-:S03]  /*49200*/  IMAD.MOV.U32 R2, RZ, RZ, R139 ;  /* 0x000000ffff027224 */ /* 0x000fc600078e008b */
[----:B------:R-:W-:Y:S04]  /*49210*/  LDS R232, [R0+0x6080] ;  /* 0x0060800000e87984 */ /* 0x000fe80000000800 */
[----:B------:R-:W-:Y:S01]  /*49220*/  LDS R234, [R0+0x7080] ;  /* 0x0070800000ea7984 */ /* 0x000fe20000000800 */
[C---:B-1----:R-:W-:Y:S03]  /*49230*/  HMMA.1688.F32.TF32 R124, R236.reuse, R62, R120 ;  /* 0x0000003eec7c723c */ /* 0x042fe60000081078 */
[----:B------:R-:W-:Y:S04]  /*49240*/  LDS R233, [R3+0x6080] ;  /* 0x0060800003e97984 */ /* 0x000fe80000000800 */
[----:B------:R-:W1:Y:S01]  /*49250*/  LDS R235, [R3+0x7080] ;  /* 0x0070800003eb7984 */ /* 0x000e620000000800 */
        /* <DEDUP_REMOVED lines=25> */
[-C--:B------:R-:W-:Y:S01]  /*493f0*/  HMMA.1688.F32.TF32 R64, R236, R250.reuse, R240 ;  /* 0x000000faec40723c */ /* 0x080fe200000810f0 */
        /* <DEDUP_REMOVED lines=25> */
[----:B---3--:R-:W3:Y:S04]  /*49590*/  LDL.LU R64, [R1+0x9d0] ;  /* 0x0009d00001407983 */ /* 0x008ee80000300800 */
[----:B------:R-:W3:Y:S04]  /*495a0*/  LDL.LU R65, [R1+0x9d4] ;  /* 0x0009d40001417983 */ /* 0x000ee80000300800 */
[----:B----4-:R-:W3:Y:S04]  /*495b0*/  LDL.LU R66, [R1+0x9d8] ;  /* 0x0009d80001427983 */ /* 0x010ee80000300800 */
        /* <DEDUP_REMOVED lines=96> */
[----:B------:R-:W4:Y:S01]  /*49bc0*/  LDS R239, [R244+0x7080] ;  /* 0x00708000f4ef7984 */ /* 0x000f220000000800 */
[C---:B-1----:R-:W-:Y:S08]  /*49bd0*/  HMMA.1688.F32.TF32 R96, R232.reuse, R250, R96 ;  /* 0x000000fae860723c */ /* 0x042ff00000081060 */
[C---:B--2---:R-:W-:Y:S08]  /*49be0*/  HMMA.1688.F32.TF32 R104, R232.reuse, R18, R104 ;  /* 0x00000012e868723c */ /* 0x044ff00000081068 */
        /* <DEDUP_REMOVED lines=15> */
[C---:B------:R-:W-:Y:S03]  /*49ce0*/  HMMA.1688.F32.TF32 R116, R232.reuse, R30, R116 ;  /* 0x0000001ee874723c */ /* 0x040fe60000081074 */
[----:B------:R-:W-:Y:S04]  /*49cf0*/  STL.64 [R1+0x1388], R154 ;  /* 0x0013889a01007387 */ /* 0x000fe80000100a00 */
[----:B------:R-:W-:Y:S04]  /*49d00*/  STL.64 [R1+0x1370], R148 ;  /* 0x0013709401007387 */ /* 0x000fe80000100a00 */
[----:B------:R-:W-:Y:S04]  /*49d10*/  STL.64 [R1+0x1378], R150 ;  /* 0x0013789601007387 */ /* 0x000fe80000100a00 */
[----:B------:R-:W-:Y:S01]  /*49d20*/  STL.64 [R1+0x1360], R144 ;  /* 0x0013609001007387 */ /* 0x000fe20000100a00 */
[----:B------:R-:W-:Y:S03]  /*49d30*/  HMMA.1688.F32.TF32 R100, R232, R14, R100 ;  /* 0x0000000ee864723c */ /* 0x000fe60000081064 */
        /* <DEDUP_REMOVED lines=25> */
[C---:B------:R-:W-:Y:S03]  /*49ed0*/  HMMA.1688.F32.TF32 R68, R236.reuse, R46, R68 ;  /* 0x0000002eec44723c */ /* 0x040fe60000081044 */
        /* <DEDUP_REMOVED lines=26> */
[----:B--2---:R-:W2:Y:S04]  /*4a080*/  LDL.LU R68, [R1+0x870] ;  /* 0x0008700001447983 */ /* 0x004ea80000300800 */
[----:B------:R4:W-:Y:S04]  /*4a090*/  STL.64 [R1+0x1230], R72 ;  /* 0x0012304801007387 */ /* 0x0009e80000100a00 */
[----:B------:R1:W-:Y:S04]  /*4a0a0*/  STL.64 [R1+0x1238], R74 ;  /* 0x0012384a01007387 */ /* 0x0003e80000100a00 */
[----:B------:R1:W-:Y:S04]  /*4a0b0*/  STL.64 [R1+0x1220], R64 ;  /* 0x0012204001007387 */ /* 0x0003e80000100a00 */
[----:B------:R1:W-:Y:S04]  /*4a0c0*/  STL.64 [R1+0x1228], R66 ;  /* 0x0012284201007387 */ /* 0x0003e80000100a00 */
[----:B------:R-:W2:Y:S04]  /*4a0d0*/  LDL.LU R69, [R1+0x874] ;  /* 0x0008740001457983 */ /* 0x000ea80000300800 */
[----:B---3--:R-:W2:Y:S04]  /*4a0e0*/  LDL.LU R70, [R1+0x878] ;  /* 0x0008780001467983 */ /* 0x008ea80000300800 */
[----:B------:R-:W2:Y:S04]  /*4a0f0*/  LDL.LU R71, [R1+0x87c] ;  /* 0x00087c0001477983 */ /* 0x000ea80000300800 */
[----:B----4-:R-:W3:Y:S04]  /*4a100*/  LDL.LU R72, [R1+0x880] ;  /* 0x0008800001487983 */ /* 0x010ee80000300800 */
[----:B------:R-:W3:Y:S04]  /*4a110*/  LDL.LU R73, [R1+0x884] ;  /* 0x0008840001497983 */ /* 0x000ee80000300800 */
[----:B-1----:R-:W3:Y:S04]  /*4a120*/  LDL.LU R74, [R1+0x888] ;  /* 0x00088800014a7983 */ /* 0x002ee80000300800 */
        /* <DEDUP_REMOVED lines=85> */
[C---:B--2---:R-:W-:Y:S03]  /*4a680*/  HMMA.1688.F32.TF32 R152, R236.reuse, R34, R240 ;  /* 0x00000022ec98723c */ /* 0x044fe600000810f0 */
[----:B------:R-:W2:Y:S11]  /*4a690*/  LDL.LU R240, [R1+0x840] ;  /* 0x0008400001f07983 */ /* 0x000eb60000300800 */
[----:B------:R-:W-:Y:S09]  /*4a6a0*/  @!UPT UIADD3 URZ, URZ, URZ, URZ ;  /* 0x0000003f3f3ff290 */ /* 0x000ff2000fffe03f */
[----:B------:R-:W-:Y:S04]  /*4a6b0*/  STL.64 [R1+0x1210], R152 ;  /* 0x0012109801007387 */ /* 0x000fe80000100a00 */
[----:B------:R-:W-:Y:S04]  /*4a6c0*/  STL.64 [R1+0x1218], R154 ;  /* 0x0012189a01007387 */ /* 0x000fe80000100a00 */
[----:B------:R-:W2:Y:S04]  /*4a6d0*/  LDL.LU R241, [R1+0x844] ;  /* 0x0008440001f17983 */ /* 0x000ea80000300800 */
[----:B------:R-:W2:Y:S04]  /*4a6e0*/  LDL.LU R242, [R1+0x848] ;  /* 0x0008480001f27983 */ /* 0x000ea80000300800 */
[----:B------:R-:W2:Y:S01]  /*4a6f0*/  LDL.LU R243, [R1+0x84c] ;  /* 0x00084c0001f37983 */ /* 0x000ea20000300800 */
[C---:B---3--:R-:W-:Y:S08]  /*4a700*/  HMMA.1688.F32.TF32 R148, R236.reuse, R30, R148 ;  /* 0x0000001eec94723c */ /* 0x048ff00000081094 */
[C---:B------:R-:W-:Y:S08]  /*4a710*/  HMMA.1688.F32.TF32 R144, R236.reuse, R26, R144 ;  /* 0x0000001aec90723c */ /* 0x040ff00000081090 */
[C---:B------:R-:W-:Y:S08]  /*4a720*/  HMMA.1688.F32.TF32 R140, R236.reuse, R22, R140 ;  /* 0x00000016ec8c723c */ /* 0x040ff0000008108c */
[C---:B------:R-:W-:Y:S08]  /*4a730*/  HMMA.1688.F32.TF32 R136, R236.reuse, R18, R136 ;  /* 0x00000012ec88723c */ /* 0x040ff00000081088 */
[C---:B------:R-:W-:Y:S08]  /*4a740*/  HMMA.1688.F32.TF32 R132, R236.reuse, R14, R132 ;  /* 0x0000000eec84723c */ /* 0x040ff00000081084 */
[----:B----4-:R-:W-:Y:S08]  /*4a750*/  HMMA.1688.F32.TF32 R128, R236, R250, R128 ;  /* 0x000000faec80723c */ /* 0x010ff00000081080 */
        /* <DEDUP_REMOVED lines=11> */
[----:B------:R-:W-:Y:S03]  /*4a810*/  LDS R236, [R252+0x6100] ;  /* 0x00610000fcec7984 */ /* 0x000fe60000000800 */
[C---:B------:R-:W-:Y:S01]  /*4a820*/  HMMA.1688.F32.TF32 R100, R232.reuse, R46, R100 ;  /* 0x0000002ee864723c */ /* 0x040fe20000081064 */
[----:B------:R-:W-:Y:S04]  /*4a830*/  LDS R238, [R252+0x7100] ;  /* 0x00710000fcee7984 */ /* 0x000fe80000000800 */
[----:B------:R-:W-:Y:S03]  /*4a840*/  LDS R237, [R244+0x6100] ;  /* 0x00610000f4ed7984 */ /* 0x000fe60000000800 */
[C---:B------:R-:W-:Y:S01]  /*4a850*/  HMMA.1688.F32.TF32 R96, R232.reuse, R42, R96 ;  /* 0x0000002ae860723c */ /* 0x040fe20000081060 */
[----:B------:R-:W2:Y:S04]  /*4a860*/  LDS R239, [R244+0x7100] ;  /* 0x00710000f4ef7984 */ /* 0x000ea80000000800 */
        /* <DEDUP_REMOVED lines=45> */
[----:B------:R-:W-:Y:S04]  /*4ab40*/  STL.64 [R1+0xc90], R64 ;  /* 0x000c904001007387 */ /* 0x000fe80000100a00 */
[----:B------:R2:W-:Y:S04]  /*4ab50*/  STL.64 [R1+0xc98], R66 ;  /* 0x000c984201007387 */ /* 0x0005e80000100a00 */
[----:B-1----:R-:W3:Y:S04]  /*4ab60*/  LDL.LU R68, [R1+0x6a0] ;  /* 0x0006a00001447983 */ /* 0x002ee80000300800 */
[----:B------:R-:W-:Y:S04]  /*4ab70*/  LDS R232, [R0+0x6180] ;  /* 0x0061800000e87984 */ /* 0x000fe80000000800 */
[----:B------:R-:W-:Y:S04]  /*4ab80*/  LDS R234, [R0+0x7180] ;  /* 0x0071800000ea7984 */ /* 0x000fe80000000800 */
[----:B------:R-:W-:Y:S04]  /*4ab90*/  LDS R233, [R3+0x6180] ;  /* 0x0061800003e97984 */ /* 0x000fe80000000800 */
[----:B------:R-:W1:Y:S01]  /*4aba0*/  LDS R235, [R3+0x7180] ;  /* 0x0071800003eb7984 */ /* 0x000e620000000800 */
[C---:B--2---:R-:W-:Y:S11]  /*4abb0*/  HMMA.1688.F32.TF32 R64, R236.reuse, R62, R240 ;  /* 0x0000003eec40723c */ /* 0x044ff600000810f0 */
[----:B------:R-:W-:Y:S11]  /*4abc0*/  @!UPT UIADD3 URZ, URZ, URZ, URZ ;  /* 0x0000003f3f3ff290 */ /* 0x000ff6000fffe03f */
[----:B------:R-:W-:Y:S01]  /*4abd0*/  @!UPT UIADD3 URZ, URZ, URZ, URZ ;  /* 0x0000003f3f3ff290 */ /* 0x000fe2000fffe03f */
        /* <DEDUP_REMOVED lines=105> */
[----:B--2---:R-:W1:Y:S04]  /*4b270*/  LDL.LU R64, [R1+0x690] ;  /* 0x0006900001407983 */ /* 0x004e680000300800 */
[----:B------:R-:W1:Y:S04]  /*4b280*/  LDL.LU R65, [R1+0x694] ;  /* 0x0006940001417983 */ /* 0x000e680000300800 */
[----:B----4-:R-:W1:Y:S04]  /*4b290*/  LDL.LU R66, [R1+0x698] ;  /* 0x0006980001427983 */ /* 0x010e680000300800 */
[----:B------:R-:W1:Y:S01]  /*4b2a0*/  LDL.LU R67, [R1+0x69c] ;  /* 0x00069c0001437983 */ /* 0x000e620000300800 */
[C---:B---3--:R-:W-:Y:S08]  /*4b2b0*/  HMMA.1688.F32.TF32 R116, R236.reuse, R14, R116 ;  /* 0x0000000eec74723c */ /* 0x048ff00000081074 */
[C---:B------:R-:W-:Y:S08]  /*4b2c0*/  HMMA.1688.F32.TF32 R120, R236.reuse, R18, R120 ;  /* 0x00000012ec78723c */ /* 0x040ff00000081078 */
[C---:B------:R-:W-:Y:S11]  /*4b2d0*/  HMMA.1688.F32.TF32 R240, R236.reuse, R58, R240 ;  /* 0x0000003aecf0723c */ /* 0x040ff600000810f0 */
[----:B------:R-:W-:Y:S11]  /*4b2e0*/  @!UPT UIADD3 URZ, URZ, URZ, URZ ;  /* 0x0000003f3f3ff290 */ /* 0x000ff6000fffe03f */
[----:B------:R-:W-:Y:S01]  /*4b2f0*/  @!UPT UIADD3 URZ, URZ, URZ, URZ ;  /* 0x0000003f3f3ff290 */ /* 0x000fe2000fffe03f */
[----:B------:R-:W-:Y:S04]  /*4b300*/  STL.64 [R1+0x10b0], R240 ;  /* 0x0010b0f001007387 */ /* 0x000fe80000100a00 */
[----:B------:R2:W-:Y:S04]  /*4b310*/  STL.64 [R1+0x10b8], R242 ;  /* 0x0010b8f201007387 */ /* 0x0005e80000100a00 */
[----:B--2---:R-:W2:Y:S04]  /*4b320*/  LDL.LU.64 R242, [R1+0x4378] ;  /* 0x0043780001f27983 */ /* 0x004ea80000300a00 */
[----:B------:R-:W3:Y:S01]  /*4b330*/  LDL.LU.64 R240, [R1+0x4370] ;  /* 0x0043700001f07983 */ /* 0x000ee20000300a00 */
[C---:B------:R-:W-:Y:S08]  /*4b340*/  HMMA.1688.F32.TF32 R164, R236.reuse, R10, R164 ;  /* 0x0000000aeca4723c */ /* 0x040ff000000810a4 */
        /* <DEDUP_REMOVED lines=39> */
[C---:B-1----:R-:W-:Y:S03]  /*4b5c0*/  HMMA.1688.F32.TF32 R64, R232.reuse, R26, R64 ;  /* 0x0000001ae840723c */ /* 0x042fe60000081040 */
[----:B------:R-:W-:Y:S04]  /*4b5d0*/  LDS R236, [R252+0x6180] ;  /* 0x00618000fcec7984 */ /* 0x000fe80000000800 */
[----:B------:R-:W-:Y:S01]  /*4b5e0*/  LDS R238, [R252+0x7180] ;  /* 0x00718000fcee7984 */ /* 0x000fe20000000800 */
[C---:B----4-:R-:W-:Y:S03]  /*4b5f0*/  HMMA.1688.F32.TF32 R112, R232.reuse, R62, R108 ;  /* 0x0000003ee870723c */ /* 0x050fe6000008106c */
        /* <DEDUP_REMOVED lines=40> */
[----:B----4-:R-:W4:Y:S04]  /*4b880*/  LDL.LU R80, [R1+0x200] ;  /* 0x0002000001507983 */ /* 0x010f280000300800 */
[----:B------:R-:W4:Y:S04]  /*4b890*/  LDL.LU R81, [R1+0x204] ;  /* 0x0002040001517983 */ /* 0x000f280000300800 */
[----:B-1----:R-:W4:Y:S04]  /*4b8a0*/  LDL.LU R82, [R1+0x208] ;  /* 0x0002080001527983 */ /* 0x002f280000300800 */
        /* <DEDUP_REMOVED lines=73> */
[----:B---3--:R-:W-:-:S03]  /*4bd40*/  IMAD.MOV.U32 R64, RZ, RZ, R240 ;  /* 0x000000ffff407224 */ /* 0x008fc600078e00f0 */
[----:B------:R-:W3:Y:S01]  /*4bd50*/  LDL.LU R72, [R1+0xe0] ;  /* 0x0000e00001487983 */ /* 0x000ee20000300800 */
[----:B------:R-:W-:-:S03]  /*4bd60*/  MOV R65, R241 ;  /* 0x000000f100417202 */ /* 0x000fc60000000f00 */
[----:B------:R-:W3:Y:S01]  /*4bd70*/  LDL.LU R73, [R1+0xe4] ;  /* 0x0000e40001497983 */ /* 0x000ee20000300800 */
[----:B--2---:R-:W-:-:S03]  /*4bd80*/  IMAD.MOV.U32 R66, RZ, RZ, R242 ;  /* 0x000000ffff427224 */ /* 0x004fc600078e00f2 */
[----:B------:R-:W3:Y:S01]  /*4bd90*/  LDL.LU R74, [R1+0xe8] ;  /* 0x0000e800014a7983 */ /* 0x000ee20000300800 */
[----:B------:R-:W-:-:S03]  /*4bda0*/  IMAD.MOV.U32 R67, RZ, RZ, R243 ;  /* 0x000000ffff437224 */ /* 0x000fc600078e00f3 */
[----:B------:R-:W3:Y:S04]  /*4bdb0*/  LDL.LU R75, [R1+0xec] ;  /* 0x0000ec00014b7983 */ /* 0x000ee80000300800 */
[----:B------:R-:W2:Y:S04]  /*4bdc0*/  LDL.LU R240, [R1+0x4368] ;  /* 0x0043680001f07983 */ /* 0x000ea80000300800 */
[----:B------:R-:W2:Y:S04]  /*4bdd0*/  LDL.LU R241, [R1+0x4364] ;  /* 0x0043640001f17983 */ /* 0x000ea80000300800 */
[----:B------:R-:W2:Y:S04]  /*4bde0*/  LDL.LU R242, [R1+0x4360] ;  /* 0x0043600001f27983 */ /* 0x000ea80000300800 */
[----:B------:R-:W2:Y:S01]  /*4bdf0*/  LDL.LU R243, [R1+0x435c] ;  /* 0x00435c0001f37983 */ /* 0x000ea20000300800 */
[C---:B----4-:R-:W-:Y:S08]  /*4be00*/  HMMA.1688.F32.TF32 R136, R232.reuse, R250, R136 ;  /* 0x000000fae888723c */ /* 0x050ff00000081088 */
[C---:B------:R-:W-:Y:S08]  /*4be10*/  HMMA.1688.F32.TF32 R144, R232.reuse, R18, R144 ;  /* 0x00000012e890723c */ /* 0x040ff00000081090 */
[C---:B------:R-:W-:Y:S08]  /*4be20*/  HMMA.1688.F32.TF32 R148, R232.reuse, R22, R148 ;  /* 0x00000016e894723c */ /* 0x040ff00000081094 */
[----:B------:R-:W-:Y:S01]  /*4be30*/  HMMA.1688.F32.TF32 R140, R232, R14, R140 ;  /* 0x0000000ee88c723c */ /* 0x000fe2000008108c */
[----:B------:R-:W-:Y:S04]  /*4be40*/  LDS R232, [R0+0x6200] ;  /* 0x0062000000e87984 */ /* 0x000fe80000000800 */
[----:B------:R-:W-:Y:S10]  /*4be50*/  LDS R234, [R0+0x7200] ;  /* 0x0072000000ea7984 */ /* 0x000ff40000000800 */
[----:B------:R-:W-:Y:S04]  /*4be60*/  STL.64 [R1+0xf10], R148 ;  /* 0x000f109401007387 */ /* 0x000fe80000100a00 */
[----:B------:R-:W-:Y:S04]  /*4be70*/  STL.64 [R1+0xf18], R150 ;  /* 0x000f189601007387 */ /* 0x000fe80000100a00 */
[----:B------:R-:W-:Y:S04]  /*4be80*/  LDS R233, [R3+0x6200] ;  /* 0x0062000003e97984 */ /* 0x000fe80000000800 */
[----:B------:R-:W3:Y:S04]  /*4be90*/  LDS R235, [R3+0x7200] ;  /* 0x0072000003eb7984 */ /* 0x000ee80000000800 */
[----:B------:R-:W-:Y:S04]  /*4bea0*/  STL.64 [R1+0xf00], R144 ;  /* 0x000f009001007387 */ /* 0x000fe80000100a00 */
[----:B------:R-:W-:Y:S04]  /*4beb0*/  STL.64 [R1+0xf08], R146 ;  /* 0x000f089201007387 */ /* 0x000fe80000100a00 */
[----:B------:R-:W-:Y:S04]  /*4bec0*/  STL.64 [R1+0xef0], R140 ;  /* 0x000ef08c01007387 */ /* 0x000fe80000100a00 */
[----:B------:R-:W-:Y:S04]  /*4bed0*/  STL.64 [R1+0xef8], R142 ;  /* 0x000ef88e01007387 */ /* 0x000fe80000100a00 */
        /* <DEDUP_REMOVED lines=28> */
[----:B--2---:R-:W-:Y:S01]  /*4c0a0*/  HMMA.1688.F32.TF32 R76, R236, R250, R240 ;  /* 0x000000faec4c723c */ /* 0x004fe200000810f0 */
[----:B------:R-:W-:Y:S04]  /*4c0b0*/  STL.64 [R1+0xe98], R118 ;  /* 0x000e987601007387 */ /* 0x000fe80000100a00 */
[----:B------:R-:W-:Y:S03]  /*4c0c0*/  STL.64 [R1+0xe80], R112 ;  /* 0x000e807001007387 */ /* 0x000fe60000100a00 */
[C---:B---3--:R-:W-:Y:S01]  /*4c0d0*/  HMMA.1688.F32.TF32 R72, R232.reuse, R62, R72 ;  /* 0x0000003ee848723c */ /* 0x048fe20000081048 */
        /* <DEDUP_REMOVED lines=22> */
[----:B------:R1:W-:Y:S04]  /*4c240*/  LDS R239, [R244+0x7200] ;  /* 0x00720000f4ef7984 */ /* 0x0003e80000000800 */
[----:B------:R-:W-:Y:S04]  /*4c250*/  LDS R236, [R252+0x6200] ;  /* 0x00620000fcec7984 */ /* 0x000fe80000000800 */
[----:B-1----:R-:W2:Y:S04]  /*4c260*/  LDL.LU R244, [R1+0x4358] ;  /* 0x0043580001f47983 */ /* 0x002ea80000300800 */
[----:B------:R-:W-:Y:S04]  /*4c270*/  STL.64 [R1+0xdf0], R72 ;  /* 0x000df04801007387 */ /* 0x000fe80000100a00 */
[----:B------:R-:W-:Y:S04]  /*4c280*/  STL.64 [R1+0xdf8], R74 ;  /* 0x000df84a01007387 */ /* 0x000fe80000100a00 */
[----:B------:R-:W3:Y:S04]  /*4c290*/  LDL.LU R84, [R1] ;  /* 0x0000000001547983 */ /* 0x000ee80000300800 */
        /* <DEDUP_REMOVED lines=35> */
[----:B-1----:R-:W3:Y:S04]  /*4c4d0*/  LDL.LU R64, [R1+0x90] ;  /* 0x0000900001407983 */ /* 0x002ee80000300800 */
[----:B------:R-:W3:Y:S04]  /*4c4e0*/  LDL.LU R65, [R1+0x94] ;  /* 0x0000940001417983 */ /* 0x000ee80000300800 */
[----:B----4-:R-:W3:Y:S04]  /*4c4f0*/  LDL.LU R66, [R1+0x98] ;  /* 0x0000980001427983 */ /* 0x010ee80000300800 */
        /* <DEDUP_REMOVED lines=29> */
[----:B------:R-:W1:Y:S01]  /*4c6d0*/  LDS R238, [R252+0x7200] ;  /* 0x00720000fcee7984 */ /* 0x000e620000000800 */
[C---:B--2---:R-:W-:Y:S08]  /*4c6e0*/  HMMA.1688.F32.TF32 R128, R232.reuse, R6, R124 ;  /* 0x00000006e880723c */ /* 0x044ff0000008107c */
[C---:B------:R-:W-:Y:S08]  /*4c6f0*/  HMMA.1688.F32.TF32 R124, R232.reuse, R54, R120 ;  /* 0x00000036e87c723c */ /* 0x040ff00000081078 */
[----:B---3--:R-:W-:Y:S07]  /*4c700*/  HMMA.1688.F32.TF32 R120, R232, R50, R64 ;  /* 0x00000032e878723c */ /* 0x008fee0000081040 */
[----:B------:R-:W-:Y:S01]  /*4c710*/  STL.64 [R1+0xdc0], R128 ;  /* 0x000dc08001007387 */ /* 0x000fe20000100a00 */
[----:B------:R-:W-:-:S03]  /*4c720*/  MOV R64, R244 ;  /* 0x000000f400407202 */ /* 0x000fc60000000f00 */
[----:B------:R-:W-:Y:S04]  /*4c730*/  STL.64 [R1+0xdc8], R130 ;  /* 0x000dc88201007387 */ /* 0x000fe80000100a00 */
[----:B------:R-:W-:Y:S01]  /*4c740*/  STL.64 [R1+0xdb0], R124 ;  /* 0x000db07c01007387 */ /* 0x000fe20000100a00 */
[----:B------:R-:W-:-:S03]  /*4c750*/  IMAD.MOV.U32 R65, RZ, RZ, R245 ;  /* 0x000000ffff417224 */ /* 0x000fc600078e00f5 */
[----:B------:R-:W-:Y:S01]  /*4c760*/  STL.64 [R1+0xdb8], R126 ;  /* 0x000db87e01007387 */ /* 0x000fe20000100a00 */
[----:B------:R-:W-:-:S03]  /*4c770*/  IMAD.MOV.U32 R66, RZ, RZ, R246 ;  /* 0x000000ffff427224 */ /* 0x000fc600078e00f6 */
[----:B------:R-:W2:Y:S01]  /*4c780*/  LDL.LU R244, [R1+0x4354] ;  /* 0x0043540001f47983 */ /* 0x000ea20000300800 */
[----:B------:R-:W-:-:S03]  /*4c790*/  MOV R67, R247 ;  /* 0x000000f700437202 */ /* 0x000fc60000000f00 */
[----:B------:R-:W-:Y:S04]  /*4c7a0*/  STL.64 [R1+0xda0], R120 ;  /* 0x000da07801007387 */ /* 0x000fe80000100a00 */
[----:B------:R-:W-:Y:S04]  /*4c7b0*/  STL.64 [R1+0xda8], R122 ;  /* 0x000da87a01007387 */ /* 0x000fe80000100a00 */
[----:B------:R-:W2:Y:S04]  /*4c7c0*/  LDL.LU R245, [R1+0x4350] ;  /* 0x0043500001f57983 */ /* 0x000ea80000300800 */
[----:B------:R-:W2:Y:S04]  /*4c7d0*/  LDL.LU R246, [R1+0x434c] ;  /* 0x00434c0001f67983 */ /* 0x000ea80000300800 */
[----:B------:R-:W2:Y:S01]  /*4c7e0*/  LDL.LU R247, [R1+0x4348] ;  /* 0x0043480001f77983 */ /* 0x000ea20000300800 */
[C---:B----4-:R-:W-:Y:S08]  /*4c7f0*/  HMMA.1688.F32.TF32 R116, R232.reuse, R46, R116 ;  /* 0x0000002ee874723c */ /* 0x050ff00000081074 */
        /* <DEDUP_REMOVED lines=10> */
[----:B------:R-:W-:Y:S03]  /*4c8a0*/  STL.64 [R1+0xd80], R112 ;  /* 0x000d807001007387 */ /* 0x000fe60000100a00 */
[C---:B-1----:R-:W-:Y:S01]  /*4c8b0*/  HMMA.1688.F32.TF32 R80, R236.reuse, R62, R80 ;  /* 0x0000003eec50723c */ /* 0x042fe20000081050 */
[----:B------:R-:W-:Y:S07]  /*4c8c0*/  STL.64 [R1+0xd88], R114 ;  /* 0x000d887201007387 */ /* 0x000fee0000100a00 */
[C---:B------:R-:W-:Y:S01]  /*4c8d0*/  HMMA.1688.F32.TF32 R72, R236.reuse, R10, R72 ;  /* 0x0000000aec48723c */ /* 0x040fe20000081048 */
[----:B------:R-:W-:Y:S07]  /*4c8e0*/  STL.64 [R1+0xd70], R108 ;  /* 0x000d706c01007387 */ /* 0x000fee0000100a00 */
[C---:B------:R-:W-:Y:S01]  /*4c8f0*/  HMMA.1688.F32.TF32 R68, R236.reuse, R6, R68 ;  /* 0x00000006ec44723c */ /* 0x040fe20000081044 */
[----:B------:R-:W-:Y:S07]  /*4c900*/  STL.64 [R1+0xd78], R110 ;  /* 0x000d786e01007387 */ /* 0x000fee0000100a00 */
[C---:B------:R-:W-:Y:S01]  /*4c910*/  HMMA.1688.F32.TF32 R76, R236.reuse, R58, R76 ;  /* 0x0000003aec4c723c */ /* 0x040fe2000008104c */
        /* <DEDUP_REMOVED lines=10> */
[----:B------:R-:W-:Y:S01]  /*4c9c0*/  STL.64 [R1+0xd28], R90 ;  /* 0x000d285a01007387 */ /* 0x000fe20000100a00 */
[----:B--2---:R-:W-:Y:S03]  /*4c9d0*/  HMMA.1688.F32.TF32 R240, R232, R250, R244 ;  /* 0x000000fae8f0723c */ /* 0x004fe600000810f4 */
[----:B------:R-:W-:Y:S04]  /*4c9e0*/  LDS R232, [R0+0x6280] ;  /* 0x0062800000e87984 */ /* 0x000fe80000000800 */
[----:B------:R-:W-:Y:S04]  /*4c9f0*/  LDS R234, [R0+0x7280] ;  /* 0x0072800000ea7984 */ /* 0x000fe80000000800 */
[----:B------:R-:W-:Y:S04]  /*4ca00*/  LDS R233, [R3+0x6280] ;  /* 0x0062800003e97984 */ /* 0x000fe80000000800 */
[----:B------:R-:W1:Y:S08]  /*4ca10*/  LDS R235, [R3+0x7280] ;  /* 0x0072800003eb7984 */ /* 0x000e700000000800 */
[----:B------:R-:W-:Y:S04]  /*4ca20*/  STL [R1+0x415c], R240 ;  /* 0x00415cf001007387 */ /* 0x000fe80000100800 */
[----:B------:R-:W-:Y:S04]  /*4ca30*/  STL.64 [R1+0xd10], R84 ;  /* 0x000d105401007387 */ /* 0x000fe80000100a00 */
[----:B------:R-:W-:Y:S04]  /*4ca40*/  STL.64 [R1+0xd18], R86 ;  /* 0x000d185601007387 */ /* 0x000fe80000100a00 */
[----:B------:R2:W-:Y:S04]  /*4ca50*/  STL [R1+0x4158], R241 ;  /* 0x004158f101007387 */ /* 0x0005e80000100800 */
[----:B------:R3:W-:Y:S04]  /*4ca60*/  STL [R1+0x4154], R242 ;  /* 0x004154f201007387 */ /* 0x0007e80000100800 */
[----:B------:R4:W-:Y:S04]  /*4ca70*/  STL [R1+0x4150], R243 ;  /* 0x004150f301007387 */ /* 0x0009e80000100800 */
[----:B------:R-:W-:Y:S01]  /*4ca80*/  STL.64 [R1+0xd00], R80 ;  /* 0x000d005001007387 */ /* 0x000fe20000100a00 */
[----:B--2---:R-:W-:Y:S01]  /*4ca90*/  MOV R241, R70 ;  /* 0x0000004600f17202 */ /* 0x004fe20000000f00 */
[----:B---3--:R-:W-:-:S02]  /*4caa0*/  IMAD.MOV.U32 R242, RZ, RZ, R71 ;  /* 0x000000fffff27224 */ /* 0x008fc400078e0047 */
[----:B------:R-:W-:Y:S01]  /*4cab0*/  STL.64 [R1+0xd08], R82 ;  /* 0x000d085201007387 */ /* 0x000fe20000100a00 */
[----:B----4-:R-:W-:-:S03]  /*4cac0*/  IMAD.MOV.U32 R243, RZ, RZ, R72 ;  /* 0x000000fffff37224 */ /* 0x010fc600078e0048 */
[----:B------:R-:W-:Y:S01]  /*4cad0*/  STL [R1+0xce4], R73 ;  /* 0x000ce44901007387 */ /* 0x000fe20000100800 */
[----:B------:R-:W-:-:S03]  /*4cae0*/  IMAD.MOV.U32 R240, RZ, RZ, R69 ;  /* 0x000000fffff07224 */ /* 0x000fc600078e0045 */
[----:B------:R-:W-:Y:S04]  /*4caf0*/  STL.64 [R1+0xcf0], R76 ;  /* 0x000cf04c01007387 */ /* 0x000fe80000100a00 */
[----:B------:R-:W-:Y:S04]  /*4cb00*/  STL.64 [R1+0xcf8], R78 ;  /* 0x000cf84e01007387 */ /* 0x000fe80000100a00 */
[----:B------:R-:W-:Y:S04]  /*4cb10*/  STL.64 [R1+0xce8], R74 ;  /* 0x000ce84a01007387 */ /* 0x000fe80000100a00 */
[----:B------:R2:W-:Y:S04]  /*4cb20*/  STL [R1+0x4160], R243 ;  /* 0x004160f301007387 */ /* 0x0005e80000100800 */
[----:B------:R-:W-:Y:S04]  /*4cb30*/  STL [R1+0xc50], R68 ;  /* 0x000c504401007387 */ /* 0x000fe80000100800 */
[----:B------:R-:W-:Y:S04]  /*4cb40*/  STL [R1+0x416c], R242 ;  /* 0x00416cf201007387 */ /* 0x000fe80000100800 */
[----:B------:R-:W-:Y:S04]  /*4cb50*/  STL [R1+0x4168], R241 ;  /* 0x004168f101007387 */ /* 0x000fe80000100800 */
[----:B------:R-:W-:Y:S01]  /*4cb60*/  STL [R1+0x4164], R240 ;  /* 0x004164f001007387 */ /* 0x000fe20000100800 */
[----:B--2---:R-:W-:-:S03]  /*4cb70*/  IMAD.MOV.U32 R243, RZ, RZ, R66 ;  /* 0x000000fffff37224 */ /* 0x004fc600078e0042 */
[----:B------:R2:W-:Y:S04]  /*4cb80*/  STL.64 [R1+0xc40], R64 ;  /* 0x000c404001007387 */ /* 0x0005e80000100a00 */
[----:B------:R3:W-:Y:S04]  /*4cb90*/  STL [R1+0xc4c], R67 ;  /* 0x000c4c4301007387 */ /* 0x0007e80000100800 */
[----:B--2---:R-:W1:Y:S04]  /*4cba0*/  LDL.LU R64, [R1+0x4c0] ;  /* 0x0004c00001407983 */ /* 0x004e680000300800 */
[----:B------:R-:W1:Y:S04]  /*4cbb0*/  LDL.LU R65, [R1+0x4c4] ;  /* 0x0004c40001417983 */ /* 0x000e680000300800 */
[----:B------:R-:W1:Y:S04]  /*4cbc0*/  LDL.LU R66, [R1+0x4c8] ;  /* 0x0004c80001427983 */ /* 0x000e680000300800 */
[----:B---3--:R-:W1:Y:S04]  /*4cbd0*/  LDL.LU R67, [R1+0x4cc] ;  /* 0x0004cc0001437983 */ /* 0x008e680000300800 */
        /* <DEDUP_REMOVED lines=60> */
[----:B------:R1:W-:Y:S02]  /*4cfa0*/  STL [R1+0x4170], R243 ;  /* 0x004170f301007387 */ /* 0x0003e40000100800 */
[C---:B-1----:R-:W-:Y:S08]  /*4cfb0*/  HMMA.1688.F32.TF32 R64, R232.reuse, R54, R64 ;  /* 0x00000036e840723c */ /* 0x042ff00000081040 */
[C---:B--2---:R-:W-:Y:S08]  /*4cfc0*/  HMMA.1688.F32.TF32 R68, R232.reuse, R6, R68 ;  /* 0x00000006e844723c */ /* 0x044ff00000081044 */
[----:B---3--:R-:W-:Y:S08]  /*4cfd0*/  HMMA.1688.F32.TF32 R76, R232, R58, R76 ;  /* 0x0000003ae84c723c */ /* 0x008ff0000008104c */
[C---:B----4-:R-:W-:Y:S08]  /*4cfe0*/  HMMA.1688.F32.TF32 R84, R236.reuse, R250, R84 ;  /* 0x000000faec54723c */ /* 0x050ff00000081054 */
[C---:B------:R-:W-:Y:S08]  /*4cff0*/  HMMA.1688.F32.TF32 R92, R236.reuse, R18, R92 ;  /* 0x00000012ec5c723c */ /* 0x040ff0000008105c */
[C---:B------:R-:W-:Y:S08]  /*4d000*/  HMMA.1688.F32.TF32 R96, R236.reuse, R22, R96 ;  /* 0x00000016ec60723c */ /* 0x040ff00000081060 */
[C---:B------:R-:W-:Y:S08]  /*4d010*/  HMMA.1688.F32.TF32 R124, R236.reuse, R50, R124 ;  /* 0x00000032ec7c723c */ /* 0x040ff0000008107c */
[C---:B------:R-:W-:Y:S08]  /*4d020*/  HMMA.1688.F32.TF32 R100, R236.reuse, R26, R100 ;  /* 0x0000001aec64723c */ /* 0x040ff00000081064 */
[C---:B------:R-:W-:Y:S08]  /*4d030*/  HMMA.1688.F32.TF32 R108, R236.reuse, R34, R108 ;  /* 0x00000022ec6c723c */ /* 0x040ff0000008106c */
[----:B------:R-:W-:Y:S01]  /*4d040*/  HMMA.1688.F32.TF32 R120, R236, R46, R120 ;  /* 0x0000002eec78723c */ /* 0x000fe20000081078 */
[----:B------:R-:W-:Y:S01]  /*4d050*/  IMAD.MOV.U32 R240, RZ, RZ, R127 ;  /* 0x000000fffff07224 */ /* 0x000fe200078e007f */
[----:B------:R-:W-:Y:S01]  /*4d060*/  MOV R242, R125 ;  /* 0x0000007d00f27202 */ /* 0x000fe20000000f00 */
[----:B------:R-:W-:-:S05]  /*4d070*/  IMAD.MOV.U32 R241, RZ, RZ, R126 ;  /* 0x000000fffff17224 */ /* 0x000fca00078e007e */
[C---:B------:R-:W-:Y:S01]  /*4d080*/  HMMA.1688.F32.TF32 R116, R236.reuse, R42, R116 ;  /* 0x0000002aec74723c */ /* 0x040fe20000081074 */
[----:B------:R-:W-:Y:S07]  /*4d090*/  STL [R1+0xc30], R124 ;  /* 0x000c307c01007387 */ /* 0x000fee0000100800 */
[C---:B------:R-:W-:Y:S01]  /*4d0a0*/  HMMA.1688.F32.TF32 R112, R236.reuse, R38, R112 ;  /* 0x00000026ec70723c */ /* 0x040fe20000081070 */
[----:B------:R-:W-:Y:S07]  /*4d0b0*/  STL [R1+0x417c], R240 ;  /* 0x00417cf001007387 */ /* 0x000fee0000100800 */
[----:B------:R-:W-:Y:S01]  /*4d0c0*/  MOV R243, R123 ;  /* 0x0000007b00f37202 */ /* 0x000fe20000000f00 */
[C---:B------:R-:W-:Y:S01]  /*4d0d0*/  HMMA.1688.F32.TF32 R104, R236.reuse, R30, R104 ;  /* 0x0000001eec68723c */ /* 0x040fe20000081068 */
[----:B------:R-:W-:Y:S04]  /*4d0e0*/  STL [R1+0x4178], R241 ;  /* 0x004178f101007387 */ /* 0x000fe80000100800 */
[----:B------:R-:W-:Y:S04]  /*4d0f0*/  STL [R1+0x4174], R242 ;  /* 0x004174f201007387 */ /* 0x000fe80000100800 */
[----:B------:R-:W-:Y:S01]  /*4d100*/  STL.64 [R1+0xc20], R120 ;  /* 0x000c207801007387 */ /* 0x000fe20000100a00 */
[----:B------:R-:W-:Y:S03]  /*4d110*/  HMMA.1688.F32.TF32 R88, R236, R14, R88 ;  /* 0x0000000eec58723c */ /* 0x000fe60000081058 */
[----:B------:R-:W-:Y:S04]  /*4d120*/  STL [R1+0xc28], R122 ;  /* 0x000c287a01007387 */ /* 0x000fe80000100800 */
[----:B------:R1:W-:Y:S01]  /*4d130*/  STL [R1+0x4180], R243 ;  /* 0x004180f301007387 */ /* 0x0003e20000100800 */
[C---:B------:R-:W-:Y:S03]  /*4d140*/  HMMA.1688.F32.TF32 R80, R232.reuse, R62, R80 ;  /* 0x0000003ee850723c */ /* 0x040fe60000081050 */
[----:B-1----:R-:W2:Y:S04]  /*4d150*/  LDL R243, [R1+0x810] ;  /* 0x0008100001f37983 */ /* 0x002ea80000100800 */
[----:B------:R-:W-:Y:S04]  /*4d160*/  STL [R1+0xc10], R116 ;  /* 0x000c107401007387 */ /* 0x000fe80000100800 */
[----:B------:R-:W-:Y:S01]  /*4d170*/  STL.64 [R1+0xc00], R112 ;  /* 0x000c007001007387 */ /* 0x000fe20000100a00 */
[C---:B------:R-:W-:Y:S03]  /*4d180*/  HMMA.1688.F32.TF32 R72, R232.reuse, R10, R72 ;  /* 0x0000000ae848723c */ /* 0x040fe60000081048 */
        /* <DEDUP_REMOVED lines=20> */
[----:B------:R3:W-:Y:S01]  /*4d2d0*/  STL.64 [R1+0xb78], R74 ;  /* 0x000b784a01007387 */ /* 0x0007e20000100a00 */
[----:B------:R-:W-:Y:S01]  /*4d2e0*/  IMAD.MOV.U32 R240, RZ, RZ, R117 ;  /* 0x000000fffff07224 */ /* 0x000fe200078e0075 */
[----:B------:R-:W-:Y:S01]  /*4d2f0*/  MOV R242, R119 ;  /* 0x0000007700f27202 */ /* 0x000fe20000000f00 */
[----:B------:R-:W-:Y:S01]  /*4d300*/  IMAD.MOV.U32 R241, RZ, RZ, R118 ;  /* 0x000000fffff17224 */ /* 0x000fe200078e0076 */
[----:B------:R-:W-:Y:S04]  /*4d310*/  LDS R236, [R252+0x6280] ;  /* 0x00628000fcec7984 */ /* 0x000fe80000000800 */
[----:B-1----:R-:W4:Y:S04]  /*4d320*/  LDL.LU R72, [R1+0x3a0] ;  /* 0x0003a00001487983 */ /* 0x002f280000300800 */
[----:B------:R-:W-:Y:S04]  /*4d330*/  STL.64 [R1+0xb60], R68 ;  /* 0x000b604401007387 */ /* 0x000fe80000100a00 */
[----:B------:R-:W-:Y:S04]  /*4d340*/  STL.64 [R1+0xb68], R70 ;  /* 0x000b684601007387 */ /* 0x000fe80000100a00 */
[----:B------:R1:W-:Y:S04]  /*4d350*/  STL.64 [R1+0xb50], R64 ;  /* 0x000b504001007387 */ /* 0x0003e80000100a00 */
[----:B------:R1:W-:Y:S04]  /*4d360*/  STL.64 [R1+0xb58], R66 ;  /* 0x000b584201007387 */ /* 0x0003e80000100a00 */
[----:B------:R-:W4:Y:S04]  /*4d370*/  LDL.LU R73, [R1+0x3a4] ;  /* 0x0003a40001497983 */ /* 0x000f280000300800 */
[----:B---3--:R-:W4:Y:S04]  /*4d380*/  LDL.LU R74, [R1+0x3a8] ;  /* 0x0003a800014a7983 */ /* 0x008f280000300800 */
[----:B------:R-:W4:Y:S04]  /*4d390*/  LDL.LU R75, [R1+0x3ac] ;  /* 0x0003ac00014b7983 */ /* 0x000f280000300800 */
        /* <DEDUP_REMOVED lines=105> */
[----:B--2---:R-:W-:Y:S04]  /*4da30*/  LDS R237, [R243+0x6280] ;  /* 0x00628000f3ed7984 */ /* 0x004fe80000000800 */
[----:B------:R-:W1:Y:S01]  /*4da40*/  LDS R239, [R243+0x7280] ;  /* 0x00728000f3ef7984 */ /* 0x000e620000000800 */
[C---:B---3--:R-:W-:Y:S08]  /*4da50*/  HMMA.1688.F32.TF32 R64, R232.reuse, R30, R64 ;  /* 0x0000001ee840723c */ /* 0x048ff00000081040 */
[C---:B----4-:R-:W-:Y:S08]  /*4da60*/  HMMA.1688.F32.TF32 R148, R232.reuse, R34, R148 ;  /* 0x00000022e894723c */ /* 0x050ff00000081094 */
[C---:B------:R-:W-:Y:S08]  /*4da70*/  HMMA.1688.F32.TF32 R152, R232.reuse, R38, R152 ;  /* 0x00000026e898723c */ /* 0x040ff00000081098 */
        /* <DEDUP_REMOVED lines=27> */
[----:B------:R-:W3:Y:S01]  /*4dc30*/  LDL.LU.64 R64, [R1+0x42e8] ;  /* 0x0042e80001407983 */ /* 0x000ee20000300a00 */
        /* <DEDUP_REMOVED lines=69> */
[----:B--2---:R-:W-:-:S02]  /*4e090*/  IMAD.MOV.U32 R69, RZ, RZ, R66 ;  /* 0x000000ffff457224 */ /* 0x004fc400078e0042 */
[----:B---3--:R-:W-:Y:S02]  /*4e0a0*/  IMAD.MOV.U32 R68, RZ, RZ, R64 ;  /* 0x000000ffff447224 */ /* 0x008fe400078e0040 */
[----:B------:R-:W2:Y:S01]  /*4e0b0*/  LDL.LU R64, [R1+0x42e4] ;  /* 0x0042e40001407983 */ /* 0x000ea20000300800 */
[----:B------:R-:W-:-:S03]  /*4e0c0*/  MOV R70, R67 ;  /* 0x0000004300467202 */ /* 0x000fc60000000f00 */
[----:B------:R3:W-:Y:S01]  /*4e0d0*/  STL.64 [R1+0x9b0], R72 ;  /* 0x0009b04801007387 */ /* 0x0007e20000100a00 */
[----:B------:R-:W-:-:S03]  /*4e0e0*/  IMAD.MOV.U32 R71, RZ, RZ, R65 ;  /* 0x000000ffff477224 */ /* 0x000fc600078e0041 */
[----:B------:R1:W-:Y:S04]  /*4e0f0*/  STL.64 [R1+0x9b8], R74 ;  /* 0x0009b84a01007387 */ /* 0x0003e80000100a00 */
[----:B------:R-:W4:Y:S04]  /*4e100*/  LDL.LU R66, [R1+0x42e0] ;  /* 0x0042e00001427983 */ /* 0x000f280000300800 */
[----:B------:R-:W4:Y:S04]  /*4e110*/  LDL.LU R67, [R1+0x42dc] ;  /* 0x0042dc0001437983 */ /* 0x000f280000300800 */
[----:B------:R-:W4:Y:S04]  /*4e120*/  LDL.LU R65, [R1+0x42d8] ;  /* 0x0042d80001417983 */ /* 0x000f280000300800 */
[----:B---3--:R-:W3:Y:S04]  /*4e130*/  LDL.LU R72, [R1+0x530] ;  /* 0x0005300001487983 */ /* 0x008ee80000300800 */
[----:B------:R-:W3:Y:S04]  /*4e140*/  LDL.LU R73, [R1+0x534] ;  /* 0x0005340001497983 */ /* 0x000ee80000300800 */
[----:B-1----:R-:W3:Y:S04]  /*4e150*/  LDL.LU R74, [R1+0x538] ;  /* 0x00053800014a7983 */ /* 0x002ee80000300800 */
        /* <DEDUP_REMOVED lines=61> */
[----:B--2---:R-:W-:-:S03]  /*4e530*/  IMAD.MOV.U32 R79, RZ, RZ, R64 ;  /* 0x000000ffff4f7224 */ /* 0x004fc600078e0040 */
[----:B------:R-:W2:Y:S01]  /*4e540*/  LDL.LU R64, [R1+0x2b0] ;  /* 0x0002b00001407983 */ /* 0x000ea20000300800 */
[----:B----4-:R-:W-:Y:S01]  /*4e550*/  MOV R77, R66 ;  /* 0x00000042004d7202 */ /* 0x010fe20000000f00 */
[----:B------:R-:W-:Y:S02]  /*4e560*/  IMAD.MOV.U32 R76, RZ, RZ, R67 ;  /* 0x000000ffff4c7224 */ /* 0x000fe400078e0043 */
[----:B------:R-:W-:Y:S02]  /*4e570*/  IMAD.MOV.U32 R78, RZ, RZ, R65 ;  /* 0x000000ffff4e7224 */ /* 0x000fe400078e0041 */
        /* <DEDUP_REMOVED lines=14> */
[----:B------:R-:W4:Y:S01]  /*4e660*/  LDL.LU R87, [R1+0x56c] ;  /* 0x00056c0001577983 */ /* 0x000f220000300800 */
        /* <DEDUP_REMOVED lines=16> */
[----:B-1----:R-:W3:Y:S04]  /*4e770*/  LDL.LU.64 R146, [R1+0x42d0] ;  /* 0x0042d00001927983 */ /* 0x002ee80000300a00 */
[----:B------:R-:W3:Y:S04]  /*4e780*/  LDL.LU.64 R144, [R1+0x42c8] ;  /* 0x0042c80001907983 */ /* 0x000ee80000300a00 */
[----:B------:R-:W-:Y:S04]  /*4e790*/  STL.64 [R1+0x990], R140 ;  /* 0x0009908c01007387 */ /* 0x000fe80000100a00 */
[----:B------:R1:W-:Y:S01]  /*4e7a0*/  STL.64 [R1+0x998], R142 ;  /* 0x0009988e01007387 */ /* 0x0003e20000100a00 */
[C---:B------:R-:W-:Y:S03]  /*4e7b0*/  HMMA.1688.F32.TF32 R104, R232.reuse, R30, R104 ;  /* 0x0000001ee868723c */ /* 0x040fe60000081068 */
[----:B-1----:R-:W3:Y:S04]  /*4e7c0*/  LDL.LU.64 R142, [R1+0x42c0] ;  /* 0x0042c000018e7983 */ /* 0x002ee80000300a00 */
        /* <DEDUP_REMOVED lines=15> */
[C---:B--2---:R-:W-:Y:S03]  /*4e8c0*/  HMMA.1688.F32.TF32 R64, R232.reuse, R14, R64 ;  /* 0x0000000ee840723c */ /* 0x044fe60000081040 */
[----:B-1----:R-:W2:Y:S04]  /*4e8d0*/  LDL.LU.64 R126, [R1+0x4280] ;  /* 0x00428000017e7983 */ /* 0x002ea80000300a00 */
[----:B------:R-:W2:Y:S04]  /*4e8e0*/  LDL.LU.64 R124, [R1+0x4278] ;  /* 0x00427800017c7983 */ /* 0x000ea80000300a00 */
[----:B------:R-:W-:Y:S04]  /*4e8f0*/  STL.64 [R1+0x940], R120 ;  /* 0x0009407801007387 */ /* 0x000fe80000100a00 */
[----:B------:R1:W-:Y:S01]  /*4e900*/  STL.64 [R1+0x948], R122 ;  /* 0x0009487a01007387 */ /* 0x0003e20000100a00 */
[----:B------:R-:W-:Y:S03]  /*4e910*/  HMMA.1688.F32.TF32 R244, R232, R250, R244 ;  /* 0x000000fae8f4723c */ /* 0x000fe600000810f4 */
[----:B------:R-:W-:Y:S04]  /*4e920*/  LDS R232, [R0+0x6380] ;  /* 0x0063800000e87984 */ /* 0x000fe80000000800 */
[----:B------:R-:W-:Y:S04]  /*4e930*/  LDS R234, [R0+0x7380] ;  /* 0x0073800000ea7984 */ /* 0x000fe80000000800 */
[----:B-1----:R-:W2:Y:S04]  /*4e940*/  LDL.LU.64 R122, [R1+0x4270] ;  /* 0x00427000017a7983 */ /* 0x002ea80000300a00 */
[----:B------:R-:W2:Y:S04]  /*4e950*/  LDL.LU.64 R120, [R1+0x4268] ;  /* 0x0042680001787983 */ /* 0x000ea80000300a00 */
[----:B------:R-:W-:Y:S04]  /*4e960*/  STL.64 [R1+0x930], R116 ;  /* 0x0009307401007387 */ /* 0x000fe80000100a00 */
[----:B------:R1:W-:Y:S01]  /*4e970*/  STL.64 [R1+0x938], R118 ;  /* 0x0009387601007387 */ /* 0x0003e20000100a00 */
[C---:B------:R-:W-:Y:S03]  /*4e980*/  HMMA.1688.F32.TF32 R88, R236.reuse, R58, R88 ;  /* 0x0000003aec58723c */ /* 0x040fe60000081058 */
[----:B------:R-:W-:Y:S04]  /*4e990*/  LDS R233, [R3+0x6380] ;  /* 0x0063800003e97984 */ /* 0x000fe80000000800 */
[----:B------:R-:W2:Y:S04]  /*4e9a0*/  LDS R235, [R3+0x7380] ;  /* 0x0073800003eb7984 */ /* 0x000ea80000000800 */
[----:B-1----:R-:W2:Y:S04]  /*4e9b0*/  LDL.LU.64 R118, [R1+0x4260] ;  /* 0x0042600001767983 */ /* 0x002ea80000300a00 */
[----:B------:R-:W2:Y:S04]  /*4e9c0*/  LDL.LU.64 R116, [R1+0x4258] ;  /* 0x0042580001747983 */ /* 0x000ea80000300a00 */
[----:B------:R-:W-:Y:S04]  /*4e9d0*/  STL.64 [R1+0x920], R112 ;  /* 0x0009207001007387 */ /* 0x000fe80000100a00 */
[----:B------:R1:W-:Y:S01]  /*4e9e0*/  STL.64 [R1+0x928], R114 ;  /* 0x0009287201007387 */ /* 0x0003e20000100a00 */
[C---:B----4-:R-:W-:Y:S03]  /*4e9f0*/  HMMA.1688.F32.TF32 R84, R236.reuse, R10, R84 ;  /* 0x0000000aec54723c */ /* 0x050fe60000081054 */
[----:B-1----:R-:W4:Y:S04]  /*4ea00*/  LDL.LU.64 R114, [R1+0x4250] ;  /* 0x0042500001727983 */ /* 0x002f280000300a00 */
[----:B------:R-:W4:Y:S04]  /*4ea10*/  LDL.LU.64 R112, [R1+0x4248] ;  /* 0x0042480001707983 */ /* 0x000f280000300a00 */
        /* <DEDUP_REMOVED lines=29> */
[----:B------:R-:W-:Y:S04]  /*4ebf0*/  STL.64 [R1+0x8a8], R246 ;  /* 0x0008a8f601007387 */ /* 0x000fe80000100a00 */
        /* <DEDUP_REMOVED lines=22> */
[----:B-1----:R-:W4:Y:S04]  /*4ed60*/  LDL.LU.64 R70, [R1+0x4190] ;  /* 0x0041900001467983 */ /* 0x002f280000300a00 */
[----:B------:R-:W4:Y:S01]  /*4ed70*/  LDL.LU.64 R68, [R1+0x4188] ;  /* 0x0041880001447983 */ /* 0x000f220000300a00 */
[C---:B--2---:R-:W-:Y:S08]  /*4ed80*/  HMMA.1688.F32.TF32 R76, R236.reuse, R34, R76 ;  /* 0x00000022ec4c723c */ /* 0x044ff0000008104c */
[C---:B---3--:R-:W-:Y:S08]  /*4ed90*/  HMMA.1688.F32.TF32 R72, R236.reuse, R38, R72 ;  /* 0x00000026ec48723c */ /* 0x048ff00000081048 */
[C---:B----4-:R-:W-:Y:S11]  /*4eda0*/  HMMA.1688.F32.TF32 R68, R236.reuse, R42, R68 ;  /* 0x0000002aec44723c */ /* 0x050ff60000081044 */
[----:B------:R-:W-:Y:S11]  /*4edb0*/  @!UPT UIADD3 URZ, URZ, URZ, URZ ;  /* 0x0000003f3f3ff290 */ /* 0x000ff6000fffe03f */
[----:B------:R-:W-:Y:S01]  /*4edc0*/  @!UPT UIADD3 URZ, URZ, URZ, URZ ;  /* 0x0000003f3f3ff290 */ /* 0x000fe2000fffe03f */
        /* <DEDUP_REMOVED lines=18> */
[----:B--2---:R-:W-:Y:S01]  /*4eef0*/  HMMA.1688.F32.TF32 R76, R236, R250, R100 ;  /* 0x000000faec4c723c */ /* 0x004fe20000081064 */
[----:B------:R1:W-:Y:S07]  /*4ef00*/  STL.64 [R1+0x1598], R70 ;  /* 0x0015984601007387 */ /* 0x0003ee0000100a00 */
[C---:B-1----:R-:W-:Y:S07]  /*4ef10*/  HMMA.1688.F32.TF32 R68, R232.reuse, R62, R104 ;  /* 0x0000003ee844723c */ /* 0x042fee0000081068 */
[----:B------:R-:W-:Y:S04]  /*4ef20*/  STL.64 [R1+0x1580], R72 ;  /* 0x0015804801007387 */ /* 0x000fe80000100a00 */
[----:B------:R1:W-:Y:S04]  /*4ef30*/  STL.64 [R1+0x1588], R74 ;  /* 0x0015884a01007387 */ /* 0x0003e80000100a00 */
        /* <DEDUP_REMOVED lines=42> */
[----:B-1----:R-:W-:Y:S07]  /*4f1e0*/  HMMA.1688.F32.TF32 R68, R232, R250, R164 ;  /* 0x000000fae844723c */ /* 0x002fee00000810a4 */
[----:B------:R-:W-:Y:S04]  /*4f1f0*/  STL.64 [R1+0x7a0], R72 ;  /* 0x0007a04801007387 */ /* 0x000fe80000100a00 */
[----:B------:R-:W-:Y:S04]  /*4f200*/  STL.64 [R1+0x7a8], R74 ;  /* 0x0007a84a01007387 */ /* 0x000fe80000100a00 */
[----:B------:R-:W-:Y:S04]  /*4f210*/  STL.64 [R1+0x790], R76 ;  /* 0x0007904c01007387 */ /* 0x000fe80000100a00 */
[----:B------:R-:W-:Y:S04]  /*4f220*/  STL.64 [R1+0x798], R78 ;  /* 0x0007984e01007387 */ /* 0x000fe80000100a00 */
[----:B------:R-:W-:Y:S04]  /*4f230*/  STL.64 [R1+0x780], R68 ;  /* 0x0007804401007387 */ /* 0x000fe80000100a00 */
[----:B------:R1:W-:Y:S01]  /*4f240*/  STL.64 [R1+0x788], R70 ;  /* 0x0007884601007387 */ /* 0x0003e20000100a00 */
[----:B------:R-:W-:Y:S03]  /*4f250*/  HMMA.1688.F32.TF32 R244, R236, R62, R64 ;  /* 0x0000003eecf4723c */ /* 0x000fe60000081040 */
[----:B------:R-:W-:Y:S04]  /*4f260*/  LDS R64, [R252+0x6380] ;  /* 0x00638000fc407984 */ /* 0x000fe80000000800 */
[----:B------:R-:W-:Y:S04]  /*4f270*/  LDS R66, [R252+0x7380] ;  /* 0x00738000fc427984 */ /* 0x000fe80000000800 */
[----:B-1----:R-:W2:Y:S04]  /*4f280*/  LDL.LU R71, [R1+0x1920] ;  /* 0x0019200001477983 */ /* 0x002ea80000300800 */
[----:B------:R-:W-:Y:S04]  /*4f290*/  LDS R65, [R243+0x6380] ;  /* 0x00638000f3417984 */ /* 0x000fe80000000800 */
[----:B------:R-:W1:Y:S01]  /*4f2a0*/  LDS R67, [R243+0x7380] ;  /* 0x00738000f3437984 */ /* 0x000e620000000800 */
[----:B------:R-:W-:Y:S01]  /*4f2b0*/  MOV R82, R5 ;  /* 0x0000000500527202 */ /* 0x000fe20000000f00 */
[----:B------:R-:W-:Y:S01]  /*4f2c0*/  IMAD.MOV.U32 R83, RZ, RZ, R4 ;  /* 0x000000ffff537224 */ /* 0x000fe200078e0004 */
[----:B------:R-:W-:Y:S01]  /*4f2d0*/  MOV R76, R17 ;  /* 0x00000011004c7202 */ /* 0x000fe20000000f00 */
[----:B------:R-:W-:-:S02]  /*4f2e0*/  IMAD.MOV.U32 R80, RZ, RZ, R9 ;  /* 0x000000ffff507224 */ /* 0x000fc400078e0009 */
[----:B------:R-:W-:Y:S02]  /*4f2f0*/  IMAD.MOV.U32 R81, RZ, RZ, R8 ;  /* 0x000000ffff517224 */ /* 0x000fe400078e0008 */
[----:B------:R-:W-:Y:S01]  /*4f300*/  IMAD.MOV.U32 R77, RZ, RZ, R16 ;  /* 0x000000ffff4d7224 */ /* 0x000fe200078e0010 */
[----:B------:R-:W-:Y:S01]  /*4f310*/  MOV R79, R12 ;  /* 0x0000000c004f7202 */ /* 0x000fe20000000f00 */
[----:B------:R-:W-:Y:S01]  /*4f320*/  IMAD.MOV.U32 R78, RZ, RZ, R13 ;  /* 0x000000ffff4e7224 */ /* 0x000fe200078e000d */
[----:B------:R-:W-:Y:S01]  /*4f330*/  MOV R91, R2 ;  /* 0x00000002005b7202 */ /* 0x000fe20000000f00 */
[----:B------:R-:W-:Y:S04]  /*4f340*/  LDS R68, [R252+0x8000] ;  /* 0x00800000fc447984 */ /* 0x000fe80000000800 */
[----:B------:R-:W-:Y:S04]  /*4f350*/  LDS R70, [R252+0x9000] ;  /* 0x00900000fc467984 */ /* 0x000fe80000000800 */
[----:B------:R-:W-:Y:S01]  /*4f360*/  LDS R69, [R243+0x8000] ;  /* 0x00800000f3457984 */ /* 0x000fe20000000800 */
[C---:B-1----:R-:W-:Y:S08]  /*4f370*/  HMMA.1688.F32.TF32 R72, R64.reuse, R62, R168 ;  /* 0x0000003e4048723c */ /* 0x042ff000000810a8 */
[C---:B------:R-:W-:Y:S08]  /*4f380*/  HMMA.1688.F32.TF32 R60, R64.reuse, R58, R172 ;  /* 0x0000003a403c723c */ /* 0x040ff000000810ac */
[C---:B------:R-:W-:Y:S07]  /*4f390*/  HMMA.1688.F32.TF32 R56, R64.reuse, R10, R176 ;  /* 0x0000000a4038723c */ /* 0x040fee00000810b0 */
        /* <DEDUP_REMOVED lines=21> */
[----:B------:R-:W-:Y:S03]  /*4f4f0*/  LDS R72, [R0+0x8000] ;  /* 0x0080000000487984 */ /* 0x000fe60000000800 */
        /* <DEDUP_REMOVED lines=27> */
[----:B------:R-:W-:Y:S01]  /*4f6b0*/  LDS R75, [R3+0x9000] ;  /* 0x00900000034b7984 */ /* 0x000fe20000000800 */
[----:B------:R-:W-:Y:S03]  /*4f6c0*/  HMMA.1688.F32.TF32 R248, R64, R250, R220 ;  /* 0x000000fa40f8723c */ /* 0x000fe600000810dc */
[----:B--2---:R-:W1:Y:S04]  /*4f6d0*/  LDSM.16.M88.4 R4, [R71+0x20080] ;  /* 0x020080004704783b */ /* 0x004e680000000200 */
[----:B------:R-:W2:Y:S04]  /*4f6e0*/  LDSM.16.M88.4 R8, [R71+0x20880] ;  /* 0x020880004708783b */ /* 0x000ea80000000200 */
        /* <DEDUP_REMOVED lines=8> */
[----:B------:R-:W2:Y:S04]  /*4f770*/  LDSM.16.M88.4 R48, [R71+0x25880] ;  /* 0x025880004730783b */ /* 0x000ea80000000200 */
[----:B------:R-:W2:Y:S04]  /*4f780*/  LDSM.16.M88.4 R52, [R71+0x26080] ;  /* 0x026080004734783b */ /* 0x000ea80000000200 */
[----:B------:R-:W3:Y:S04]  /*4f790*/  LDSM.16.M88.4 R56, [R71+0x26880] ;  /* 0x026880004738783b */ /* 0x000ee80000000200 */
[----:B------:R-:W4:Y:S04]  /*4f7a0*/  LDSM.16.M88.4 R60, [R71+0x27080] ;  /* 0x02708000473c783b */ /* 0x000f280000000200 */
[----:B------:R-:W4:Y:S04]  /*4f7b0*/  LDSM.16.M88.4 R64, [R71+0x27880] ;  /* 0x027880004740783b */ /* 0x000f280000000200 */
[----:B------:R-:W-:Y:S04]  /*4f7c0*/  STL [R1+0x410c], R248 ;  /* 0x00410cf801007387 */ /* 0x000fe80000100800 */
[----:B------:R-:W-:Y:S04]  /*4f7d0*/  STL [R1+0x4108], R249 ;  /* 0x004108f901007387 */ /* 0x000fe80000100800 */
[----:B------:R-:W-:Y:S04]  /*4f7e0*/  STL [R1+0x4104], R250 ;  /* 0x004104fa01007387 */ /* 0x000fe80000100800 */
[----:B------:R-:W-:Y:S04]  /*4f7f0*/  STL [R1+0x4100], R251 ;  /* 0x004100fb01007387 */ /* 0x000fe80000100800 */
[----:B-1----:R-:W-:Y:S04]  /*4f800*/  STL [R1+0x4114], R6 ;  /* 0x0041140601007387 */ /* 0x002fe80000100800 */
[----:B------:R-:W-:Y:S04]  /*4f810*/  STL [R1+0x4110], R7 ;  /* 0x0041100701007387 */ /* 0x000fe80000100800 */
[----:B--2---:R1:W-:Y:S01]  /*4f820*/  STL [R1+0x4118], R11 ;  /* 0x0041180b01007387 */ /* 0x0043e20000100800 */
[C---:B------:R-:W-:Y:S03]  /*4f830*/  HMMA.1688.F32.TF32 R80, R72.reuse, R4, R80 ;  /* 0x000000044850723c */ /* 0x040fe60000081050 */
[----:B---3--:R-:W-:Y:S04]  /*4f840*/  STL [R1+0x4000], R18 ;  /* 0x0040001201007387 */ /* 0x008fe80000100800 */
[----:B------:R-:W-:Y:S04]  /*4f850*/  STL [R1+0x3ffc], R19 ;  /* 0x003ffc1301007387 */ /* 0x000fe80000100800 */
[----:B----4-:R-:W-:Y:S04]  /*4f860*/  STL [R1+0x4004], R22 ;  /* 0x0040041601007387 */ /* 0x010fe80000100800 */
[----:B------:R-:W-:Y:S01]  /*4f870*/  STL [R1+0x3ff8], R23 ;  /* 0x003ff81701007387 */ /* 0x000fe20000100800 */
[----:B------:R-:W-:Y:S03]  /*4f880*/  HMMA.1688.F32.TF32 R76, R72, R8, R76 ;  /* 0x00000008484c723c */ /* 0x000fe6000008104c */
        /* <DEDUP_REMOVED lines=22> */
[----:B------:R2:W-:Y:S04]  /*4f9f0*/  STL.64 [R1+0xf0], R80 ;  /* 0x0000f05001007387 */ /* 0x0005e80000100a00 */
[----:B------:R3:W-:Y:S01]  /*4fa00*/  STL.64 [R1+0xf8], R82 ;  /* 0x0000f85201007387 */ /* 0x0007e20000100a00 */
[----:B-1----:R-:W-:-:S03]  /*4fa10*/  IMAD.MOV.U32 R11, RZ, RZ, R76 ;  /* 0x000000ffff0b7224 */ /* 0x002fc600078e004c */
        /* <DEDUP_REMOVED lines=31> */
[----:B------:R-:W4:Y:S04]  /*4fc10*/  LDSM.16.M88.4 R12, [R71+0x21080] ;  /* 0x02108000470c783b */ /* 0x000f280000000200 */
        /* <DEDUP_REMOVED lines=19> */
[----:B------:R-:W1:Y:S01]  /*4fd50*/  LDS R71, [R243+0x9000] ;  /* 0x00900000f3477984 */ /* 0x000e620000000800 */
[C---:B----4-:R-:W-:Y:S11]  /*4fd60*/  HMMA.1688.F32.TF32 R116, R72.reuse, R12, R116 ;  /* 0x0000000c4874723c */ /* 0x050ff60000081074 */
[----:B------:R-:W-:Y:S11]  /*4fd70*/  @!UPT UIADD3 URZ, URZ, URZ, URZ ;  /* 0x0000003f3f3ff290 */ /* 0x000ff6000fffe03f */
[----:B------:R-:W-:Y:S02]  /*4fd80*/  @!UPT UIADD3 URZ, URZ, URZ, URZ ;  /* 0x0000003f3f3ff290 */ /* 0x000fe4000fffe03f */
[----:B------:R-:W-:Y:S01]  /*4fd90*/  IMAD.MOV.U32 R249, RZ, RZ, R116 ;  /* 0x000000fffff97224 */ /* 0x000fe200078e0074 */
[----:B------:R-:W-:Y:S01]  /*4fda0*/  MOV R251, R118 ;  /* 0x0000007600fb7202 */ /* 0x000fe20000000f00 */
[----:B------:R-:W-:Y:S02]  /*4fdb0*/  IMAD.MOV.U32 R250, RZ, RZ, R117 ;  /* 0x000000fffffa7224 */ /* 0x000fe400078e0075 */
[----:B------:R-:W-:Y:S02]  /*4fdc0*/  IMAD.MOV.U32 R2, RZ, RZ, R119 ;  /* 0x000000ffff027224 */ /* 0x000fe400078e0077 */
[C---:B------:R-:W-:Y:S08]  /*4fdd0*/  HMMA.1688.F32.TF32 R116, R72.reuse, R20, R108 ;  /* 0x000000144874723c */ /* 0x040ff0000008106c */
[C---:B------:R-:W-:Y:S08]  /*4fde0*/  HMMA.1688.F32.TF32 R120, R72.reuse, R16, R112 ;  /* 0x000000104878723c */ /* 0x040ff00000081070 */
        /* <DEDUP_REMOVED lines=11> */
[----:B------:R-:W4:Y:S04]  /*4fea0*/  LDL.LU R76, [R1+0x1490] ;  /* 0x00149000014c7983 */ /* 0x000f280000300800 */
[----:B------:R-:W-:Y:S04]  /*4feb0*/  STL.64 [R1+0x90], R108 ;  /* 0x0000906c01007387 */ /* 0x000fe80000100a00 */
[----:B------:R-:W-:Y:S04]  /*4fec0*/  STL.64 [R1+0x98], R110 ;  /* 0x0000986e01007387 */ /* 0x000fe80000100a00 */
[----:B------:R-:W-:Y:S04]  /*4fed0*/  STL.64 [R1+0x80], R104 ;  /* 0x0000806801007387 */ /* 0x000fe80000100a00 */
[----:B------:R-:W-:Y:S04]  /*4fee0*/  STL.64 [R1+0x88], R106 ;  /* 0x0000886a01007387 */ /* 0x000fe80000100a00 */
[----:B------:R-:W4:Y:S04]  /*4fef0*/  LDL.LU R77, [R1+0x1494] ;  /* 0x00149400014d7983 */ /* 0x000f280000300800 */
[----:B------:R-:W4:Y:S04]  /*4ff00*/  LDL.LU R78, [R1+0x1498] ;  /* 0x00149800014e7983 */ /* 0x000f280000300800 */
[----:B------:R-:W4:Y:S01]  /*4ff10*/  LDL.LU R79, [R1+0x149c] ;  /* 0x00149c00014f7983 */ /* 0x000f220000300800 */
[C---:B------:R-:W-:Y:S08]  /*4ff20*/  HMMA.1688.F32.TF32 R100, R72.reuse, R36, R100 ;  /* 0x000000244864723c */ /* 0x040ff00000081064 */
[C---:B------:R-:W-:Y:S08]  /*4ff30*/  HMMA.1688.F32.TF32 R84, R72.reuse, R40, R84 ;  /* 0x000000284854723c */ /* 0x040ff00000081054 */
[C---:B---3--:R-:W-:Y:S08]  /*4ff40*/  HMMA.1688.F32.TF32 R92, R72.reuse, R48, R92 ;  /* 0x00000030485c723c */ /* 0x048ff0000008105c */
[C---:B--2---:R-:W-:Y:S01]  /*4ff50*/  HMMA.1688.F32.TF32 R96, R72.reuse, R44, R96 ;  /* 0x0000002c4860723c */ /* 0x044fe20000081060 */
[----:B------:R-:W-:Y:S07]  /*4ff60*/  STL.64 [R1+0x70], R100 ;  /* 0x0000706401007387 */ /* 0x000fee0000100a00 */
[C---:B------:R-:W-:Y:S08]  /*4ff70*/  HMMA.1688.F32.TF32 R88, R72.reuse, R52, R88 ;  /* 0x000000344858723c */ /* 0x040ff00000081058 */
[----:B------:R-:W-:Y:S01]  /*4ff80*/  HMMA.1688.F32.TF32 R80, R72, R56, R80 ;  /* 0x000000384850723c */ /* 0x000fe20000081050 */
[----:B------:R-:W-:Y:S01]  /*4ff90*/  STL.64 [R1+0x78], R102 ;  /* 0x0000786601007387 */ /* 0x000fe20000100a00 */
[----:B------:R-:W-:Y:S01]  /*4ffa0*/  MOV R67, R87 ;  /* 0x0000005700437202 */ /* 0x000fe20000000f00 */
[----:B------:R-:W-:-:S02]  /*4ffb0*/  IMAD.MOV.U32 R66, RZ, RZ, R86 ;  /* 0x000000ffff427224 */ /* 0x000fc400078e0056 */
[----:B------:R2:W-:Y:S04]  /*4ffc0*/  STL.64 [R1+0x60], R84 ;  /* 0x0000605401007387 */ /* 0x0005e80000100a00 */
[----:B--2---:R-:W2:Y:S04]  /*4ffd0*/  LDL.LU R84, [R1+0xcd0] ;  /* 0x000cd00001547983 */ /* 0x004ea80000300800 */
[----:B------:R-:W2:Y:S04]  /*4ffe0*/  LDL.LU R85, [R1+0xcd4] ;  /* 0x000cd40001557983 */ /* 0x000ea80000300800 */
[----:B------:R-:W2:Y:S04]  /*4fff0*/  LDL.LU R86, [R1+0xcd8] ;  /* 0x000cd80001567983 */ /* 0x000ea80000300800 */
[----:B------:R-:W2:Y:S04]  /*50000*/  LDL.LU R87, [R1+0xcdc] ;  /* 0x000cdc0001577983 */ /* 0x000ea80000300800 */
[----:B------:R3:W-:Y:S04]  /*50010*/  STL [R1+0x4054], R67 ;  /* 0x0040544301007387 */ /* 0x0007e80000100800 */
[----:B------:R1:W-:Y:S04]  /*50020*/  STL [R1+0x4050], R66 ;  /* 0x0040504201007387 */ /* 0x0003e80000100800 */
[----:B------:R-:W-:Y:S01]  /*50030*/  STL.64 [R1+0x50], R96 ;  /* 0x0000506001007387 */ /* 0x000fe20000100a00 */
[----:B---3--:R-:W-:-:S02]  /*50040*/  IMAD.MOV.U32 R67, RZ, RZ, R94 ;  /* 0x000000ffff437224 */ /* 0x008fc400078e005e */
[----:B-1----:R-:W-:Y:S01]  /*50050*/  IMAD.MOV.U32 R66, RZ, RZ, R95 ;  /* 0x000000ffff427224 */ /* 0x002fe200078e005f */
[----:B------:R-:W-:Y:S04]  /*50060*/  STL.64 [R1+0x58], R98 ;  /* 0x0000586201007387 */ /* 0x000fe80000100a00 */
[----:B------:R-:W-:Y:S01]  /*50070*/  STL.64 [R1+0x40], R92 ;  /* 0x0000405c01007387 */ /* 0x000fe20000100a00 */
[----:B------:R-:W-:-:S03]  /*50080*/  MOV R62, R80 ;  /* 0x00000050003e7202 */ /* 0x000fc60000000f00 */
[----:B------:R1:W-:Y:S01]  /*50090*/  STL [R1+0x405c], R66 ;  /* 0x00405c4201007387 */ /* 0x0003e20000100800 */
[----:B------:R-:W-:-:S03]  /*500a0*/  IMAD.MOV.U32 R63, RZ, RZ, R81 ;  /* 0x000000ffff3f7224 */ /* 0x000fc600078e0051 */
[----:B------:R3:W-:Y:S01]  /*500b0*/  STL [R1+0x4058], R67 ;  /* 0x0040584301007387 */ /* 0x0007e20000100800 */
[----:B------:R-:W-:-:S03]  /*500c0*/  IMAD.MOV.U32 R58, RZ, RZ, R82 ;  /* 0x000000ffff3a7224 */ /* 0x000fc600078e0052 */
[----:B------:R-:W-:Y:S01]  /*500d0*/  STL.64 [R1+0x30], R88 ;  /* 0x0000305801007387 */ /* 0x000fe20000100a00 */
[----:B------:R-:W-:-:S03]  /*500e0*/  MOV R59, R83 ;  /* 0x00000053003b7202 */ /* 0x000fc60000000f00 */
[----:B------:R-:W-:Y:S04]  /*500f0*/  STL.64 [R1+0x38], R90 ;  /* 0x0000385a01007387 */ /* 0x000fe80000100a00 */
[----:B------:R-:W2:Y:S04]  /*50100*/  LDL.LU R80, [R1+0x1480] ;  /* 0x0014800001507983 */ /* 0x000ea80000300800 */
[----:B------:R-:W2:Y:S04]  /*50110*/  LDL.LU R81, [R1+0x1484] ;  /* 0x0014840001517983 */ /* 0x000ea80000300800 */
[----:B------:R-:W2:Y:S04]  /*50120*/  LDL.LU R82, [R1+0x1488] ;  /* 0x0014880001527983 */ /* 0x000ea80000300800 */
[----:B------:R-:W2:Y:S04]  /*50130*/  LDL.LU R83, [R1+0x148c] ;  /* 0x00148c0001537983 */ /* 0x000ea80000300800 */
[----:B------:R-:W-:Y:S04]  /*50140*/  STL [R1+0x406c], R59 ;  /* 0x00406c3b01007387 */ /* 0x000fe80000100800 */
[----:B------:R-:W-:Y:S04]  /*50150*/  STL [R1+0x4068], R58 ;  /* 0x0040683a01007387 */ /* 0x000fe80000100800 */
[----:B------:R-:W-:Y:S04]  /*50160*/  STL [R1+0x4064], R63 ;  /* 0x0040643f01007387 */ /* 0x000fe80000100800 */
[----:B------:R-:W-:Y:S01]  /*50170*/  STL [R1+0x4060], R62 ;  /* 0x0040603e01007387 */ /* 0x000fe20000100800 */
[C---:B----4-:R-:W-:Y:S11]  /*50180*/  HMMA.1688.F32.TF32 R76, R72.reuse, R60, R76 ;  /* 0x0000003c484c723c */ /* 0x050ff6000008104c */
[----:B------:R-:W-:Y:S11]  /*50190*/  @!UPT UIADD3 URZ, URZ, URZ, URZ ;  /* 0x0000003f3f3ff290 */ /* 0x000ff6000fffe03f */
[----:B------:R-:W-:Y:S01]  /*501a0*/  @!UPT UIADD3 URZ, URZ, URZ, URZ ;  /* 0x0000003f3f3ff290 */ /* 0x000fe2000fffe03f */
[----:B------:R4:W-:Y:S01]  /*501b0*/  STL.64 [R1+0x10], R76 ;  /* 0x0000104c01007387 */ /* 0x0009e20000100a00 */
[----:B-1----:R-:W-:Y:S02]  /*501c0*/  IMAD.MOV.U32 R66, RZ, RZ, R78 ;  /* 0x000000ffff427224 */ /* 0x002fe400078e004e */
[----:B---3--:R-:W-:Y:S01]  /*501d0*/  IMAD.MOV.U32 R67, RZ, RZ, R79 ;  /* 0x000000ffff437224 */ /* 0x008fe200078e004f */
[----:B----4-:R-:W3:Y:S04]  /*501e0*/  LDL.LU R76, [R1+0x1470] ;  /* 0x00147000014c7983 */ /* 0x010ee80000300800 */
[----:B------:R-:W3:Y:S04]  /*501f0*/  LDL.LU R77, [R1+0x1474] ;  /* 0x00147400014d7983 */ /* 0x000ee80000300800 */
[----:B------:R-:W3:Y:S04]  /*50200*/  LDL.LU R78, [R1+0x1478] ;  /* 0x00147800014e7983 */ /* 0x000ee80000300800 */
[----:B------:R-:W3:Y:S01]  /*50210*/  LDL.LU R79, [R1+0x147c] ;  /* 0x00147c00014f7983 */ /* 0x000ee20000300800 */
[----:B--2---:R-:W-:Y:S03]  /*50220*/  HMMA.1688.F32.TF32 R72, R72, R64, R84 ;  /* 0x000000404848723c */ /* 0x004fe60000081054 */
[----:B------:R-:W-:Y:S04]  /*50230*/  STL [R1+0x4074], R67 ;  /* 0x0040744301007387 */ /* 0x000fe80000100800 */
[----:B------:R1:W-:Y:S04]  /*50240*/  STL [R1+0x4070], R66 ;  /* 0x0040704201007387 */ /* 0x0003e80000100800 */
[----:B------:R-:W2:Y:S04]  /*50250*/  LDL.LU R84, [R1+0x1460] ;  /* 0x0014600001547983 */ /* 0x000ea80000300800 */
[----:B------:R-:W2:Y:S04]  /*50260*/  LDL.LU R85, [R1+0x1464] ;  /* 0x0014640001557983 */ /* 0x000ea80000300800 */
[----:B------:R-:W2:Y:S04]  /*50270*/  LDL.LU R86, [R1+0x1468] ;  /* 0x0014680001567983 */ /* 0x000ea80000300800 */
[----:B------:R-:W2:Y:S01]  /*50280*/  LDL.LU R87, [R1+0x146c] ;  /* 0x00146c0001577983 */ /* 0x000ea20000300800 */
[----:B------:R-:W-:Y:S01]  /*50290*/  MOV R59, R72 ;  /* 0x00000048003b7202 */ /* 0x000fe20000000f00 */
[----:B------:R-:W-:Y:S01]  /*502a0*/  IMAD.MOV.U32 R58, RZ, RZ, R73 ;  /* 0x000000ffff3a7224 */ /* 0x000fe200078e0049 */
[----:B------:R-:W-:Y:S01]  /*502b0*/  MOV R62, R75 ;  /* 0x0000004b003e7202 */ /* 0x000fe20000000f00 */
[----:B------:R-:W-:Y:S01]  /*502c0*/  IMAD.MOV.U32 R63, RZ, RZ, R74 ;  /* 0x000000ffff3f7224 */ /* 0x000fe200078e004a */
[----:B------:R-:W-:Y:S04]  /*502d0*/  LDS R72, [R0+0x8080] ;  /* 0x0080800000487984 */ /* 0x000fe80000000800 */
[----:B------:R-:W-:Y:S01]  /*502e0*/  STL [R1+0x4084], R59 ;  /* 0x0040843b01007387 */ /* 0x000fe20000100800 */
[----:B------:R-:W-:Y:S03]  /*502f0*/  HMMA.1688.F32.TF32 R80, R68, R4, R80 ;  /* 0x000000044450723c */ /* 0x000fe60000081050 */
[----:B------:R-:W-:Y:S04]  /*50300*/  STL [R1+0x4080], R58 ;  /* 0x0040803a01007387 */ /* 0x000fe80000100800 */
[----:B------:R4:W-:Y:S04]  /*50310*/  STL [R1+0x407c], R63 ;  /* 0x00407c3f01007387 */ /* 0x0009e80000100800 */
[----:B------:R1:W-:Y:S04]  /*50320*/  STL [R1+0x4078], R62 ;  /* 0x0040783e01007387 */ /* 0x0003e80000100800 */
[----:B------:R-:W-:Y:S04]  /*50330*/  LDS R74, [R0+0x9080] ;  /* 0x00908000004a7984 */ /* 0x000fe80000000800 */
[----:B------:R-:W-:Y:S04]  /*50340*/  LDS R73, [R3+0x8080] ;  /* 0x0080800003497984 */ /* 0x000fe80000000800 */
[----:B------:R-:W1:Y:S01]  /*50350*/  LDS R75, [R3+0x9080] ;  /* 0x00908000034b7984 */ /* 0x000e620000000800 */
[----:B------:R-:W-:Y:S01]  /*50360*/  IMAD.MOV.U32 R54, RZ, RZ, R80 ;  /* 0x000000ffff367224 */ /* 0x000fe200078e0050 */
[----:B------:R-:W-:Y:S01]  /*50370*/  MOV R50, R82 ;  /* 0x0000005200327202 */ /* 0x000fe20000000f00 */
[----:B------:R-:W-:Y:S01]  /*50380*/  IMAD.MOV.U32 R55, RZ, RZ, R81 ;  /* 0x000000ffff377224 */ /* 0x000fe200078e0051 */
[----:B------:R-:W4:Y:S01]  /*50390*/  LDL.LU R80, [R1+0x1450] ;  /* 0x0014500001507983 */ /* 0x000f220000300800 */
[----:B------:R-:W-:-:S03]  /*503a0*/  IMAD.MOV.U32 R51, RZ, RZ, R83 ;  /* 0x000000ffff337224 */ /* 0x000fc600078e0053 */
[----:B------:R-:W4:Y:S04]  /*503b0*/  LDL.LU R81, [R1+0x1454] ;  /* 0x0014540001517983 */ /* 0x000f280000300800 */
[----:B------:R-:W4:Y:S04]  /*503c0*/  LDL.LU R82, [R1+0x1458] ;  /* 0x0014580001527983 */ /* 0x000f280000300800 */
[----:B------:R-:W4:Y:S04]  /*503d0*/  LDL.LU R83, [R1+0x145c] ;  /* 0x00145c0001537983 */ /* 0x000f280000300800 */
[----:B------:R-:W-:Y:S04]  /*503e0*/  STL [R1+0x4094], R51 ;  /* 0x0040943301007387 */ /* 0x000fe80000100800 */
[----:B------:R-:W-:Y:S04]  /*503f0*/  STL [R1+0x4090], R50 ;  /* 0x0040903201007387 */ /* 0x000fe80000100800 */
[----:B------:R-:W-:Y:S04]  /*50400*/  STL [R1+0x408c], R55 ;  /* 0x00408c3701007387 */ /* 0x000fe80000100800 */
[----:B------:R1:W-:Y:S01]  /*50410*/  STL [R1+0x4088], R54 ;  /* 0x0040883601007387 */ /* 0x0003e20000100800 */
[C---:B---3--:R-:W-:Y:S11]  /*50420*/  HMMA.1688.F32.TF32 R76, R68.reuse, R8, R76 ;  /* 0x00000008444c723c */ /* 0x048ff6000008104c */
[----:B------:R-:W-:Y:S11]  /*50430*/  @!UPT UIADD3 URZ, URZ, URZ, URZ ;  /* 0x0000003f3f3ff290 */ /* 0x000ff6000fffe03f */
[----:B------:R-:W-:Y:S02]  /*50440*/  @!UPT UIADD3 URZ, URZ, URZ, URZ ;  /* 0x0000003f3f3ff290 */ /* 0x000fe4000fffe03f */
[----:B------:R-:W-:Y:S01]  /*50450*/  IMAD.MOV.U32 R46, RZ, RZ, R76 ;  /* 0x000000ffff2e7224 */ /* 0x000fe200078e004c */
[----:B------:R-:W-:Y:S01]  /*50460*/  MOV R47, R77 ;  /* 0x0000004d002f7202 */ /* 0x000fe20000000f00 */
[----:B------:R-:W3:Y:S01]  /*50470*/  LDL.LU R76, [R1+0x1440] ;  /* 0x00144000014c7983 */ /* 0x000ee20000300800 */
[----:B------:R-:W-:Y:S02]  /*50480*/  IMAD.MOV.U32 R42, RZ, RZ, R78 ;  /* 0x000000ffff2a7224 */ /* 0x000fe400078e004e */
[----:B------:R-:W-:Y:S01]  /*50490*/  IMAD.MOV.U32 R43, RZ, RZ, R79 ;  /* 0x000000ffff2b7224 */ /* 0x000fe200078e004f */
[----:B------:R-:W3:Y:S04]  /*504a0*/  LDL.LU R77, [R1+0x1444] ;  /* 0x00144400014d7983 */ /* 0x000ee80000300800 */
[----:B------:R-:W3:Y:S04]  /*504b0*/  LDL.LU R78, [R1+0x1448] ;  /* 0x00144800014e7983 */ /* 0x000ee80000300800 */
[----:B------:R-:W3:Y:S01]  /*504c0*/  LDL.LU R79, [R1+0x144c] ;  /* 0x00144c00014f7983 */ /* 0x000ee20000300800 */
[C---:B--2---:R-:W-:Y:S03]  /*504d0*/  HMMA.1688.F32.TF32 R84, R68.reuse, R12, R84 ;  /* 0x0000000c4454723c */ /* 0x044fe60000081054 */
[----:B------:R-:W-:Y:S04]  /*504e0*/  STL [R1+0x40a4], R43 ;  /* 0x0040a42b01007387 */ /* 0x000fe80000100800 */
[----:B------:R-:W-:Y:S04]  /*504f0*/  STL [R1+0x40a0], R42 ;  /* 0x0040a02a01007387 */ /* 0x000fe80000100800 */
[----:B------:R2:W-:Y:S04]  /*50500*/  STL [R1+0x409c], R47 ;  /* 0x00409c2f01007387 */ /* 0x0005e80000100800 */
[----:B------:R1:W-:Y:S04]  /*50510*/  STL [R1+0x4098], R46 ;  /* 0x0040982e01007387 */ /* 0x0003e80000100800 */
[----:B------:R-:W2:Y:S04]  /*50520*/  LDL.LU R92, [R1+0x1430] ;  /* 0x00143000015c7983 */ /* 0x000ea80000300800 */
[----:B------:R-:W2:Y:S01]  /*50530*/  LDL.LU R93, [R1+0x1434] ;  /* 0x00143400015d7983 */ /* 0x000ea20000300800 */
[----:B-1----:R-:W-:Y:S01]  /*50540*/  MOV R66, R87 ;  /* 0x0000005700427202 */ /* 0x002fe20000000f00 */
[----:B------:R-:W-:Y:S01]  /*50550*/  IMAD.MOV.U32 R67, RZ, RZ, R86 ;  /* 0x000000ffff437224 */ /* 0x000fe200078e0056 */
[----:B----4-:R-:W-:Y:S01]  /*50560*/  MOV R63, R84 ;  /* 0x00000054003f7202 */ /* 0x010fe20000000f00 */
[----:B------:R-:W-:Y:S01]  /*50570*/  IMAD.MOV.U32 R62, RZ, RZ, R85 ;  /* 0x000000ffff3e7224 */ /* 0x000fe200078e0055 */
[----:B------:R-:W4:Y:S04]  /*50580*/  LDL.LU R94, [R1+0x1438] ;  /* 0x00143800015e7983 */ /* 0x000f280000300800 */
[----:B------:R-:W4:Y:S04]  /*50590*/  LDL.LU R95, [R1+0x143c] ;  /* 0x00143c00015f7983 */ /* 0x000f280000300800 */
[----:B------:R-:W-:Y:S04]  /*505a0*/  STL [R1+0x40b4], R66 ;  /* 0x0040b44201007387 */ /* 0x000fe80000100800 */
[----:B------:R-:W-:Y:S04]  /*505b0*/  STL [R1+0x40b0], R67 ;  /* 0x0040b04301007387 */ /* 0x000fe80000100800 */
[----:B------:R-:W-:Y:S04]  /*505c0*/  STL [R1+0x40ac], R62 ;  /* 0x0040ac3e01007387 */ /* 0x000fe80000100800 */
[----:B------:R1:W-:Y:S04]  /*505d0*/  STL [R1+0x40a8], R63 ;  /* 0x0040a83f01007387 */ /* 0x0003e80000100800 */
[----:B------:R-:W4:Y:S04]  /*505e0*/  LDL.LU R88, [R1+0x1420] ;  /* 0x0014200001587983 */ /* 0x000f280000300800 */
[----:B------:R-:W4:Y:S04]  /*505f0*/  LDL.LU R89, [R1+0x1424] ;  /* 0x0014240001597983 */ /* 0x000f280000300800 */
[----:B------:R-:W4:Y:S04]  /*50600*/  LDL.LU R90, [R1+0x1428] ;  /* 0x00142800015a7983 */ /* 0x000f280000300800 */
[----:B------:R-:W4:Y:S01]  /*50610*/  LDL.LU R91, [R1+0x142c] ;  /* 0x00142c00015b7983 */ /* 0x000f220000300800 */
[C---:B------:R-:W-:Y:S11]  /*50620*/  HMMA.1688.F32.TF32 R80, R68.reuse, R16, R80 ;  /* 0x000000104450723c */ /* 0x040ff60000081050 */
[----:B------:R-:W-:Y:S11]  /*50630*/  @!UPT UIADD3 URZ, URZ, URZ, URZ ;  /* 0x0000003f3f3ff290 */ /* 0x000ff6000fffe03f */
[----:B------:R-:W-:Y:S02]  /*50640*/  @!UPT UIADD3 URZ, URZ, URZ, URZ ;  /* 0x0000003f3f3ff290 */ /* 0x000fe4000fffe03f */
[----:B------:R-:W-:Y:S01]  /*50650*/  IMAD.MOV.U32 R58, RZ, RZ, R83 ;  /* 0x000000ffff3a7224 */ /* 0x000fe200078e0053 */
[----:B------:R-:W-:Y:S01]  /*50660*/  MOV R59, R82 ;  /* 0x00000052003b7202 */ /* 0x000fe20000000f00 */
[----:B------:R-:W-:Y:S02]  /*50670*/  IMAD.MOV.U32 R54, RZ, RZ, R81 ;  /* 0x000000ffff367224 */ /* 0x000fe400078e0051 */
[----:B------:R-:W-:Y:S01]  /*50680*/  IMAD.MOV.U32 R55, RZ, RZ, R80 ;  /* 0x000000ffff377224 */ /* 0x000fe200078e0050 */
[----:B------:R-:W-:Y:S04]  /*50690*/  STL [R1+0x40c4], R58 ;  /* 0x0040c43a01007387 */ /* 0x000fe80000100800 */
[----:B------:R-:W-:Y:S04]  /*506a0*/  STL [R1+0x40c0], R59 ;  /* 0x0040c03b01007387 */ /* 0x000fe80000100800 */
[----:B------:R-:W-:Y:S04]  /*506b0*/  STL [R1+0x40bc], R54 ;  /* 0x0040bc3601007387 */ /* 0x000fe80000100800 */
[----:B------:R1:W-:Y:S04]  /*506c0*/  STL [R1+0x40b8], R55 ;  /* 0x0040b83701007387 */ /* 0x0003e80000100800 */
        /* <DEDUP_REMOVED lines=8> */
[C---:B---3--:R-:W-:Y:S11]  /*50750*/  HMMA.1688.F32.TF32 R76, R68.reuse, R20, R76 ;  /* 0x00000014444c723c */ /* 0x048ff6000008104c */
[----:B------:R-:W-:Y:S11]  /*50760*/  @!UPT UIADD3 URZ, URZ, URZ, URZ ;  /* 0x0000003f3f3ff290 */ /* 0x000ff6000fffe03f */
[----:B------:R-:W-:Y:S02]  /*50770*/  @!UPT UIADD3 URZ, URZ, URZ, URZ ;  /* 0x0000003f3f3ff290 */ /* 0x000fe4000fffe03f */
[----:B--2---:R-:W-:Y:S01]  /*50780*/  IMAD.MOV.U32 R47, RZ, RZ, R76 ;  /* 0x000000ffff2f7224 */ /* 0x004fe200078e004c */
[----:B------:R-:W-:Y:S01]  /*50790*/  MOV R46, R77 ;  /* 0x0000004d002e7202 */ /* 0x000fe20000000f00 */
[----:B------:R-:W2:Y:S01]  /*507a0*/  LDL.LU R76, [R1+0x13f0] ;  /* 0x0013f000014c7983 */ /* 0x000ea20000300800 */
[----:B------:R-:W-:Y:S02]  /*507b0*/  IMAD.MOV.U32 R51, RZ, RZ, R78 ;  /* 0x000000ffff337224 */ /* 0x000fe400078e004e */
[----:B------:R-:W-:Y:S01]  /*507c0*/  IMAD.MOV.U32 R50, RZ, RZ, R79 ;  /* 0x000000ffff327224 */ /* 0x000fe200078e004f */
[----:B------:R-:W2:Y:S04]  /*507d0*/  LDL.LU R77, [R1+0x13f4] ;  /* 0x0013f400014d7983 */ /* 0x000ea80000300800 */
[----:B------:R-:W2:Y:S04]  /*507e0*/  LDL.LU R78, [R1+0x13f8] ;  /* 0x0013f800014e7983 */ /* 0x000ea80000300800 */
[----:B------:R-:W2:Y:S01]  /*507f0*/  LDL.LU R79, [R1+0x13fc] ;  /* 0x0013fc00014f7983 */ /* 0x000ea20000300800 */
[C---:B----4-:R-:W-:Y:S03]  /*50800*/  HMMA.1688.F32.TF32 R92, R68.reuse, R24, R92 ;  /* 0x00000018445c723c */ /* 0x050fe6000008105c */
[----:B------:R-:W-:Y:S04]  /*50810*/  STL [R1+0x40d4], R50 ;  /* 0x0040d43201007387 */ /* 0x000fe80000100800 */
[----:B------:R-:W-:Y:S01]  /*50820*/  STL [R1+0x40d0], R51 ;  /* 0x0040d03301007387 */ /* 0x000fe20000100800 */
[----:B------:R-:W-:Y:S11]  /*50830*/  HMMA.1688.F32.TF32 R88, R68, R28, R88 ;  /* 0x0000001c4458723c */ /* 0x000ff60000081058 */
[----:B------:R-:W-:Y:S05]  /*50840*/  @!UPT UIADD3 URZ, URZ, URZ, URZ ;  /* 0x0000003f3f3ff290 */ /* 0x000fea000fffe03f */
[----:B------:R-:W-:Y:S01]  /*50850*/  MOV R26, R95 ;  /* 0x0000005f001a7202 */ /* 0x000fe20000000f00 */
[----:B------:R-:W-:Y:S01]  /*50860*/  IMAD.MOV.U32 R31, RZ, RZ, R94 ;  /* 0x000000ffff1f7224 */ /* 0x000fe200078e005e */
[----:B------:R3:W-:Y:S01]  /*50870*/  STL [R1+0x40cc], R46 ;  /* 0x0040cc2e01007387 */ /* 0x0007e20000100800 */
[----:B------:R-:W-:Y:S01]  /*50880*/  IMAD.MOV.U32 R30, RZ, RZ, R93 ;  /* 0x000000ffff1e7224 */ /* 0x000fe200078e005d */
[----:B------:R-:W-:Y:S02]  /*50890*/  MOV R38, R92 ;  /* 0x0000005c00267202 */ /* 0x000fe40000000f00 */
[----:B------:R4:W-:Y:S04]  /*508a0*/  STL [R1+0x40c8], R47 ;  /* 0x0040c82f01007387 */ /* 0x0009e80000100800 */
[----:B------:R-:W-:Y:S04]  /*508b0*/  STL [R1+0x40e4], R26 ;  /* 0x0040e41a01007387 */ /* 0x000fe80000100800 */
[----:B------:R-:W-:Y:S04]  /*508c0*/  STL [R1+0x40e0], R31 ;  /* 0x0040e01f01007387 */ /* 0x000fe80000100800 */
[----:B------:R-:W-:Y:S01]  /*508d0*/  STL [R1+0x40dc], R30 ;  /* 0x0040dc1e01007387 */ /* 0x000fe20000100800 */
[----:B------:R-:W-:Y:S01]  /*508e0*/  IMAD.MOV.U32 R42, RZ, RZ, R91 ;  /* 0x000000ffff2a7224 */ /* 0x000fe200078e005b */
[----:B------:R-:W-:Y:S01]  /*508f0*/  MOV R43, R90 ;  /* 0x0000005a002b7202 */ /* 0x000fe20000000f00 */
[----:B-1----:R-:W-:Y:S01]  /*50900*/  IMAD.MOV.U32 R63, RZ, RZ, R89 ;  /* 0x000000ffff3f7224 */ /* 0x002fe200078e0059 */
[----:B------:R-:W-:Y:S01]  /*50910*/  STL [R1+0x40d8], R38 ;  /* 0x0040d82601007387 */ /* 0x000fe20000100800 */
[----:B------:R-:W-:-:S03]  /*50920*/  IMAD.MOV.U32 R62, RZ, RZ, R88 ;  /* 0x000000ffff3e7224 */ /* 0x000fc600078e0058 */
[----:B------:R-:W-:Y:S04]  /*50930*/  STL [R1+0x40f4], R42 ;  /* 0x0040f42a01007387 */ /* 0x000fe80000100800 */
[----:B------:R-:W-:Y:S04]  /*50940*/  STL [R1+0x40f0], R43 ;  /* 0x0040f02b01007387 */ /* 0x000fe80000100800 */
[----:B------:R-:W-:Y:S01]  /*50950*/  STL [R1+0x40ec], R63 ;  /* 0x0040ec3f01007387 */ /* 0x000fe20000100800 */
[C---:B------:R-:W-:Y:S08]  /*50960*/  HMMA.1688.F32.TF32 R84, R68.reuse, R32, R84 ;  /* 0x000000204454723c */ /* 0x040ff00000081054 */
[----:B------:R-:W-:Y:S01]  /*50970*/  HMMA.1688.F32.TF32 R80, R68, R36, R80 ;  /* 0x000000244450723c */ /* 0x000fe20000081050 */
[----:B------:R-:W-:Y:S11]  /*50980*/  STL [R1+0x40e8], R62 ;  /* 0x0040e83e01007387 */ /* 0x000ff60000100800 */
[----:B------:R-:W-:Y:S04]  /*50990*/  @!UPT UIADD3 URZ, URZ, URZ, URZ ;  /* 0x0000003f3f3ff290 */ /* 0x000fe8000fffe03f */
[----:B------:R-:W-:Y:S01]  /*509a0*/  MOV R55, R85 ;  /* 0x0000005500377202 */ /* 0x000fe20000000f00 */
[----:B------:R-:W-:-:S04]  /*509b0*/  IMAD.MOV.U32 R54, RZ, RZ, R84 ;  /* 0x000000ffff367224 */ /* 0x000fc800078e0054 */
[----:B------:R-:W-:Y:S04]  /*509c0*/  STL [R1+0x40fc], R55 ;  /* 0x0040fc3701007387 */ /* 0x000fe80000100800 */
[----:B------:R-:W-:Y:S01]  /*509d0*/  STL [R1+0x40f8], R54 ;  /* 0x0040f83601007387 */ /* 0x000fe20000100800 */
[----:B------:R-:W-:Y:S01]  /*509e0*/  IMAD.MOV.U32 R66, RZ, RZ, R86 ;  /* 0x000000ffff427224 */ /* 0x000fe200078e0056 */
[----:B---3--:R-:W-:Y:S01]  /*509f0*/  MOV R46, R80 ;  /* 0x00000050002e7202 */ /* 0x008fe20000000f00 */
[----:B----4-:R-:W-:Y:S01]  /*50a00*/  IMAD.MOV.U32 R47, RZ, RZ, R81 ;  /* 0x000000ffff2f7224 */ /* 0x010fe200078e0051 */
[----:B------:R-:W3:Y:S01]  /*50a10*/  LDL.LU R80, [R1+0x1360] ;  /* 0x0013600001507983 */ /* 0x000ee20000300800 */
[----:B------:R-:W-:Y:S01]  /*50a20*/  IMAD.MOV.U32 R58, RZ, RZ, R82 ;  /* 0x000000ffff3a7224 */ /* 0x000fe200078e0052 */
[----:B------:R-:W-:-:S02]  /*50a30*/  MOV R59, R83 ;  /* 0x00000053003b7202 */ /* 0x000fc40000000f00 */
[----:B------:R-:W3:Y:S04]  /*50a40*/  LDL.LU R81, [R1+0x1364] ;  /* 0x0013640001517983 */ /* 0x000ee80000300800 */
[----:B------:R-:W3:Y:S01]  /*50a50*/  LDL.LU R82, [R1+0x1368] ;  /* 0x0013680001527983 */ /* 0x000ee20000300800 */
[----:B------:R-:W-:-:S03]  /*50a60*/  IMAD.MOV.U32 R67, RZ, RZ, R87 ;  /* 0x000000ffff437224 */ /* 0x000fc600078e0057 */
        /* <DEDUP_REMOVED lines=37> */
[----:B--2---:R-:W-:Y:S11]  /*50cc0*/  HMMA.1688.F32.TF32 R76, R68, R40, R76 ;  /* 0x00000028444c723c */ /* 0x004ff6000008104c */
[----:B------:R-:W-:Y:S11]  /*50cd0*/  @!UPT UIADD3 URZ, URZ, URZ, URZ ;  /* 0x0000003f3f3ff290 */ /* 0x000ff6000fffe03f */
[----:B------:R-:W-:Y:S02]  /*50ce0*/  @!UPT UIADD3 URZ, URZ, URZ, URZ ;  /* 0x0000003f3f3ff290 */ /* 0x000fe4000fffe03f */
[----:B------:R-:W-:Y:S01]  /*50cf0*/  IMAD.MOV.U32 R22, RZ, RZ, R76 ;  /* 0x000000ffff167224 */ /* 0x000fe200078e004c */
[----:B------:R-:W-:Y:S01]  /*50d00*/  MOV R19, R78 ;  /* 0x0000004e00137202 */ /* 0x000fe20000000f00 */
[----:B------:R-:W-:Y:S01]  /*50d10*/  IMAD.MOV.U32 R18, RZ, RZ, R77 ;  /* 0x000000ffff127224 */ /* 0x000fe200078e004d */
[----:B------:R-:W2:Y:S01]  /*50d20*/  LDL.LU R76, [R1+0x1350] ;  /* 0x00135000014c7983 */ /* 0x000ea20000300800 */
[----:B------:R-:W-:-:S03]  /*50d30*/  IMAD.MOV.U32 R23, RZ, RZ, R79 ;  /* 0x000000ffff177224 */ /* 0x000fc600078e004f */
[----:B------:R-:W2:Y:S04]  /*50d40*/  LDL.LU R77, [R1+0x1354] ;  /* 0x00135400014d7983 */ /* 0x000ea80000300800 */
[----:B------:R-:W2:Y:S04]  /*50d50*/  LDL.LU R78, [R1+0x1358] ;  /* 0x00135800014e7983 */ /* 0x000ea80000300800 */
[----:B------:R-:W2:Y:S01]  /*50d60*/  LDL.LU R79, [R1+0x135c] ;  /* 0x00135c00014f7983 */ /* 0x000ea20000300800 */
[C---:B---3--:R-:W-:Y:S08]  /*50d70*/  HMMA.1688.F32.TF32 R96, R68.reuse, R64, R96 ;  /* 0x000000404460723c */ /* 0x048ff00000081060 */
[----:B----4-:R-:W-:Y:S11]  /*50d80*/  HMMA.1688.F32.TF32 R100, R68, R60, R100 ;  /* 0x0000003c4464723c */ /* 0x010ff60000081064 */
[----:B------:R-:W-:Y:S11]  /*50d90*/  @!UPT UIADD3 URZ, URZ, URZ, URZ ;  /* 0x0000003f3f3ff290 */ /* 0x000ff6000fffe03f */
[----:B------:R-:W-:Y:S01]  /*50da0*/  @!UPT UIADD3 URZ, URZ, URZ, URZ ;  /* 0x0000003f3f3ff290 */ /* 0x000fe2000fffe03f */
        /* <DEDUP_REMOVED lines=8> */
[----:B--2---:R-:W-:Y:S01]  /*50e30*/  HMMA.1688.F32.TF32 R76, R72, R20, R76 ;  /* 0x00000014484c723c */ /* 0x004fe2000008104c */
[----:B------:R-:W-:Y:S04]  /*50e40*/  STL.64 [R1+0x670], R96 ;  /* 0x0006706001007387 */ /* 0x000fe80000100a00 */
[----:B------:R-:W-:Y:S04]  /*50e50*/  STL.64 [R1+0x678], R98 ;  /* 0x0006786201007387 */ /* 0x000fe80000100a00 */
[----:B------:R-:W-:Y:S01]  /*50e60*/  STL.64 [R1+0x660], R92 ;  /* 0x0006605c01007387 */ /* 0x000fe20000100a00 */
[C---:B------:R-:W-:Y:S03]  /*50e70*/  HMMA.1688.F32.TF32 R104, R68.reuse, R52, R104 ;  /* 0x000000344468723c */ /* 0x040fe60000081068 */
[----:B------:R-:W-:Y:S04]  /*50e80*/  STL.64 [R1+0x668], R94 ;  /* 0x0006685e01007387 */ /* 0x000fe80000100a00 */
[----:B------:R-:W-:Y:S04]  /*50e90*/  STL.64 [R1+0x650], R88 ;  /* 0x0006505801007387 */ /* 0x000fe80000100a00 */
[----:B------:R-:W-:Y:S01]  /*50ea0*/  STL.64 [R1+0x658], R90 ;  /* 0x0006585a01007387 */ /* 0x000fe20000100a00 */
[C---:B------:R-:W-:Y:S03]  /*50eb0*/  HMMA.1688.F32.TF32 R108, R68.reuse, R48, R108 ;  /* 0x00000030446c723c */ /* 0x040fe6000008106c */
[----:B------:R-:W2:Y:S04]  /*50ec0*/  LDL.LU R80, [R1+0x11c0] ;  /* 0x0011c00001507983 */ /* 0x000ea80000300800 */
[----:B------:R1:W-:Y:S04]  /*50ed0*/  STL.64 [R1+0x640], R84 ;  /* 0x0006405401007387 */ /* 0x0003e80000100a00 */
[----:B------:R3:W-:Y:S04]  /*50ee0*/  STL.64 [R1+0x648], R86 ;  /* 0x0006485601007387 */ /* 0x0007e80000100a00 */
[----:B------:R4:W-:Y:S01]  /*50ef0*/  STL.64 [R1+0x630], R76 ;  /* 0x0006304c01007387 */ /* 0x0009e20000100a00 */
[----:B------:R-:W-:Y:S03]  /*50f00*/  HMMA.1688.F32.TF32 R112, R68, R44, R112 ;  /* 0x0000002c4470723c */ /* 0x000fe60000081070 */
[----:B------:R1:W-:Y:S04]  /*50f10*/  STL.64 [R1+0x638], R78 ;  /* 0x0006384e01007387 */ /* 0x0003e80000100a00 */
        /* <DEDUP_REMOVED lines=13> */
[----:B------:R-:W2:Y:S01]  /*50ff0*/  LDL.LU R98, [R1+0x1208] ;  /* 0x0012080001627983 */ /* 0x000ea20000300800 */
[----:B------:R-:W-:-:S03]  /*51000*/  IMAD.MOV.U32 R55, RZ, RZ, R104 ;  /* 0x000000ffff377224 */ /* 0x000fc600078e0068 */
[----:B------:R-:W2:Y:S01]  /*51010*/  LDL.LU R99, [R1+0x120c] ;  /* 0x00120c0001637983 */ /* 0x000ea20000300800 */
[----:B------:R-:W-:Y:S01]  /*51020*/  IMAD.MOV.U32 R54, RZ, RZ, R105 ;  /* 0x000000ffff367224 */ /* 0x000fe200078e0069 */
[----:B------:R-:W-:Y:S02]  /*51030*/  MOV R42, R106 ;  /* 0x0000006a002a7202 */ /* 0x000fe40000000f00 */
[----:B------:R-:W2:Y:S01]  /*51040*/  LDL.LU R100, [R1+0x1210] ;  /* 0x0012100001647983 */ /* 0x000ea20000300800 */
[----:B------:R-:W-:-:S03]  /*51050*/  IMAD.MOV.U32 R43, RZ, RZ, R107 ;  /* 0x000000ffff2b7224 */ /* 0x000fc600078e006b */
[----:B------:R-:W2:Y:S01]  /*51060*/  LDL.LU R101, [R1+0x1214] ;  /* 0x0012140001657983 */ /* 0x000ea20000300800 */
[----:B------:R-:W-:Y:S03]  /*51070*/  HMMA.1688.F32.TF32 R104, R68, R56, R236 ;  /* 0x000000384468723c */ /* 0x000fe600000810ec */
[----:B------:R-:W2:Y:S04]  /*51080*/  LDL.LU R102, [R1+0x1218] ;  /* 0x0012180001667983 */ /* 0x000ea80000300800 */
[----:B------:R-:W2:Y:S01]  /*51090*/  LDL.LU R103, [R1+0x121c] ;  /* 0x00121c0001677983 */ /* 0x000ea20000300800 */
[----:B------:R-:W-:-:S03]  /*510a0*/  MOV R63, R108 ;  /* 0x0000006c003f7202 */ /* 0x000fc60000000f00 */
[----:B------:R-:W2:Y:S01]  /*510b0*/  LDL.LU R236, [R1+0x1220] ;  /* 0x0012200001ec7983 */ /* 0x000ea20000300800 */
[----:B------:R-:W-:-:S03]  /*510c0*/  IMAD.MOV.U32 R62, RZ, RZ, R109 ;  /* 0x000000ffff3e7224 */ /* 0x000fc600078e006d */
[----:B------:R-:W2:Y:S01]  /*510d0*/  LDL.LU R237, [R1+0x1224] ;  /* 0x0012240001ed7983 */ /* 0x000ea20000300800 */
[----:B------:R-:W-:-:S03]  /*510e0*/  IMAD.MOV.U32 R26, RZ, RZ, R110 ;  /* 0x000000ffff1a7224 */ /* 0x000fc600078e006e */
[----:B------:R-:W2:Y:S01]  /*510f0*/  LDL.LU R238, [R1+0x1228] ;  /* 0x0012280001ee7983 */ /* 0x000ea20000300800 */
[----:B------:R-:W-:-:S03]  /*51100*/  MOV R31, R111 ;  /* 0x0000006f001f7202 */ /* 0x000fc60000000f00 */
[----:B------:R-:W2:Y:S01]  /*51110*/  LDL.LU R239, [R1+0x122c] ;  /* 0x00122c0001ef7983 */ /* 0x000ea20000300800 */
[----:B------:R-:W-:-:S03]  /*51120*/  IMAD.MOV.U32 R30, RZ, RZ, R112 ;  /* 0x000000ffff1e7224 */ /* 0x000fc600078e0070 */
[----:B------:R-:W2:Y:S01]  /*51130*/  LDL.LU R108, [R1+0x1240] ;  /* 0x00124000016c7983 */ /* 0x000ea20000300800 */
[----:B------:R-:W-:-:S03]  /*51140*/  MOV R38, R113 ;  /* 0x0000007100267202 */ /* 0x000fc60000000f00 */
[----:B------:R-:W2:Y:S01]  /*51150*/  LDL.LU R109, [R1+0x1244] ;  /* 0x00124400016d7983 */ /* 0x000ea20000300800 */
[----:B------:R-:W-:-:S03]  /*51160*/  IMAD.MOV.U32 R50, RZ, RZ, R114 ;  /* 0x000000ffff327224 */ /* 0x000fc600078e0072 */
[----:B------:R-:W2:Y:S01]  /*51170*/  LDL.LU R110, [R1+0x1248] ;  /* 0x00124800016e7983 */ /* 0x000ea20000300800 */
[----:B------:R-:W-:-:S03]  /*51180*/  IMAD.MOV.U32 R51, RZ, RZ, R115 ;  /* 0x000000ffff337224 */ /* 0x000fc600078e0073 */
        /* <DEDUP_REMOVED lines=81> */
[----:B----4-:R-:W4:Y:S04]  /*516a0*/  LDL.LU R76, [R1+0xca0] ;  /* 0x000ca000014c7983 */ /* 0x010f280000300800 */
        /* <DEDUP_REMOVED lines=70> */
[----:B----4-:R-:W-:Y:S01]  /*51b10*/  HMMA.1688.F32.TF32 R68, R68, R64, R76 ;  /* 0x000000404444723c */ /* 0x010fe2000008104c */
        /* <DEDUP_REMOVED lines=18> */
[----:B------:R3:W-:Y:S04]  /*51c40*/  STL.64 [R1+0x530], R84 ;  /* 0x0005305401007387 */ /* 0x0007e80000100a00 */
[----:B------:R4:W-:Y:S04]  /*51c50*/  STL.64 [R1+0x538], R86 ;  /* 0x0005385601007387 */ /* 0x0009e80000100a00 */
[----:B------:R-:W-:Y:S04]  /*51c60*/  STL.64 [R1+0x2b0], R68 ;  /* 0x0002b04401007387 */ /* 0x000fe80000100a00 */
[----:B------:R-:W-:Y:S04]  /*51c70*/  STL.64 [R1+0x2b8], R70 ;  /* 0x0002b84601007387 */ /* 0x000fe80000100a00 */
        /* <DEDUP_REMOVED lines=94> */
[----:B------:R-:W3:Y:S01]  /*52260*/  LDS R71, [R243+0x9100] ;  /* 0x00910000f3477984 */ /* 0x000ee20000000800 */
        /* <DEDUP_REMOVED lines=54> */
[C---:B------:R-:W-:Y:S03]  /*525d0*/  HMMA.1688.F32.TF32 R92, R68.reuse, R12, R92 ;  /* 0x0000000c445c723c */ /* 0x040fe6000008105c */
[----:B------:R-:W-:Y:S04]  /*525e0*/  LDS R161, [R243+0x8180] ;  /* 0x00818000f3a17984 */ /* 0x000fe80000000800 */
[----:B------:R-:W-:Y:S01]  /*525f0*/  LDS R163, [R243+0x9180] ;  /* 0x00918000f3a37984 */ /* 0x000fe20000000800 */
[C---:B------:R-:W-:Y:S03]  /*52600*/  HMMA.1688.F32.TF32 R84, R68.reuse, R20, R84 ;  /* 0x000000144454723c */ /* 0x040fe60000081054 */
[----:B------:R-:W-:Y:S04]  /*52610*/  LDS R160, [R252+0x8180] ;  /* 0x00818000fca07984 */ /* 0x000fe80000000800 */
[----:B------:R-:W2:Y:S04]  /*52620*/  LDS R162, [R252+0x9180] ;  /* 0x00918000fca27984 */ /* 0x000ea80000000800 */
[----:B------:R-:W-:Y:S04]  /*52630*/  STL.64 [R1+0x430], R72 ;  /* 0x0004304801007387 */ /* 0x000fe80000100a00 */
[----:B------:R3:W-:Y:S02]  /*52640*/  STL.64 [R1+0x438], R74 ;  /* 0x0004384a01007387 */ /* 0x0007e40000100a00 */
[C---:B---3--:R-:W-:Y:S02]  /*52650*/  HMMA.1688.F32.TF32 R72, R68.reuse, R16, R88 ;  /* 0x000000104448723c */ /* 0x048fe40000081058 */
[----:B------:R-:W-:Y:S04]  /*52660*/  STL.64 [R1+0x420], R100 ;  /* 0x0004206401007387 */ /* 0x000fe80000100a00 */
[----:B------:R-:W-:Y:S04]  /*52670*/  STL.64 [R1+0x428], R102 ;  /* 0x0004286601007387 */ /* 0x000fe80000100a00 */
[----:B------:R-:W-:Y:S01]  /*52680*/  STL.64 [R1+0x410], R92 ;  /* 0x0004105c01007387 */ /* 0x000fe20000100a00 */
[C---:B------:R-:W-:Y:S03]  /*52690*/  HMMA.1688.F32.TF32 R80, R68.reuse, R24, R80 ;  /* 0x000000184450723c */ /* 0x040fe60000081050 */
[----:B------:R-:W-:Y:S09]  /*526a0*/  STL.64 [R1+0x418], R94 ;  /* 0x0004185e01007387 */ /* 0x000ff20000100a00 */
[----:B------:R-:W-:Y:S04]  /*526b0*/  STL.64 [R1+0x400], R72 ;  /* 0x0004004801007387 */ /* 0x000fe80000100a00 */
[----:B------:R3:W-:Y:S02]  /*526c0*/  STL.64 [R1+0x408], R74 ;  /* 0x0004084a01007387 */ /* 0x0007e40000100a00 */
[-C--:B---3--:R-:W-:Y:S02]  /*526d0*/  HMMA.1688.F32.TF32 R72, R68, R28.reuse, R76 ;  /* 0x0000001c4448723c */ /* 0x088fe4000008104c */
[----:B------:R3:W-:Y:S04]  /*526e0*/  STL.64 [R1+0x3f0], R84 ;  /* 0x0003f05401007387 */ /* 0x0007e80000100a00 */
[----:B------:R4:W-:Y:S04]  /*526f0*/  STL.64 [R1+0x3f8], R86 ;  /* 0x0003f85601007387 */ /* 0x0009e80000100a00 */
[----:B------:R-:W2:Y:S04]  /*52700*/  LDL.LU R88, [R1+0xf50] ;  /* 0x000f500001587983 */ /* 0x000ea80000300800 */
[----:B------:R1:W-:Y:S04]  /*52710*/  STL.64 [R1+0x3e0], R80 ;  /* 0x0003e05001007387 */ /* 0x0003e80000100a00 */
[----:B------:R1:W-:Y:S05]  /*52720*/  STL.64 [R1+0x3e8], R82 ;  /* 0x0003e85201007387 */ /* 0x0003ea0000100a00 */
[----:B------:R-:W-:Y:S04]  /*52730*/  STL.64 [R1+0x3d0], R72 ;  /* 0x0003d04801007387 */ /* 0x000fe80000100a00 */
        /* <DEDUP_REMOVED lines=72> */
[----:B---3--:R-:W2:Y:S04]  /*52bc0*/  LDL.LU R84, [R1+0xf40] ;  /* 0x000f400001547983 */ /* 0x008ea80000300800 */
[----:B------:R-:W2:Y:S04]  /*52bd0*/  LDL.LU R85, [R1+0xf44] ;  /* 0x000f440001557983 */ /* 0x000ea80000300800 */
[----:B----4-:R-:W2:Y:S04]  /*52be0*/  LDL.LU R86, [R1+0xf48] ;  /* 0x000f480001567983 */ /* 0x010ea80000300800 */
[----:B------:R-:W2:Y:S04]  /*52bf0*/  LDL.LU R87, [R1+0xf4c] ;  /* 0x000f4c0001577983 */ /* 0x000ea80000300800 */
[----:B------:R-:W4:Y:S04]  /*52c00*/  LDL.LU R76, [R1+0xf30] ;  /* 0x000f3000014c7983 */ /* 0x000f280000300800 */
[----:B------:R-:W4:Y:S04]  /*52c10*/  LDL.LU R77, [R1+0xf34] ;  /* 0x000f3400014d7983 */ /* 0x000f280000300800 */
[----:B------:R-:W4:Y:S04]  /*52c20*/  LDL.LU R78, [R1+0xf38] ;  /* 0x000f3800014e7983 */ /* 0x000f280000300800 */
[----:B------:R-:W4:Y:S04]  /*52c30*/  LDL.LU R79, [R1+0xf3c] ;  /* 0x000f3c00014f7983 */ /* 0x000f280000300800 */
[----:B-1----:R-:W2:Y:S04]  /*52c40*/  LDL.LU R80, [R1+0xf20] ;  /* 0x000f200001507983 */ /* 0x002ea80000300800 */
[----:B------:R-:W2:Y:S04]  /*52c50*/  LDL.LU R81, [R1+0xf24] ;  /* 0x000f240001517983 */ /* 0x000ea80000300800 */
[----:B------:R-:W2:Y:S04]  /*52c60*/  LDL.LU R82, [R1+0xf28] ;  /* 0x000f280001527983 */ /* 0x000ea80000300800 */
[----:B------:R-:W2:Y:S02]  /*52c70*/  LDL.LU R83, [R1+0xf2c] ;  /* 0x000f2c0001537983 */ /* 0x000ea40000300800 */
[C---:B--2---:R-:W-:Y:S08]  /*52c80*/  HMMA.1688.F32.TF32 R100, R96.reuse, R28, R100 ;  /* 0x0000001c6064723c */ /* 0x044ff00000081064 */
[----:B------:R-:W-:Y:S08]  /*52c90*/  HMMA.1688.F32.TF32 R108, R96, R16, R108 ;  /* 0x00000010606c723c */ /* 0x000ff0000008106c */
[C---:B------:R-:W-:Y:S08]  /*52ca0*/  HMMA.1688.F32.TF32 R136, R68.reuse, R52, R136 ;  /* 0x000000344488723c */ /* 0x040ff00000081088 */
[C---:B------:R-:W-:Y:S08]  /*52cb0*/  HMMA.1688.F32.TF32 R72, R68.reuse, R36, R152 ;  /* 0x000000244448723c */ /* 0x040ff00000081098 */
[C---:B------:R-:W-:Y:S08]  /*52cc0*/  HMMA.1688.F32.TF32 R156, R68.reuse, R32, R156 ;  /* 0x00000020449c723c */ /* 0x040ff0000008109c */
[C---:B------:R-:W-:Y:S08]  /*52cd0*/  HMMA.1688.F32.TF32 R144, R68.reuse, R44, R144 ;  /* 0x0000002c4490723c */ /* 0x040ff00000081090 */
[C---:B------:R-:W-:Y:S07]  /*52ce0*/  HMMA.1688.F32.TF32 R148, R68.reuse, R40, R148 ;  /* 0x000000284494723c */ /* 0x040fee0000081094 */
[----:B------:R-:W-:Y:S04]  /*52cf0*/  STL.64 [R1+0x3c0], R156 ;  /* 0x0003c09c01007387 */ /* 0x000fe80000100a00 */
[----:B------:R-:W-:Y:S04]  /*52d00*/  STL.64 [R1+0x3c8], R158 ;  /* 0x0003c89e01007387 */ /* 0x000fe80000100a00 */
[----:B------:R-:W-:Y:S04]  /*52d10*/  STL.64 [R1+0x3b0], R72 ;  /* 0x0003b04801007387 */ /* 0x000fe80000100a00 */
[----:B------:R1:W-:Y:S02]  /*52d20*/  STL.64 [R1+0x3b8], R74 ;  /* 0x0003b84a01007387 */ /* 0x0003e40000100a00 */
[C---:B-1----:R-:W-:Y:S02]  /*52d30*/  HMMA.1688.F32.TF32 R72, R68.reuse, R48, R140 ;  /* 0x000000304448723c */ /* 0x042fe4000008108c */
[----:B------:R-:W-:Y:S04]  /*52d40*/  STL.64 [R1+0x3a0], R148 ;  /* 0x0003a09401007387 */ /* 0x000fe80000100a00 */
[----:B------:R-:W-:Y:S04]  /*52d50*/  STL.64 [R1+0x3a8], R150 ;  /* 0x0003a89601007387 */ /* 0x000fe80000100a00 */
[----:B------:R-:W-:Y:S01]  /*52d60*/  STL.64 [R1+0x390], R144 ;  /* 0x0003909001007387 */ /* 0x000fe20000100a00 */
[C---:B------:R-:W-:Y:S03]  /*52d70*/  HMMA.1688.F32.TF32 R132, R68.reuse, R56, R132 ;  /* 0x000000384484723c */ /* 0x040fe60000081084 */
[----:B------:R-:W-:Y:S09]  /*52d80*/  STL.64 [R1+0x398], R146 ;  /* 0x0003989201007387 */ /* 0x000ff20000100a00 */
[----:B------:R-:W-:Y:S04]  /*52d90*/  STL.64 [R1+0x380], R72 ;  /* 0x0003804801007387 */ /* 0x000fe80000100a00 */
[----:B------:R1:W-:Y:S02]  /*52da0*/  STL.64 [R1+0x388], R74 ;  /* 0x0003884a01007387 */ /* 0x0003e40000100a00 */
[C---:B-1----:R-:W-:Y:S08]  /*52db0*/  HMMA.1688.F32.TF32 R72, R68.reuse, R60, R128 ;  /* 0x0000003c4448723c */ /* 0x042ff00000081080 */
[----:B------:R-:W-:Y:S01]  /*52dc0*/  HMMA.1688.F32.TF32 R68, R68, R64, R124 ;  /* 0x000000404444723c */ /* 0x000fe2000008107c */
[----:B------:R-:W-:Y:S04]  /*52dd0*/  STL.64 [R1+0x370], R136 ;  /* 0x0003708801007387 */ /* 0x000fe80000100a00 */
[----:B------:R-:W-:Y:S04]  /*52de0*/  STL.64 [R1+0x378], R138 ;  /* 0x0003788a01007387 */ /* 0x000fe80000100a00 */
[----:B------:R-:W-:Y:S01]  /*52df0*/  STL.64 [R1+0x360], R132 ;  /* 0x0003608401007387 */ /* 0x000fe20000100a00 */
[C---:B------:R-:W-:Y:S03]  /*52e00*/  HMMA.1688.F32.TF32 R120, R96.reuse, R4, R120 ;  /* 0x000000046078723c */ /* 0x040fe60000081078 */
[----:B------:R-:W-:Y:S04]  /*52e10*/  STL.64 [R1+0x368], R134 ;  /* 0x0003688601007387 */ /* 0x000fe80000100a00 */
[----:B------:R-:W-:Y:S04]  /*52e20*/  STL.64 [R1+0x350], R72 ;  /* 0x0003504801007387 */ /* 0x000fe80000100a00 */
[----:B------:R1:W-:Y:S04]  /*52e30*/  STL.64 [R1+0x358], R74 ;  /* 0x0003584a01007387 */ /* 0x0003e80000100a00 */
[----:B------:R-:W-:Y:S04]  /*52e40*/  STL.64 [R1+0x290], R68 ;  /* 0x0002904401007387 */ /* 0x000fe80000100a00 */
[----:B------:R2:W-:Y:S01]  /*52e50*/  STL.64 [R1+0x298], R70 ;  /* 0x0002984601007387 */ /* 0x0005e20000100a00 */
[C---:B-1----:R-:W-:Y:S03]  /*52e60*/  HMMA.1688.F32.TF32 R72, R96.reuse, R8, R116 ;  /* 0x000000086048723c */ /* 0x042fe60000081074 */
[----:B------:R-:W3:Y:S05]  /*52e70*/  LDL.LU R243, [R1+0x4180] ;  /* 0x0041800001f37983 */ /* 0x000eea0000300800 */
[C---:B--2---:R-:W-:Y:S01]  /*52e80*/  HMMA.1688.F32.TF32 R68, R96.reuse, R12, R112 ;  /* 0x0000000c6044723c */ /* 0x044fe20000081070 */
[----:B------:R-:W-:Y:S04]  /*52e90*/  STL.64 [R1+0x340], R120 ;  /* 0x0003407801007387 */ /* 0x000fe80000100a00 */
[----:B------:R-:W-:Y:S10]  /*52ea0*/  STL.64 [R1+0x348], R122 ;  /* 0x0003487a01007387 */ /* 0x000ff40000100a00 */
[----:B------:R-:W-:Y:S04]  /*52eb0*/  STL.64 [R1+0x330], R72 ;  /* 0x0003304801007387 */ /* 0x000fe80000100a00 */
[----:B------:R1:W-:Y:S04]  /*52ec0*/  STL.64 [R1+0x338], R74 ;  /* 0x0003384a01007387 */ /* 0x0003e80000100a00 */
[----:B------:R-:W-:Y:S04]  /*52ed0*/  STL.64 [R1+0x320], R68 ;  /* 0x0003204401007387 */ /* 0x000fe80000100a00 */
[----:B------:R2:W-:Y:S01]  /*52ee0*/  STL.64 [R1+0x328], R70 ;  /* 0x0003284601007387 */ /* 0x0005e20000100a00 */
[C---:B-1----:R-:W-:Y:S08]  /*52ef0*/  HMMA.1688.F32.TF32 R72, R96.reuse, R20, R104 ;  /* 0x000000146048723c */ /* 0x042ff00000081068 */
        /* <DEDUP_REMOVED lines=10> */
[----:B------:R-:W-:Y:S03]  /*52fa0*/  STL.64 [R1+0x2e8], R102 ;  /* 0x0002e86601007387 */ /* 0x000fe60000100a00 */
[C---:B----4-:R-:W-:Y:S11]  /*52fb0*/  HMMA.1688.F32.TF32 R76, R96.reuse, R44, R76 ;  /* 0x0000002c604c723c */ /* 0x050ff6000008104c */
[----:B------:R-:W-:Y:S04]  /*52fc0*/  @!UPT UIADD3 URZ, URZ, URZ, URZ ;  /* 0x0000003f3f3ff290 */ /* 0x000fe8000fffe03f */
[----:B------:R-:W-:Y:S04]  /*52fd0*/  STL.64 [R1+0x3e58], R70 ;  /* 0x003e584601007387 */ /* 0x000fe80000100a00 */
[----:B------:R-:W-:Y:S04]  /*52fe0*/  STL.64 [R1+0x2d0], R72 ;  /* 0x0002d04801007387 */ /* 0x000fe80000100a00 */
[----:B------:R1:W-:Y:S02]  /*52ff0*/  STL.64 [R1+0x2d8], R74 ;  /* 0x0002d84a01007387 */ /* 0x0003e40000100a00 */
[C---:B-1----:R-:W-:Y:S02]  /*53000*/  HMMA.1688.F32.TF32 R72, R96.reuse, R40, R84 ;  /* 0x000000286048723c */ /* 0x042fe40000081054 */
[----:B------:R-:W-:Y:S11]  /*53010*/  STL.64 [R1+0x3e50], R68 ;  /* 0x003e504401007387 */ /* 0x000ff60000100a00 */
[----:B------:R-:W-:Y:S10]  /*53020*/  @!UPT UIADD3 URZ, URZ, URZ, URZ ;  /* 0x0000003f3f3ff290 */ /* 0x000ff4000fffe03f */
        /* <DEDUP_REMOVED lines=36> */
[C---:B------:R-:W-:Y:S03]  /*53270*/  HMMA.1688.F32.TF32 R80, R96.reuse, R48, R80 ;  /* 0x000000306050723c */ /* 0x040fe60000081050 */
[----:B------:R-:W3:Y:S04]  /*53280*/  LDL.LU R236, [R1+0xea0] ;  /* 0x000ea00001ec7983 */ /* 0x000ee80000300800 */
[----:B------:R-:W3:Y:S04]  /*53290*/  LDL.LU R237, [R1+0xea4] ;  /* 0x000ea40001ed7983 */ /* 0x000ee80000300800 */
[----:B------:R-:W3:Y:S04]  /*532a0*/  LDL.LU R238, [R1+0xea8] ;  /* 0x000ea80001ee7983 */ /* 0x000ee80000300800 */
[----:B------:R-:W3:Y:S08]  /*532b0*/  LDL.LU R239, [R1+0xeac] ;  /* 0x000eac0001ef7983 */ /* 0x000ef00000300800 */
[----:B------:R-:W-:Y:S04]  /*532c0*/  STL.64 [R1+0x3e88], R82 ;  /* 0x003e885201007387 */ /* 0x000fe80000100a00 */
[----:B------:R-:W-:Y:S01]  /*532d0*/  STL.64 [R1+0x3e80], R80 ;  /* 0x003e805001007387 */ /* 0x000fe20000100a00 */
[C---:B--2---:R-:W-:Y:S08]  /*532e0*/  HMMA.1688.F32.TF32 R88, R96.reuse, R56, R88 ;  /* 0x000000386058723c */ /* 0x044ff00000081058 */
[C---:B----4-:R-:W-:Y:S08]  /*532f0*/  HMMA.1688.F32.TF32 R84, R96.reuse, R52, R84 ;  /* 0x000000346054723c */ /* 0x050ff00000081054 */
[C---:B---3--:R-:W-:Y:S08]  /*53300*/  HMMA.1688.F32.TF32 R92, R96.reuse, R60, R92 ;  /* 0x0000003c605c723c */ /* 0x048ff0000008105c */
[----:B------:R-:W-:Y:S07]  /*53310*/  HMMA.1688.F32.TF32 R96, R96, R64, R116 ;  /* 0x000000406060723c */ /* 0x000fee0000081074 */
[----:B------:R-:W-:Y:S01]  /*53320*/  STL.64 [R1+0x3e98], R86 ;  /* 0x003e985601007387 */ /* 0x000fe20000100a00 */
[C---:B------:R-:W-:Y:S08]  /*53330*/  HMMA.1688.F32.TF32 R104, R160.reuse, R8, R104 ;  /* 0x00000008a068723c */ /* 0x040ff00000081068 */
[C---:B------:R-:W-:Y:S01]  /*53340*/  HMMA.1688.F32.TF32 R100, R160.reuse, R4, R100 ;  /* 0x00000004a064723c */ /* 0x040fe20000081064 */
[----:B------:R-:W-:Y:S07]  /*53350*/  STL.64 [R1+0x3e90], R84 ;  /* 0x003e905401007387 */ /* 0x000fee0000100a00 */
[C---:B------:R-:W-:Y:S01]  /*53360*/  HMMA.1688.F32.TF32 R108, R160.reuse, R12, R108 ;  /* 0x0000000ca06c723c */ /* 0x040fe2000008106c */
[----:B------:R-:W-:Y:S07]  /*53370*/  STL.64 [R1+0x3ea8], R90 ;  /* 0x003ea85a01007387 */ /* 0x000fee0000100a00 */
[C---:B------:R-:W-:Y:S01]  /*53380*/  HMMA.1688.F32.TF32 R112, R160.reuse, R16, R112 ;  /* 0x00000010a070723c */ /* 0x040fe20000081070 */
[----:B------:R-:W-:Y:S04]  /*53390*/  STL.64 [R1+0x3ea0], R88 ;  /* 0x003ea05801007387 */ /* 0x000fe80000100a00 */
[----:B------:R1:W-:Y:S04]  /*533a0*/  STL [R1+0x3eb0], R95 ;  /* 0x003eb05f01007387 */ /* 0x0003e80000100800 */
[----:B-1----:R-:W2:Y:S04]  /*533b0*/  LDL R95, [R1+0x810] ;  /* 0x00081000015f7983 */ /* 0x002ea80000100800 */
        /* <DEDUP_REMOVED lines=50> */
[C---:B------:R-:W-:Y:S03]  /*536e0*/  HMMA.1688.F32.TF32 R116, R160.reuse, R20, R236 ;  /* 0x00000014a074723c */ /* 0x040fe600000810ec */
[----:B------:R-:W2:Y:S04]  /*536f0*/  LDL.LU R236, [R1+0xc60] ;  /* 0x000c600001ec7983 */ /* 0x000ea80000300800 */
[----:B------:R-:W2:Y:S04]  /*53700*/  LDL.LU R237, [R1+0xc64] ;  /* 0x000c640001ed7983 */ /* 0x000ea80000300800 */
[----:B------:R-:W2:Y:S04]  /*53710*/  LDL.LU R238, [R1+0xc68] ;  /* 0x000c680001ee7983 */ /* 0x000ea80000300800 */
[----:B------:R-:W2:Y:S08]  /*53720*/  LDL.LU R239, [R1+0xc6c] ;  /* 0x000c6c0001ef7983 */ /* 0x000eb00000300800 */
[----:B------:R-:W-:Y:S04]  /*53730*/  STL.64 [R1+0x3f10], R118 ;  /* 0x003f107601007387 */ /* 0x000fe80000100a00 */
[----:B------:R-:W-:Y:S01]  /*53740*/  STL.64 [R1+0x3f08], R116 ;  /* 0x003f087401007387 */ /* 0x000fe20000100a00 */
[C---:B---3--:R-:W-:Y:S08]  /*53750*/  HMMA.1688.F32.TF32 R156, R160.reuse, R60, R156 ;  /* 0x0000003ca09c723c */ /* 0x048ff0000008109c */
[C---:B----4-:R-:W-:Y:S08]  /*53760*/  HMMA.1688.F32.TF32 R140, R160.reuse, R44, R140 ;  /* 0x0000002ca08c723c */ /* 0x050ff0000008108c */
[C---:B--2---:R-:W-:Y:S08]  /*53770*/  HMMA.1688.F32.TF32 R124, R160.reuse, R28, R124 ;  /* 0x0000001ca07c723c */ /* 0x044ff0000008107c */
        /* <DEDUP_REMOVED lines=88> */
[----:B------:R-:W-:Y:S04]  /*53d00*/  STL.64 [R1+0x3fc0], R162 ;  /* 0x003fc0a201007387 */ /* 0x000fe80000100a00 */
[----:B------:R-:W-:Y:S01]  /*53d10*/  STL.64 [R1+0x3fb8], R160 ;  /* 0x003fb8a001007387 */ /* 0x000fe20000100a00 */
[----:B------:R-:W-:Y:S01]  /*53d20*/  MOV R73, R240 ;  /* 0x000000f000497202 */ /* 0x000fe20000000f00 */
[----:B------:R-:W-:-:S02]  /*53d30*/  IMAD.MOV.U32 R74, RZ, RZ, R241 ;  /* 0x000000ffff4a7224 */ /* 0x000fc400078e00f1 */
[----:B------:R-:W-:Y:S01]  /*53d40*/  IMAD.MOV.U32 R75, RZ, RZ, R242 ;  /* 0x000000ffff4b7224 */ /* 0x000fe200078e00f2 */
[----:B------:R-:W-:Y:S01]  /*53d50*/  MOV R79, R243 ;  /* 0x000000f3004f7202 */ /* 0x000fe20000000f00 */
        /* <DEDUP_REMOVED lines=18> */
[----:B------:R-:W-:Y:S04]  /*53e80*/  STL [R1+0x3ddc], R217 ;  /* 0x003ddcd901007387 */ /* 0x000fe80000100800 */
[----:B------:R-:W-:Y:S04]  /*53e90*/  STL [R1+0x3dd8], R218 ;  /* 0x003dd8da01007387 */ /* 0x000fe80000100800 */
[----:B------:R-:W-:Y:S04]  /*53ea0*/  STL [R1+0x3dd4], R219 ;  /* 0x003dd4db01007387 */ /* 0x000fe80000100800 */
[----:B------:R-:W2:Y:S04]  /*53eb0*/  LDL.LU R72, [R1+0xc10] ;  /* 0x000c100001487983 */ /* 0x000ea80000300800 */
[----:B------:R-:W3:Y:S04]  /*53ec0*/  LDL.LU R240, [R1+0x417c] ;  /* 0x00417c0001f07983 */ /* 0x000ee80000300800 */
        /* <DEDUP_REMOVED lines=10> */
[----:B------:R-:W-:Y:S03]  /*53f70*/  HMMA.1688.F32.TF32 R220, R224, R60, R232 ;  /* 0x0000003ce0dc723c */ /* 0x000fe600000810e8 */
[----:B------:R-:W2:Y:S01]  /*53f80*/  LDL.LU R80, [R1+0xc30] ;  /* 0x000c300001507983 */ /* 0x000ea20000300800 */
[----:B---3--:R-:W-:Y:S01]  /*53f90*/  MOV R83, R240 ;  /* 0x000000f000537202 */ /* 0x008fe20000000f00 */
[----:B----4-:R-:W-:-:S02]  /*53fa0*/  IMAD.MOV.U32 R82, RZ, RZ, R241 ;  /* 0x000000ffff527224 */ /* 0x010fc400078e00f1 */
[----:B--2---:R-:W-:Y:S02]  /*53fb0*/  IMAD.MOV.U32 R81, RZ, RZ, R242 ;  /* 0x000000ffff517224 */ /* 0x004fe400078e00f2 */
[----:B------:R-:W2:Y:S04]  /*53fc0*/  LDL.LU R242, [R1+0x416c] ;  /* 0x00416c0001f27983 */ /* 0x000ea80000300800 */
[----:B------:R-:W3:Y:S04]  /*53fd0*/  LDL.LU R241, [R1+0x4168] ;  /* 0x0041680001f17983 */ /* 0x000ee80000300800 */
[----:B------:R-:W4:Y:S04]  /*53fe0*/  LDL.LU R240, [R1+0x4164] ;  /* 0x0041640001f07983 */ /* 0x000f280000300800 */
[----:B------:R-:W4:Y:S04]  /*53ff0*/  LDL.LU R232, [R1+0xcf0] ;  /* 0x000cf00001e87983 */ /* 0x000f280000300800 */
[----:B------:R-:W4:Y:S01]  /*54000*/  LDL.LU R233, [R1+0xcf4] ;  /* 0x000cf40001e97983 */ /* 0x000f220000300800 */
[----:B------:R-:W-:-:S03]  /*54010*/  IMAD.MOV.U32 R86, RZ, RZ, R243 ;  /* 0x000000ffff567224 */ /* 0x000fc600078e00f3 */
[----:B------:R-:W4:Y:S04]  /*54020*/  LDL.LU R234, [R1+0xcf8] ;  /* 0x000cf80001ea7983 */ /* 0x000f280000300800 */
[----:B------:R-:W4:Y:S04]  /*54030*/  LDL.LU R235, [R1+0xcfc] ;  /* 0x000cfc0001eb7983 */ /* 0x000f280000300800 */
[----:B------:R-:W4:Y:S04]  /*54040*/  LDL.LU R84, [R1+0xc40] ;  /* 0x000c400001547983 */ /* 0x000f280000300800 */
[----:B------:R-:W4:Y:S04]  /*54050*/  LDL.LU R85, [R1+0xc44] ;  /* 0x000c440001557983 */ /* 0x000f280000300800 */
[----:B------:R-:W1:Y:S04]  /*54060*/  LDL.LU R243, [R1+0x4160] ;  /* 0x0041600001f37983 */ /* 0x000e680000300800 */
[----:B------:R-:W4:Y:S04]  /*54070*/  LDL.LU R87, [R1+0xc4c] ;  /* 0x000c4c0001577983 */ /* 0x000f280000300800 */
[----:B------:R-:W4:Y:S01]  /*54080*/  LDL.LU R88, [R1+0xc50] ;  /* 0x000c500001587983 */ /* 0x000f220000300800 */
[----:B--2---:R-:W-:Y:S01]  /*54090*/  IMAD.MOV.U32 R91, RZ, RZ, R242 ;  /* 0x000000ffff5b7224 */ /* 0x004fe200078e00f2 */
[----:B---3--:R-:W-:Y:S01]  /*540a0*/  MOV R90, R241 ;  /* 0x000000f1005a7202 */ /* 0x008fe20000000f00 */
[----:B----4-:R-:W-:-:S02]  /*540b0*/  IMAD.MOV.U32 R89, RZ, RZ, R240 ;  /* 0x000000ffff597224 */ /* 0x010fc400078e00f0 */
[----:B------:R-:W2:Y:S04]  /*540c0*/  LDL.LU R240, [R1+0x415c] ;  /* 0x00415c0001f07983 */ /* 0x000ea80000300800 */
[----:B------:R-:W2:Y:S04]  /*540d0*/  LDL.LU R241, [R1+0x4158] ;  /* 0x0041580001f17983 */ /* 0x000ea80000300800 */
[----:B------:R-:W2:Y:S01]  /*540e0*/  LDL.LU R242, [R1+0x4154] ;  /* 0x0041540001f27983 */ /* 0x000ea20000300800 */
[----:B-1----:R-:W-:-:S03]  /*540f0*/  IMAD.MOV.U32 R96, RZ, RZ, R243 ;  /* 0x000000ffff607224 */ /* 0x002fc600078e00f3 */
[----:B------:R-:W2:Y:S01]  /*54100*/  LDL.LU R243, [R1+0x4150] ;  /* 0x0041500001f37983 */ /* 0x000ea20000300800 */
[C---:B------:R-:W-:Y:S03]  /*54110*/  HMMA.1688.F32.TF32 R180, R224.reuse, R20, R180 ;  /* 0x00000014e0b4723c */ /* 0x040fe600000810b4 */
[----:B------:R-:W3:Y:S04]  /*54120*/  LDL.LU R97, [R1+0xce4] ;  /* 0x000ce40001617983 */ /* 0x000ee80000300800 */
[----:B------:R-:W3:Y:S01]  /*54130*/  LDL.LU R98, [R1+0xce8] ;  /* 0x000ce80001627983 */ /* 0x000ee20000300800 */
[C---:B------:R-:W-:Y:S03]  /*54140*/  HMMA.1688.F32.TF32 R184, R224.reuse, R24, R184 ;  /* 0x00000018e0b8723c */ /* 0x040fe600000810b8 */
[----:B------:R-:W3:Y:S05]  /*54150*/  LDL.LU R99, [R1+0xcec] ;  /* 0x000cec0001637983 */ /* 0x000eea0000300800 */
[C---:B------:R-:W-:Y:S08]  /*54160*/  HMMA.1688.F32.TF32 R188, R224.reuse, R28, R188 ;  /* 0x0000001ce0bc723c */ /* 0x040ff000000810bc */
[C---:B------:R-:W-:Y:S08]  /*54170*/  HMMA.1688.F32.TF32 R192, R224.reuse, R32, R192 ;  /* 0x00000020e0c0723c */ /* 0x040ff000000810c0 */
[C---:B------:R-:W-:Y:S08]  /*54180*/  HMMA.1688.F32.TF32 R196, R224.reuse, R36, R196 ;  /* 0x00000024e0c4723c */ /* 0x040ff000000810c4 */
[C---:B------:R-:W-:Y:S08]  /*54190*/  HMMA.1688.F32.TF32 R200, R224.reuse, R40, R200 ;  /* 0x00000028e0c8723c */ /* 0x040ff000000810c8 */
[C---:B------:R-:W-:Y:S08]  /*541a0*/  HMMA.1688.F32.TF32 R204, R224.reuse, R44, R204 ;  /* 0x0000002ce0cc723c */ /* 0x040ff000000810cc */
[C---:B------:R-:W-:Y:S08]  /*541b0*/  HMMA.1688.F32.TF32 R208, R224.reuse, R48, R208 ;  /* 0x00000030e0d0723c */ /* 0x040ff000000810d0 */
[----:B------:R-:W-:Y:S08]  /*541c0*/  HMMA.1688.F32.TF32 R212, R224, R52, R212 ;  /* 0x00000034e0d4723c */ /* 0x000ff000000810d4 */
[----:B------:R-:W-:Y:S01]  /*541d0*/  HMMA.1688.F32.TF32 R228, R236, R4, R228 ;  /* 0x00000004ece4723c */ /* 0x000fe200000810e4 */
[----:B------:R-:W-:Y:S04]  /*541e0*/  STL [R1+0x3df0], R220 ;  /* 0x003df0dc01007387 */ /* 0x000fe80000100800 */
[----:B------:R-:W-:Y:S04]  /*541f0*/  STL [R1+0x3dec], R221 ;  /* 0x003decdd01007387 */ /* 0x000fe80000100800 */
[----:B------:R-:W-:Y:S04]  /*54200*/  STL [R1+0x3de8], R222 ;  /* 0x003de8de01007387 */ /* 0x000fe80000100800 */
[----:B------:R-:W-:Y:S01]  /*54210*/  STL [R1+0x3de4], R223 ;  /* 0x003de4df01007387 */ /* 0x000fe20000100800 */
[----:B--2---:R-:W-:Y:S03]  /*54220*/  HMMA.1688.F32.TF32 R224, R224, R64, R240 ;  /* 0x00000040e0e0723c */ /* 0x004fe600000810f0 */
[----:B------:R-:W-:Y:S04]  /*54230*/  LDS R240, [R0+0x8280] ;  /* 0x0082800000f07984 */ /* 0x000fe80000000800 */
[----:B------:R-:W-:Y:S01]  /*54240*/  LDS R242, [R0+0x9280] ;  /* 0x0092800000f27984 */ /* 0x000fe20000000800 */
[C---:B------:R-:W-:Y:S03]  /*54250*/  HMMA.1688.F32.TF32 R232, R236.reuse, R8, R232 ;  /* 0x00000008ece8723c */ /* 0x040fe600000810e8 */
[----:B------:R-:W-:Y:S04]  /*54260*/  LDS R241, [R3+0x8280] ;  /* 0x0082800003f17984 */ /* 0x000fe80000000800 */
[----:B------:R-:W1:Y:S08]  /*54270*/  LDS R243, [R3+0x9280] ;  /* 0x0092800003f37984 */ /* 0x000e700000000800 */
        /* <DEDUP_REMOVED lines=8> */
[----:B------:R-:W2:Y:S04]  /*54300*/  LDL.LU R68, [R1+0xc00] ;  /* 0x000c000001447983 */ /* 0x000ea80000300800 */
[----:B------:R-:W2:Y:S04]  /*54310*/  LDL.LU R69, [R1+0xc04] ;  /* 0x000c040001457983 */ /* 0x000ea80000300800 */
[----:B------:R-:W2:Y:S04]  /*54320*/  LDL.LU R70, [R1+0xc08] ;  /* 0x000c080001467983 */ /* 0x000ea80000300800 */
[----:B------:R-:W2:Y:S04]  /*54330*/  LDL.LU R71, [R1+0xc0c] ;  /* 0x000c0c0001477983 */ /* 0x000ea80000300800 */
[----:B------:R-:W4:Y:S04]  /*54340*/  LDL.LU R248, [R1+0xbf0] ;  /* 0x000bf00001f87983 */ /* 0x000f280000300800 */
[----:B------:R-:W4:Y:S04]  /*54350*/  LDL.LU R249, [R1+0xbf4] ;  /* 0x000bf40001f97983 */ /* 0x000f280000300800 */
[----:B------:R-:W4:Y:S04]  /*54360*/  LDL.LU R250, [R1+0xbf8] ;  /* 0x000bf80001fa7983 */ /* 0x000f280000300800 */
[----:B------:R-:W4:Y:S01]  /*54370*/  LDL.LU R251, [R1+0xbfc] ;  /* 0x000bfc0001fb7983 */ /* 0x000f220000300800 */
[C---:B---3--:R-:W-:Y:S08]  /*54380*/  HMMA.1688.F32.TF32 R96, R236.reuse, R12, R96 ;  /* 0x0000000cec60723c */ /* 0x048ff00000081060 */
[C---:B------:R-:W-:Y:S08]  /*54390*/  HMMA.1688.F32.TF32 R88, R236.reuse, R16, R88 ;  /* 0x00000010ec58723c */ /* 0x040ff00000081058 */
[C---:B------:R-:W-:Y:S08]  /*543a0*/  HMMA.1688.F32.TF32 R84, R236.reuse, R20, R84 ;  /* 0x00000014ec54723c */ /* 0x040ff00000081054 */
[C---:B------:R-:W-:Y:S08]  /*543b0*/  HMMA.1688.F32.TF32 R80, R236.reuse, R24, R80 ;  /* 0x00000018ec50723c */ /* 0x040ff00000081050 */
[C---:B------:R-:W-:Y:S01]  /*543c0*/  HMMA.1688.F32.TF32 R76, R236.reuse, R28, R76 ;  /* 0x0000001cec4c723c */ /* 0x040fe2000008104c */
[----:B------:R-:W-:Y:S07]  /*543d0*/  STL [R1+0x3e0c], R232 ;  /* 0x003e0ce801007387 */ /* 0x000fee0000100800 */
[----:B------:R-:W-:Y:S01]  /*543e0*/  HMMA.1688.F32.TF32 R72, R236, R32, R72 ;  /* 0x00000020ec48723c */ /* 0x000fe20000081048 */
[----:B------:R-:W-:Y:S04]  /*543f0*/  STL [R1+0x3e08], R233 ;  /* 0x003e08e901007387 */ /* 0x000fe80000100800 */
[----:B------:R-:W-:Y:S04]  /*54400*/  STL [R1+0x3e04], R234 ;  /* 0x003e04ea01007387 */ /* 0x000fe80000100800 */
[----:B------:R3:W-:Y:S04]  /*54410*/  STL [R1+0x3e00], R235 ;  /* 0x003e00eb01007387 */ /* 0x0007e80000100800 */
        /* <DEDUP_REMOVED lines=9> */
[----:B------:R2:W-:Y:S01]  /*544b0*/  STL.64 [R1+0xe18], R78 ;  /* 0x000e184e01007387 */ /* 0x0005e20000100a00 */
[----:B---3--:R-:W-:-:S03]  /*544c0*/  MOV R235, R75 ;  /* 0x0000004b00eb7202 */ /* 0x008fc60000000f00 */
[----:B-1----:R-:W3:Y:S01]  /*544d0*/  LDL.LU R80, [R1+0xbd0] ;  /* 0x000bd00001507983 */ /* 0x002ee20000300800 */
[----:B------:R-:W-:-:S03]  /*544e0*/  IMAD.MOV.U32 R234, RZ, RZ, R74 ;  /* 0x000000ffffea7224 */ /* 0x000fc600078e004a */
[----:B------:R-:W3:Y:S01]  /*544f0*/  LDL.LU R81, [R1+0xbd4] ;  /* 0x000bd40001517983 */ /* 0x000ee20000300800 */
[----:B------:R-:W-:-:S03]  /*54500*/  IMAD.MOV.U32 R233, RZ, RZ, R73 ;  /* 0x000000ffffe97224 */ /* 0x000fc600078e0049 */
[----:B------:R-:W3:Y:S01]  /*54510*/  LDL.LU R82, [R1+0xbd8] ;  /* 0x000bd80001527983 */ /* 0x000ee20000300800 */
[----:B------:R-:W-:-:S03]  /*54520*/  MOV R232, R72 ;  /* 0x0000004800e87202 */ /* 0x000fc60000000f00 */
[----:B------:R-:W3:Y:S04]  /*54530*/  LDL.LU R83, [R1+0xbdc] ;  /* 0x000bdc0001537983 */ /* 0x000ee80000300800 */
[----:B------:R-:W3:Y:S04]  /*54540*/  LDL.LU R84, [R1+0xbe0] ;  /* 0x000be00001547983 */ /* 0x000ee80000300800 */
[----:B------:R-:W3:Y:S04]  /*54550*/  LDL.LU R85, [R1+0xbe4] ;  /* 0x000be40001557983 */ /* 0x000ee80000300800 */
[----:B------:R-:W3:Y:S04]  /*54560*/  LDL.LU R86, [R1+0xbe8] ;  /* 0x000be80001567983 */ /* 0x000ee80000300800 */
[----:B------:R-:W3:Y:S04]  /*54570*/  LDL.LU R87, [R1+0xbec] ;  /* 0x000bec0001577983 */ /* 0x000ee80000300800 */
[----:B------:R-:W-:Y:S04]  /*54580*/  STL [R1+0x3e1c], R235 ;  /* 0x003e1ceb01007387 */ /* 0x000fe80000100800 */
[----:B------:R-:W-:Y:S04]  /*54590*/  STL [R1+0x3e18], R234 ;  /* 0x003e18ea01007387 */ /* 0x000fe80000100800 */
[----:B------:R-:W-:Y:S04]  /*545a0*/  STL [R1+0x3e14], R233 ;  /* 0x003e14e901007387 */ /* 0x000fe80000100800 */
[----:B------:R-:W-:Y:S04]  /*545b0*/  STL [R1+0x3e10], R232 ;  /* 0x003e10e801007387 */ /* 0x000fe80000100800 */
[----:B------:R-:W3:Y:S01]  /*545c0*/  LDL.LU R76, [R1+0xbc0] ;  /* 0x000bc000014c7983 */ /* 0x000ee20000300800 */
[C---:B--2---:R-:W-:Y:S11]  /*545d0*/  HMMA.1688.F32.TF32 R68, R236.reuse, R36, R68 ;  /* 0x00000024ec44723c */ /* 0x044ff60000081044 */
[----:B------:R-:W-:Y:S11]  /*545e0*/  @!UPT UIADD3 URZ, URZ, URZ, URZ ;  /* 0x0000003f3f3ff290 */ /* 0x000ff6000fffe03f */
[----:B------:R-:W-:Y:S01]  /*545f0*/  @!UPT UIADD3 URZ, URZ, URZ, URZ ;  /* 0x0000003f3f3ff290 */ /* 0x000fe2000fffe03f */
[----:B------:R-:W-:Y:S04]  /*54600*/  STL.64 [R1+0xdf0], R68 ;  /* 0x000df04401007387 */ /* 0x000fe80000100a00 */
[----:B------:R4:W-:Y:S04]  /*54610*/  STL.64 [R1+0xdf8], R70 ;  /* 0x000df84601007387 */ /* 0x0009e80000100a00 */
[----:B------:R-:W2:Y:S04]  /*54620*/  LDL.LU R77, [R1+0xbc4] ;  /* 0x000bc400014d7983 */ /* 0x000ea80000300800 */
[----:B------:R-:W2:Y:S01]  /*54630*/  LDL.LU R78, [R1+0xbc8] ;  /* 0x000bc800014e7983 */ /* 0x000ea20000300800 */
[----:B----4-:R-:W-:Y:S03]  /*54640*/  HMMA.1688.F32.TF32 R68, R236, R40, R248 ;  /* 0x00000028ec44723c */ /* 0x010fe600000810f8 */
[----:B------:R-:W2:Y:S04]  /*54650*/  LDL.LU R79, [R1+0xbcc] ;  /* 0x000bcc00014f7983 */ /* 0x000ea80000300800 */
[----:B------:R-:W4:Y:S04]  /*54660*/  LDL.LU R72, [R1+0xbb0] ;  /* 0x000bb00001487983 */ /* 0x000f280000300800 */
[----:B------:R-:W4:Y:S04]  /*54670*/  LDL.LU R73, [R1+0xbb4] ;  /* 0x000bb40001497983 */ /* 0x000f280000300800 */
[----:B------:R-:W4:Y:S04]  /*54680*/  LDL.LU R74, [R1+0xbb8] ;  /* 0x000bb800014a7983 */ /* 0x000f280000300800 */
[----:B------:R-:W4:Y:S05]  /*54690*/  LDL.LU R75, [R1+0xbbc] ;  /* 0x000bbc00014b7983 */ /* 0x000f2a0000300800 */
        /* <DEDUP_REMOVED lines=12> */
[----:B------:R-:W-:Y:S01]  /*54760*/  STL [R1+0x3e2c], R232 ;  /* 0x003e2ce801007387 */ /* 0x000fe20000100800 */
[C---:B---3--:R-:W-:Y:S08]  /*54770*/  HMMA.1688.F32.TF32 R80, R236.reuse, R48, R80 ;  /* 0x00000030ec50723c */ /* 0x048ff00000081050 */
[----:B------:R-:W-:Y:S01]  /*54780*/  HMMA.1688.F32.TF32 R84, R236, R44, R84 ;  /* 0x0000002cec54723c */ /* 0x000fe20000081054 */
[----:B------:R-:W-:Y:S04]  /*54790*/  STL [R1+0x3e28], R233 ;  /* 0x003e28e901007387 */ /* 0x000fe80000100800 */
[----:B------:R-:W-:Y:S11]  /*547a0*/  STL [R1+0x3e24], R235 ;  /* 0x003e24eb01007387 */ /* 0x000ff60000100800 */
[----:B------:R-:W-:Y:S01]  /*547b0*/  IMAD.MOV.U32 R220, RZ, RZ, R83 ;  /* 0x000000ffffdc7224 */ /* 0x000fe200078e0053 */
[----:B------:R1:W-:Y:S01]  /*547c0*/  STL [R1+0x3e20], R234 ;  /* 0x003e20ea01007387 */ /* 0x0003e20000100800 */
[----:B------:R-:W-:Y:S01]  /*547d0*/  IMAD.MOV.U32 R226, RZ, RZ, R82 ;  /* 0x000000ffffe27224 */ /* 0x000fe200078e0052 */
[----:B------:R-:W-:Y:S01]  /*547e0*/  MOV R225, R81 ;  /* 0x0000005100e17202 */ /* 0x000fe20000000f00 */
[----:B------:R-:W-:-:S03]  /*547f0*/  IMAD.MOV.U32 R224, RZ, RZ, R80 ;  /* 0x000000ffffe07224 */ /* 0x000fc600078e0050 */
[----:B------:R-:W-:Y:S04]  /*54800*/  STL.64 [R1+0xdd0], R84 ;  /* 0x000dd05401007387 */ /* 0x000fe80000100a00 */
[----:B------:R-:W-:Y:S04]  /*54810*/  STL.64 [R1+0xdd8], R86 ;  /* 0x000dd85601007387 */ /* 0x000fe80000100a00 */
[----:B------:R-:W-:Y:S04]  /*54820*/  STL [R1+0x3e3c], R220 ;  /* 0x003e3cdc01007387 */ /* 0x000fe80000100800 */
[----:B------:R-:W-:Y:S04]  /*54830*/  STL [R1+0x3e38], R226 ;  /* 0x003e38e201007387 */ /* 0x000fe80000100800 */
[----:B------:R-:W-:Y:S04]  /*54840*/  STL [R1+0x3e34], R225 ;  /* 0x003e34e101007387 */ /* 0x000fe80000100800 */
[----:B------:R-:W-:Y:S01]  /*54850*/  STL [R1+0x3e30], R224 ;  /* 0x003e30e001007387 */ /* 0x000fe20000100800 */
[C---:B--2---:R-:W-:Y:S08]  /*54860*/  HMMA.1688.F32.TF32 R76, R236.reuse, R52, R76 ;  /* 0x00000034ec4c723c */ /* 0x044ff0000008104c */
[C---:B----4-:R-:W-:Y:S11]  /*54870*/  HMMA.1688.F32.TF32 R68, R236.reuse, R60, R68 ;  /* 0x0000003cec44723c */ /* 0x050ff60000081044 */
[----:B------:R-:W-:Y:S05]  /*54880*/  @!UPT UIADD3 URZ, URZ, URZ, URZ ;  /* 0x0000003f3f3ff290 */ /* 0x000fea000fffe03f */
[----:B-1----:R-:W-:Y:S01]  /*54890*/  MOV R234, R79 ;  /* 0x0000004f00ea7202 */ /* 0x002fe20000000f00 */
[----:B------:R-:W-:Y:S01]  /*548a0*/  IMAD.MOV.U32 R235, RZ, RZ, R78 ;  /* 0x000000ffffeb7224 */ /* 0x000fe200078e004e */
[----:B------:R-:W-:Y:S01]  /*548b0*/  MOV R232, R76 ;  /* 0x0000004c00e87202 */ /* 0x000fe20000000f00 */
[----:B------:R-:W-:Y:S02]  /*548c0*/  IMAD.MOV.U32 R233, RZ, RZ, R77 ;  /* 0x000000ffffe97224 */ /* 0x000fe400078e004d */
[----:B------:R1:W-:Y:S04]  /*548d0*/  STL [R1+0x3e4c], R234 ;  /* 0x003e4cea01007387 */ /* 0x0003e80000100800 */
[----:B------:R2:W-:Y:S04]  /*548e0*/  STL [R1+0x3e48], R235 ;  /* 0x003e48eb01007387 */ /* 0x0005e80000100800 */
[----:B------:R3:W-:Y:S04]  /*548f0*/  STL [R1+0x3e44], R232 ;  /* 0x003e44e801007387 */ /* 0x0007e80000100800 */
[----:B------:R4:W-:Y:S01]  /*54900*/  STL [R1+0x3e40], R233 ;  /* 0x003e40e901007387 */ /* 0x0009e20000100800 */
[----:B------:R-:W-:Y:S01]  /*54910*/  HMMA.1688.F32.TF32 R72, R236, R56, R72 ;  /* 0x00000038ec48723c */ /* 0x000fe20000081048 */
[----:B-1----:R-:W-:Y:S01]  /*54920*/  IMAD.MOV.U32 R234, RZ, RZ, R68 ;  /* 0x000000ffffea7224 */ /* 0x002fe200078e0044 */
[----:B--2---:R-:W-:Y:S01]  /*54930*/  MOV R235, R69 ;  /* 0x0000004500eb7202 */ /* 0x004fe20000000f00 */
[----:B---3--:R-:W-:-:S02]  /*54940*/  IMAD.MOV.U32 R232, RZ, RZ, R70 ;  /* 0x000000ffffe87224 */ /* 0x008fc400078e0046 */
[----:B----4-:R-:W-:-:S03]  /*54950*/  IMAD.MOV.U32 R233, RZ, RZ, R71 ;  /* 0x000000ffffe97224 */ /* 0x010fc600078e0047 */
[----:B------:R-:W-:Y:S01]  /*54960*/  HMMA.1688.F32.TF32 R68, R236, R64, R248 ;  /* 0x00000040ec44723c */ /* 0x000fe200000810f8 */
[----:B------:R-:W2:Y:S04]  /*54970*/  LDL.LU R248, [R1+0xa60] ;  /* 0x000a600001f87983 */ /* 0x000ea80000300800 */
[----:B------:R-:W2:Y:S04]  /*54980*/  LDL.LU R249, [R1+0xa64] ;  /* 0x000a640001f97983 */ /* 0x000ea80000300800 */
[----:B------:R-:W2:Y:S04]  /*54990*/  LDL.LU R250, [R1+0xa68] ;  /* 0x000a680001fa7983 */ /* 0x000ea80000300800 */
[----:B------:R-:W2:Y:S03]  /*549a0*/  LDL.LU R251, [R1+0xa6c] ;  /* 0x000a6c0001fb7983 */ /* 0x000ea60000300800 */
[----:B------:R-:W-:Y:S01]  /*549b0*/  IMAD.MOV.U32 R220, RZ, RZ, R72 ;  /* 0x000000ffffdc7224 */ /* 0x000fe200078e0048 */
[----:B------:R-:W-:Y:S01]  /*549c0*/  MOV R225, R74 ;  /* 0x0000004a00e17202 */ /* 0x000fe20000000f00 */
[----:B------:R-:W-:Y:S01]  /*549d0*/  IMAD.MOV.U32 R226, RZ, RZ, R73 ;  /* 0x000000ffffe27224 */ /* 0x000fe200078e0049 */
[----:B------:R-:W-:Y:S01]  /*549e0*/  LDS R236, [R252+0x8280] ;  /* 0x00828000fcec7984 */ /* 0x000fe20000000800 */
[----:B------:R-:W-:-:S03]  /*549f0*/  IMAD.MOV.U32 R224, RZ, RZ, R75 ;  /* 0x000000ffffe07224 */ /* 0x000fc600078e004b */
[----:B------:R-:W-:Y:S01]  /*54a00*/  LDS R238, [R252+0x9280] ;  /* 0x00928000fcee7984 */ /* 0x000fe20000000800 */
[----:B------:R-:W-:Y:S01]  /*54a10*/  MOV R221, R68 ;  /* 0x0000004400dd7202 */ /* 0x000fe20000000f00 */
[----:B------:R-:W-:Y:S02]  /*54a20*/  IMAD.MOV.U32 R222, RZ, RZ, R69 ;  /* 0x000000ffffde7224 */ /* 0x000fe400078e0045 */
[----:B------:R-:W3:Y:S01]  /*54a30*/  LDL.LU R68, [R1+0xa70] ;  /* 0x000a700001447983 */ /* 0x000ee20000300800 */
[----:B------:R-:W-:Y:S01]  /*54a40*/  IMAD.MOV.U32 R223, RZ, RZ, R70 ;  /* 0x000000ffffdf7224 */ /* 0x000fe200078e0046 */
[----:B------:R-:W-:Y:S02]  /*54a50*/  MOV R216, R71 ;  /* 0x0000004700d87202 */ /* 0x000fe40000000f00 */
        /* <DEDUP_REMOVED lines=80> */
[----:B------:R-:W1:Y:S01]  /*54f60*/  LDS R239, [R95+0x9280] ;  /* 0x009280005fef7984 */ /* 0x000e620000000800 */
        /* <DEDUP_REMOVED lines=43> */
[C---:B-1----:R-:W-:Y:S08]  /*55220*/  HMMA.1688.F32.TF32 R88, R236.reuse, R4, R80 ;  /* 0x00000004ec58723c */ /* 0x042ff00000081050 */
[C---:B--2---:R-:W-:Y:S08]  /*55230*/  HMMA.1688.F32.TF32 R84, R236.reuse, R8, R76 ;  /* 0x00000008ec54723c */ /* 0x044ff0000008104c */
        /* <DEDUP_REMOVED lines=17> */
[----:B-1----:R-:W4:Y:S04]  /*55350*/  LDL.LU R72, [R1+0x8d0] ;  /* 0x0008d00001487983 */ /* 0x002f280000300800 */
        /* <DEDUP_REMOVED lines=202> */
[----:B-1----:R-:W-:Y:S03]  /*56000*/  HMMA.1688.F32.TF32 R72, R236, R4, R244 ;  /* 0x00000004ec48723c */ /* 0x002fe600000810f4 */
[----:B------:R1:W-:Y:S04]  /*56010*/  STL.64 [R1+0x970], R68 ;  /* 0x0009704401007387 */ /* 0x0003e80000100a00 */
[----:B------:R2:W-:Y:S04]  /*56020*/  STL.64 [R1+0x978], R70 ;  /* 0x0009784601007387 */ /* 0x0005e80000100a00 */
[----:B------:R-:W-:Y:S04]  /*56030*/  LDS R241, [R3+0x8380] ;  /* 0x0083800003f17984 */ /* 0x000fe80000000800 */
[----:B-1----:R-:W3:Y:S04]  /*56040*/  LDL.LU R68, [R1+0x7b0] ;  /* 0x0007b00001447983 */ /* 0x002ee80000300800 */
[----:B------:R-:W3:Y:S04]  /*56050*/  LDS R243, [R3+0x9380] ;  /* 0x0093800003f37984 */ /* 0x000ee80000000800 */
[----:B------:R-:W-:Y:S04]  /*56060*/  LDS R244, [R252+0x8380] ;  /* 0x00838000fcf47984 */ /* 0x000fe80000000800 */
[----:B------:R1:W-:Y:S04]  /*56070*/  STL.64 [R1+0xab0], R72 ;  /* 0x000ab04801007387 */ /* 0x0003e80000100a00 */
[----:B------:R4:W-:Y:S04]  /*56080*/  STL.64 [R1+0xab8], R74 ;  /* 0x000ab84a01007387 */ /* 0x0009e80000100a00 */
        /* <DEDUP_REMOVED lines=110> */
[----:B------:R-:W4:Y:S01]  /*56770*/  LDL.LU R75, [R1+0x7cc] ;  /* 0x0007cc00014b7983 */ /* 0x000f220000300800 */
[----:B---3--:R-:W-:Y:S03]  /*56780*/  HMMA.1688.F32.TF32 R68, R240, R52, R68 ;  /* 0x00000034f044723c */ /* 0x008fe60000081044 */
[----:B------:R-:W-:Y:S04]  /*56790*/  LDS R246, [R252+0x9380] ;  /* 0x00938000fcf67984 */ /* 0x000fe80000000800 */
[----:B------:R-:W-:Y:S04]  /*567a0*/  LDS R245, [R95+0x8380] ;  /* 0x008380005ff57984 */ /* 0x000fe80000000800 */
[----:B------:R-:W1:Y:S01]  /*567b0*/  LDS R247, [R95+0x9380] ;  /* 0x009380005ff77984 */ /* 0x000e620000000800 */
[C---:B--2---:R-:W-:Y:S08]  /*567c0*/  HMMA.1688.F32.TF32 R168, R236.reuse, R20, R168 ;  /* 0x00000014eca8723c */ /* 0x044ff000000810a8 */
        /* <DEDUP_REMOVED lines=14> */
[----:B-1----:R-:W2:Y:S04]  /*568b0*/  LDL.LU.64 R250, [R1+0x4128] ;  /* 0x0041280001fa7983 */ /* 0x002ea80000300a00 */
[----:B------:R-:W2:Y:S04]  /*568c0*/  LDL.LU.64 R248, [R1+0x4120] ;  /* 0x0041200001f87983 */ /* 0x000ea80000300a00 */
        /* <DEDUP_REMOVED lines=17> */
[----:B------:R-:W-:Y:S03]  /*569e0*/  LDS R236, [R0+0xa000] ;  /* 0x00a0000000ec7984 */ /* 0x000fe60000000800 */
[C---:B------:R-:W-:Y:S01]  /*569f0*/  HMMA.1688.F32.TF32 R124, R240.reuse, R4, R120 ;  /* 0x00000004f07c723c */ /* 0x040fe20000081078 */
[----:B------:R-:W-:Y:S04]  /*56a00*/  STL.64 [R1+0xef0], R160 ;  /* 0x000ef0a001007387 */ /* 0x000fe80000100a00 */
[----:B------:R-:W-:Y:S03]  /*56a10*/  LDS R238, [R0+0xb000] ;  /* 0x00b0000000ee7984 */ /* 0x000fe60000000800 */
        /* <DEDUP_REMOVED lines=48> */
[----:B------:R-:W-:Y:S04]  /*56d20*/  STL.64 [R1+0x9f0], R80 ;  /* 0x0009f05001007387 */ /* 0x000fe80000100a00 */
[----:B------:R-:W-:Y:S04]  /*56d30*/  STL.64 [R1+0x9f8], R82 ;  /* 0x0009f85201007387 */ /* 0x000fe80000100a00 */
[----:B------:R-:W2:Y:S04]  /*56d40*/  LDL.LU R72, [R1+0x6c0] ;  /* 0x0006c00001487983 */ /* 0x000ea80000300800 */
[----:B------:R1:W-:Y:S04]  /*56d50*/  STL.64 [R1+0x9e0], R76 ;  /* 0x0009e04c01007387 */ /* 0x0003e80000100a00 */
[----:B------:R1:W-:Y:S04]  /*56d60*/  STL.64 [R1+0x9e8], R78 ;  /* 0x0009e84e01007387 */ /* 0x0003e80000100a00 */
[----:B------:R1:W-:Y:S04]  /*56d70*/  STL.64 [R1+0x9d0], R68 ;  /* 0x0009d04401007387 */ /* 0x0003e80000100a00 */
[----:B------:R1:W-:Y:S04]  /*56d80*/  STL.64 [R1+0x9d8], R70 ;  /* 0x0009d84601007387 */ /* 0x0003e80000100a00 */
[----:B------:R-:W2:Y:S04]  /*56d90*/  LDL.LU R73, [R1+0x6c4] ;  /* 0x0006c40001497983 */ /* 0x000ea80000300800 */
[----:B------:R-:W2:Y:S04]  /*56da0*/  LDL.LU R74, [R1+0x6c8] ;  /* 0x0006c800014a7983 */ /* 0x000ea80000300800 */
[----:B------:R-:W2:Y:S04]  /*56db0*/  LDL.LU R75, [R1+0x6cc] ;  /* 0x0006cc00014b7983 */ /* 0x000ea80000300800 */
        /* <DEDUP_REMOVED lines=59> */
[----:B---3--:R-:W-:Y:S08]  /*57170*/  HMMA.1688.F32.TF32 R116, R244, R4, R116 ;  /* 0x00000004f474723c */ /* 0x008ff00000081074 */
[C---:B----4-:R-:W-:Y:S08]  /*57180*/  HMMA.1688.F32.TF32 R124, R240.reuse, R60, R124 ;  /* 0x0000003cf07c723c */ /* 0x050ff0000008107c */
[C---:B------:R-:W-:Y:S08]  /*57190*/  HMMA.1688.F32.TF32 R128, R240.reuse, R56, R128 ;  /* 0x00000038f080723c */ /* 0x040ff00000081080 */
        /* <DEDUP_REMOVED lines=15> */
[----:B------:R-:W3:Y:S01]  /*57290*/  LDS R243, [R95+0xb000] ;  /* 0x00b000005ff37984 */ /* 0x000ee20000000800 */
[C---:B--2---:R-:W-:Y:S08]  /*572a0*/  HMMA.1688.F32.TF32 R112, R244.reuse, R12, R108 ;  /* 0x0000000cf470723c */ /* 0x044ff0000008106c */
[C---:B------:R-:W-:Y:S08]  /*572b0*/  HMMA.1688.F32.TF32 R108, R244.reuse, R16, R104 ;  /* 0x00000010f46c723c */ /* 0x040ff00000081068 */
[C---:B------:R-:W-:Y:S07]  /*572c0*/  HMMA.1688.F32.TF32 R104, R244.reuse, R20, R88 ;  /* 0x00000014f468723c */ /* 0x040fee0000081058 */
[----:B------:R-:W-:Y:S04]  /*572d0*/  STL.64 [R1+0x910], R112 ;  /* 0x0009107001007387 */ /* 0x000fe80000100a00 */
[----:B------:R-:W-:Y:S04]  /*572e0*/  STL.64 [R1+0x918], R114 ;  /* 0x0009187201007387 */ /* 0x000fe80000100a00 */
[----:B------:R-:W-:Y:S04]  /*572f0*/  STL.64 [R1+0x8e0], R108 ;  /* 0x0008e06c01007387 */ /* 0x000fe80000100a00 */
[----:B------:R-:W-:Y:S04]  /*57300*/  STL.64 [R1+0x8e8], R110 ;  /* 0x0008e86e01007387 */ /* 0x000fe80000100a00 */
[----:B------:R-:W2:Y:S04]  /*57310*/  LDL.LU R88, [R1+0x6a0] ;  /* 0x0006a00001587983 */ /* 0x000ea80000300800 */
[----:B------:R-:W-:Y:S04]  /*57320*/  STL.64 [R1+0x880], R104 ;  /* 0x0008806801007387 */ /* 0x000fe80000100a00 */
[----:B------:R4:W-:Y:S01]  /*57330*/  STL.64 [R1+0x888], R106 ;  /* 0x0008886a01007387 */ /* 0x0009e20000100a00 */
[C---:B------:R-:W-:Y:S08]  /*57340*/  HMMA.1688.F32.TF32 R100, R244.reuse, R32, R100 ;  /* 0x00000020f464723c */ /* 0x040ff00000081064 */
[C---:B----4-:R-:W-:Y:S01]  /*57350*/  HMMA.1688.F32.TF32 R104, R244.reuse, R28, R80 ;  /* 0x0000001cf468723c */ /* 0x050fe20000081050 */
[----:B------:R4:W-:Y:S07]  /*57360*/  STL.64 [R1+0x860], R84 ;  /* 0x0008605401007387 */ /* 0x0009ee0000100a00 */
[C---:B------:R-:W-:Y:S01]  /*57370*/  HMMA.1688.F32.TF32 R96, R244.reuse, R36, R96 ;  /* 0x00000024f460723c */ /* 0x040fe20000081060 */
[----:B------:R1:W-:Y:S04]  /*57380*/  STL.64 [R1+0x868], R86 ;  /* 0x0008685601007387 */ /* 0x0003e80000100a00 */
[----:B------:R-:W2:Y:S03]  /*57390*/  LDL.LU R89, [R1+0x6a4] ;  /* 0x0006a40001597983 */ /* 0x000ea60000300800 */
[C---:B------:R-:W-:Y:S01]  /*573a0*/  HMMA.1688.F32.TF32 R76, R244.reuse, R40, R76 ;  /* 0x00000028f44c723c */ /* 0x040fe2000008104c */
[----:B------:R-:W2:Y:S04]  /*573b0*/  LDL.LU R90, [R1+0x6a8] ;  /* 0x0006a800015a7983 */ /* 0x000ea80000300800 */
[----:B------:R-:W2:Y:S03]  /*573c0*/  LDL.LU R91, [R1+0x6ac] ;  /* 0x0006ac00015b7983 */ /* 0x000ea60000300800 */
[----:B------:R-:W-:Y:S01]  /*573d0*/  HMMA.1688.F32.TF32 R72, R244, R44, R72 ;  /* 0x0000002cf448723c */ /* 0x000fe20000081048 */
[----:B----4-:R-:W4:Y:S04]  /*573e0*/  LDL.LU R84, [R1+0x690] ;  /* 0x0006900001547983 */ /* 0x010f280000300800 */
[----:B------:R-:W4:Y:S04]  /*573f0*/  LDL.LU R85, [R1+0x694] ;  /* 0x0006940001557983 */ /* 0x000f280000300800 */
[----:B-1----:R-:W4:Y:S04]  /*57400*/  LDL.LU R86, [R1+0x698] ;  /* 0x0006980001567983 */ /* 0x002f280000300800 */
[----:B------:R-:W4:Y:S04]  /*57410*/  LDL.LU R87, [R1+0x69c] ;  /* 0x00069c0001577983 */ /* 0x000f280000300800 */
[----:B------:R-:W3:Y:S04]  /*57420*/  LDL.LU R80, [R1+0x680] ;  /* 0x0006800001507983 */ /* 0x000ee80000300800 */
[----:B------:R-:W-:Y:S04]  /*57430*/  STL.64 [R1+0x7f0], R104 ;  /* 0x0007f06801007387 */ /* 0x000fe80000100a00 */
[----:B------:R-:W-:Y:S04]  /*57440*/  STL.64 [R1+0x7f8], R106 ;  /* 0x0007f86a01007387 */ /* 0x000fe80000100a00 */
[----:B------:R-:W3:Y:S04]  /*57450*/  LDL.LU R81, [R1+0x684] ;  /* 0x0006840001517983 */ /* 0x000ee80000300800 */
[----:B------:R-:W3:Y:S04]  /*57460*/  LDL.LU R82, [R1+0x688] ;  /* 0x0006880001527983 */ /* 0x000ee80000300800 */
[----:B------:R-:W3:Y:S04]  /*57470*/  LDL.LU R83, [R1+0x68c] ;  /* 0x00068c0001537983 */ /* 0x000ee80000300800 */
[----:B------:R-:W-:Y:S04]  /*57480*/  STL.64 [R1+0x7d0], R100 ;  /* 0x0007d06401007387 */ /* 0x000fe80000100a00 */
[----:B------:R-:W-:Y:S04]  /*57490*/  STL.64 [R1+0x7d8], R102 ;  /* 0x0007d86601007387 */ /* 0x000fe80000100a00 */
[----:B------:R-:W-:Y:S04]  /*574a0*/  STL.64 [R1+0x7a0], R96 ;  /* 0x0007a06001007387 */ /* 0x000fe80000100a00 */
[----:B------:R-:W-:Y:S04]  /*574b0*/  STL.64 [R1+0x7a8], R98 ;  /* 0x0007a86201007387 */ /* 0x000fe80000100a00 */
[----:B------:R1:W-:Y:S04]  /*574c0*/  STL.64 [R1+0x780], R76 ;  /* 0x0007804c01007387 */ /* 0x0003e80000100a00 */
[----:B------:R-:W-:Y:S04]  /*574d0*/  STL.64 [R1+0x788], R78 ;  /* 0x0007884e01007387 */ /* 0x000fe80000100a00 */
[----:B------:R1:W-:Y:S04]  /*574e0*/  STL.64 [R1+0x6f0], R72 ;  /* 0x0006f04801007387 */ /* 0x0003e80000100a00 */
[----:B------:R1:W-:Y:S04]  /*574f0*/  STL.64 [R1+0x6f8], R74 ;  /* 0x0006f84a01007387 */ /* 0x0003e80000100a00 */
[----:B-1----:R-:W3:Y:S04]  /*57500*/  LDL.LU R76, [R1+0xf0] ;  /* 0x0000f000014c7983 */ /* 0x002ee80000300800 */
[----:B------:R-:W3:Y:S01]  /*57510*/  LDL.LU R77, [R1+0xf4] ;  /* 0x0000f400014d7983 */ /* 0x000ee20000300800 */
[----:B------:R-:W-:-:S03]  /*57520*/  IMAD.MOV.U32 R72, RZ, RZ, R11 ;  /* 0x000000ffff487224 */ /* 0x000fc600078e000b */
[----:B------:R-:W3:Y:S04]  /*57530*/  LDL.LU R78, [R1+0xf8] ;  /* 0x0000f800014e7983 */ /* 0x000ee80000300800 */
[----:B------:R-:W3:Y:S04]  /*57540*/  LDL.LU R79, [R1+0xfc] ;  /* 0x0000fc00014f7983 */ /* 0x000ee80000300800 */
[----:B------:R-:W3:Y:S01]  /*57550*/  LDL.LU R11, [R1+0x4118] ;  /* 0x00411800010b7983 */ /* 0x000ee20000300800 */
[----:B------:R-:W-:Y:S01]  /*57560*/  IMAD.MOV.U32 R73, RZ, RZ, R6 ;  /* 0x000000ffff497224 */ /* 0x000fe200078e0006 */
[----:B------:R-:W-:-:S02]  /*57570*/  MOV R74, R7 ;  /* 0x00000007004a7202 */ /* 0x000fc40000000f00 */
[----:B------:R-:W4:Y:S04]  /*57580*/  LDL.LU R6, [R1+0x4114] ;  /* 0x0041140001067983 */ /* 0x000f280000300800 */
[----:B------:R-:W4:Y:S01]  /*57590*/  LDL.LU R7, [R1+0x4110] ;  /* 0x0041100001077983 */ /* 0x000f220000300800 */
[----:B------:R-:W-:Y:S01]  /*575a0*/  HMMA.1688.F32.TF32 R68, R244, R48, R68 ;  /* 0x00000030f444723c */ /* 0x000fe20000081044 */
[----:B------:R-:W-:Y:S02]  /*575b0*/  IMAD.MOV.U32 R75, RZ, RZ, R248 ;  /* 0x000000ffff4b7224 */ /* 0x000fe400078e00f8 */
[----:B------:R-:W4:Y:S11]  /*575c0*/  LDL.LU R248, [R1+0x410c] ;  /* 0x00410c0001f87983 */ /* 0x000f360000300800 */
[----:B------:R-:W-:Y:S10]  /*575d0*/  @!UPT UIADD3 URZ, URZ, URZ, URZ ;  /* 0x0000003f3f3ff290 */ /* 0x000ff4000fffe03f */
[----:B------:R-:W-:Y:S01]  /*575e0*/  MOV R48, R68 ;  /* 0x0000004400307202 */ /* 0x000fe20000000f00 */
[----:B------:R-:W-:Y:S01]  /*575f0*/  IMAD.MOV.U32 R45, RZ, RZ, R69 ;  /* 0x000000ffff2d7224 */ /* 0x000fe200078e0045 */
[----:B------:R-:W-:Y:S01]  /*57600*/  MOV R69, R250 ;  /* 0x000000fa00457202 */ /* 0x000fe20000000f00 */
[----:B------:R-:W-:Y:S02]  /*57610*/  IMAD.MOV.U32 R68, RZ, RZ, R249 ;  /* 0x000000ffff447224 */ /* 0x000fe400078e00f9 */
[----:B------:R-:W-:Y:S01]  /*57620*/  IMAD.MOV.U32 R44, RZ, RZ, R70 ;  /* 0x000000ffff2c7224 */ /* 0x000fe200078e0046 */
[----:B------:R-:W4:Y:S01]  /*57630*/  LDL.LU R249, [R1+0x4108] ;  /* 0x0041080001f97983 */ /* 0x000f220000300800 */
[----:B------:R-:W-:Y:S01]  /*57640*/  IMAD.MOV.U32 R70, RZ, RZ, R251 ;  /* 0x000000ffff467224 */ /* 0x000fe200078e00fb */
[----:B------:R-:W-:Y:S02]  /*57650*/  MOV R41, R71 ;  /* 0x0000004700297202 */ /* 0x000fe40000000f00 */
[----:B------:R-:W4:Y:S01]  /*57660*/  LDL.LU R250, [R1+0x4104] ;  /* 0x0041040001fa7983 */ /* 0x000f220000300800 */
[----:B------:R-:W-:-:S03]  /*57670*/  IMAD.MOV.U32 R71, RZ, RZ, R2 ;  /* 0x000000ffff477224 */ /* 0x000fc600078e0002 */
[----:B------:R-:W4:Y:S04]  /*57680*/  LDL.LU R251, [R1+0x4100] ;  /* 0x0041000001fb7983 */ /* 0x000f280000300800 */
[----:B------:R-:W-:Y:S08]  /*57690*/  HMMA.1688.F32.TF32 R68, R236, R14, R68 ;  /* 0x0000000eec44723c */ /* 0x000ff00000081044 */
[----:B--2---:R-:W-:Y:S11]  /*576a0*/  HMMA.1688.F32.TF32 R88, R244, R52, R88 ;  /* 0x00000034f458723c */ /* 0x004ff60000081058 */
[----:B------:R-:W-:Y:S11]  /*576b0*/  @!UPT UIADD3 URZ, URZ, URZ, URZ ;  /* 0x0000003f3f3ff290 */ /* 0x000ff6000fffe03f */
[----:B------:R-:W-:Y:S01]  /*576c0*/  @!UPT UIADD3 URZ, URZ, URZ, URZ ;  /* 0x0000003f3f3ff290 */ /* 0x000fe2000fffe03f */
[----:B------:R1:W-:Y:S01]  /*576d0*/  STL [R1+0x6b0], R88 ;  /* 0x0006b05801007387 */ /* 0x0003e20000100800 */
[C---:B---3--:R-:W-:Y:S08]  /*576e0*/  HMMA.1688.F32.TF32 R72, R236.reuse, R10, R72 ;  /* 0x0000000aec48723c */ /* 0x048ff00000081048 */
[----:B----4-:R-:W-:Y:S11]  /*576f0*/  HMMA.1688.F32.TF32 R76, R236, R6, R76 ;  /* 0x00000006ec4c723c */ /* 0x010ff6000008104c */
[----:B------:R-:W-:Y:S05]  /*57700*/  @!UPT UIADD3 URZ, URZ, URZ, URZ ;  /* 0x0000003f3f3ff290 */ /* 0x000fea000fffe03f */
[----:B------:R-:W-:Y:S02]  /*57710*/  IMAD.MOV.U32 R17, RZ, RZ, R72 ;  /* 0x000000ffff117224 */ /* 0x000fe400078e0048 */
[----:B------:R-:W-:Y:S02]  /*57720*/  IMAD.MOV.U32 R72, RZ, RZ, R55 ;  /* 0x000000ffff487224 */ /* 0x000fe400078e0037 */
[----:B------:R-:W2:Y:S01]  /*57730*/  LDL.LU R55, [R1+0x40fc] ;  /* 0x0040fc0001377983 */ /* 0x000ea20000300800 */
[----:B------:R-:W-:Y:S01]  /*57740*/  IMAD.MOV.U32 R16, RZ, RZ, R73 ;  /* 0x000000ffff107224 */ /* 0x000fe200078e0049 */
[----:B------:R-:W-:Y:S02]  /*57750*/  MOV R13, R74 ;  /* 0x0000004a000d7202 */ /* 0x000fe40000000f00 */
[----:B------:R3:W-:Y:S01]  /*57760*/  STL.64 [R1+0x1590], R68 ;  /* 0x0015904401007387 */ /* 0x0007e20000100a00 */
[----:B------:R-:W-:Y:S01]  /*57770*/  MOV R73, R54 ;  /* 0x0000003600497202 */ /* 0x000fe20000000f00 */
[----:B------:R-:W-:-:S02]  /*57780*/  IMAD.MOV.U32 R12, RZ, RZ, R75 ;  /* 0x000000ffff0c7224 */ /* 0x000fc400078e004b */
[----:B------:R4:W-:Y:S01]  /*57790*/  STL.64 [R1+0x1598], R70 ;  /* 0x0015984601007387 */ /* 0x0009e20000100a00 */
[----:B------:R-:W-:Y:S01]  /*577a0*/  IMAD.MOV.U32 R74, RZ, RZ, R42 ;  /* 0x000000ffff4a7224 */ /* 0x000fe200078e002a */
[----:B------:R-:W-:Y:S01]  /*577b0*/  MOV R9, R76 ;  /* 0x0000004c00097202 */ /* 0x000fe20000000f00 */
[----:B------:R-:W-:Y:S01]  /*577c0*/  IMAD.MOV.U32 R75, RZ, RZ, R43 ;  /* 0x000000ffff4b7224 */ /* 0x000fe200078e002b */
[----:B------:R-:W3:Y:S01]  /*577d0*/  LDL.LU R54, [R1+0x40f8] ;  /* 0x0040f80001367983 */ /* 0x000ee20000300800 */
[----:B------:R-:W-:Y:S01]  /*577e0*/  IMAD.MOV.U32 R8, RZ, RZ, R77 ;  /* 0x000000ffff087224 */ /* 0x000fe200078e004d */
[----:B------:R-:W-:Y:S02]  /*577f0*/  MOV R76, R63 ;  /* 0x0000003f004c7202 */ /* 0x000fe40000000f00 */
[----:B------:R-:W4:Y:S01]  /*57800*/  LDL.LU R42, [R1+0x40f4] ;  /* 0x0040f400012a7983 */ /* 0x000f220000300800 */
[----:B------:R-:W-:-:S03]  /*57810*/  IMAD.MOV.U32 R77, RZ, RZ, R62 ;  /* 0x000000ffff4d7224 */ /* 0x000fc600078e003e */
[----:B------:R-:W4:Y:S04]  /*57820*/  LDL.LU R43, [R1+0x40f0] ;  /* 0x0040f000012b7983 */ /* 0x000f280000300800 */
[----:B------:R-:W4:Y:S04]  /*57830*/  LDL.LU R63, [R1+0x40ec] ;  /* 0x0040ec00013f7983 */ /* 0x000f280000300800 */
[----:B------:R-:W4:Y:S01]  /*57840*/  LDL.LU R62, [R1+0x40e8] ;  /* 0x0040e800013e7983 */ /* 0x000f220000300800 */
[C---:B------:R-:W-:Y:S01]  /*57850*/  HMMA.1688.F32.TF32 R80, R244.reuse, R60, R80 ;  /* 0x0000003cf450723c */ /* 0x040fe20000081050 */
[----:B------:R-:W-:Y:S11]  /*57860*/  IMAD.MOV.U32 R5, RZ, RZ, R78 ;  /* 0x000000ffff057224 */ /* 0x000ff600078e004e */
[----:B------:R-:W-:Y:S11]  /*57870*/  @!UPT UIADD3 URZ, URZ, URZ, URZ ;  /* 0x0000003f3f3ff290 */ /* 0x000ff6000fffe03f */
[----:B------:R-:W-:Y:S01]  /*57880*/  @!UPT UIADD3 URZ, URZ, URZ, URZ ;  /* 0x0000003f3f3ff290 */ /* 0x000fe2000fffe03f */
[----:B------:R-:W-:Y:S01]  /*57890*/  IMAD.MOV.U32 R32, RZ, RZ, R80 ;  /* 0x000000ffff207224 */ /* 0x000fe200078e0050 */
[----:B------:R-:W-:Y:S01]  /*578a0*/  MOV R28, R82 ;  /* 0x00000052001c7202 */ /* 0x000fe20000000f00 */
[----:B------:R-:W-:Y:S02]  /*578b0*/  IMAD.MOV.U32 R29, RZ, RZ, R81 ;  /* 0x000000ffff1d7224 */ /* 0x000fe400078e0051 */
[----:B------:R-:W-:Y:S02]  /*578c0*/  IMAD.MOV.U32 R25, RZ, RZ, R83 ;  /* 0x000000ffff197224 */ /* 0x000fe400078e0053 */
[----:B------:R-:W-:Y:S01]  /*578d0*/  HMMA.1688.F32.TF32 R80, R244, R64, R248 ;  /* 0x00000040f450723c */ /* 0x000fe200000810f8 */
[----:B------:R-:W-:Y:S01]  /*578e0*/  MOV R4, R79 ;  /* 0x0000004f00047202 */ /* 0x000fe20000000f00 */
[----:B------:R-:W-:Y:S01]  /*578f0*/  IMAD.MOV.U32 R78, RZ, RZ, R26 ;  /* 0x000000ffff4e7224 */ /* 0x000fe200078e001a */
[----:B------:R-:W-:Y:S01]  /*57900*/  MOV R79, R31 ;  /* 0x0000001f004f7202 */ /* 0x000fe20000000f00 */
[----:B------:R-:W4:Y:S04]  /*57910*/  LDL.LU R26, [R1+0x40e4] ;  /* 0x0040e400011a7983 */ /* 0x000f280000300800 */
[----:B------:R-:W4:Y:S01]  /*57920*/  LDL.LU R31, [R1+0x40e0] ;  /* 0x0040e000011f7983 */ /* 0x000f220000300800 */
[----:B------:R-:W-:Y:S01]  /*57930*/  MOV R53, R89 ;  /* 0x0000005900357202 */ /* 0x000fe20000000f00 */
[----:B-1----:R-:W-:Y:S01]  /*57940*/  IMAD.MOV.U32 R88, RZ, RZ, R46 ;  /* 0x000000ffff587224 */ /* 0x002fe200078e002e */
[----:B------:R-:W-:Y:S01]  /*57950*/  MOV R89, R47 ;  /* 0x0000002f00597202 */ /* 0x000fe20000000f00 */
[----:B------:R-:W-:-:S02]  /*57960*/  IMAD.MOV.U32 R52, RZ, RZ, R90 ;  /* 0x000000ffff347224 */ /* 0x000fc400078e005a */
[----:B------:R-:W-:Y:S02]  /*57970*/  IMAD.MOV.U32 R49, RZ, RZ, R91 ;  /* 0x000000ffff317224 */ /* 0x000fe400078e005b */
[----:B------:R-:W-:-:S08]  /*57980*/  IMAD.MOV.U32 R90, RZ, RZ, R58 ;  /* 0x000000ffff5a7224 */ /* 0x000fd000078e003a */
[----:B------:R-:W-:Y:S01]  /*57990*/  IMAD.MOV.U32 R24, RZ, RZ, R80 ;  /* 0x000000ffff187224 */ /* 0x000fe200078e0050 */
[----:B------:R-:W-:Y:S01]  /*579a0*/  MOV R21, R81 ;  /* 0x0000005100157202 */ /* 0x000fe20000000f00 */
[----:B------:R-:W-:Y:S02]  /*579b0*/  IMAD.MOV.U32 R80, RZ, RZ, R30 ;  /* 0x000000ffff507224 */ /* 0x000fe400078e001e */
[----:B------:R-:W-:Y:S01]  /*579c0*/  IMAD.MOV.U32 R20, RZ, RZ, R82 ;  /* 0x000000ffff147224 */ /* 0x000fe200078e0052 */
[----:B------:R-:W4:Y:S01]  /*579d0*/  LDL.LU R30, [R1+0x40dc] ;  /* 0x0040dc00011e7983 */ /* 0x000f220000300800 */
[----:B------:R-:W-:Y:S01]  /*579e0*/  IMAD.MOV.U32 R81, RZ, RZ, R38 ;  /* 0x000000ffff517224 */ /* 0x000fe200078e0026 */
[----:B------:R-:W-:Y:S01]  /*579f0*/  MOV R82, R50 ;  /* 0x0000003200527202 */ /* 0x000fe20000000f00 */
[----:B------:R-:W-:Y:S01]  /*57a00*/  IMAD.MOV.U32 R2, RZ, RZ, R83 ;  /* 0x000000ffff027224 */ /* 0x000fe200078e0053 */
[----:B------:R-:W4:Y:S01]  /*57a10*/  LDL.LU R38, [R1+0x40d8] ;  /* 0x0040d80001267983 */ /* 0x000f220000300800 */
[----:B------:R-:W-:-:S03]  /*57a20*/  IMAD.MOV.U32 R83, RZ, RZ, R51 ;  /* 0x000000ffff537224 */ /* 0x000fc600078e0033 */
[----:B------:R-:W4:Y:S01]  /*57a30*/  LDL.LU R50, [R1+0x40d4] ;  /* 0x0040d40001327983 */ /* 0x000f220000300800 */
[----:B------:R-:W-:-:S03]  /*57a40*/  IMAD.MOV.U32 R91, RZ, RZ, R59 ;  /* 0x000000ffff5b7224 */ /* 0x000fc600078e003b */
[----:B------:R-:W4:Y:S04]  /*57a50*/  LDL.LU R51, [R1+0x40d0] ;  /* 0x0040d00001337983 */ /* 0x000f280000300800 */
[----:B------:R-:W4:Y:S04]  /*57a60*/  LDL.LU R46, [R1+0x40cc] ;  /* 0x0040cc00012e7983 */ /* 0x000f280000300800 */
[----:B------:R-:W4:Y:S01]  /*57a70*/  LDL.LU R47, [R1+0x40c8] ;  /* 0x0040c800012f7983 */ /* 0x000f220000300800 */
[----:B------:R-:W-:-:S03]  /*57a80*/  IMAD.MOV.U32 R98, RZ, RZ, R66 ;  /* 0x000000ffff627224 */ /* 0x000fc600078e0042 */
[----:B------:R-:W4:Y:S01]  /*57a90*/  LDL.LU R58, [R1+0x40c4] ;  /* 0x0040c400013a7983 */ /* 0x000f220000300800 */
[----:B------:R-:W-:-:S03]  /*57aa0*/  MOV R99, R67 ;  /* 0x0000004300637202 */ /* 0x000fc60000000f00 */
[----:B------:R-:W4:Y:S01]  /*57ab0*/  LDL.LU R59, [R1+0x40c0] ;  /* 0x0040c000013b7983 */ /* 0x000f220000300800 */
[----:B--2---:R-:W-:Y:S01]  /*57ac0*/  IMAD.MOV.U32 R97, RZ, RZ, R55 ;  /* 0x000000ffff617224 */ /* 0x004fe200078e0037 */
[----:B---3--:R-:W-:Y:S02]  /*57ad0*/  MOV R96, R54 ;  /* 0x0000003600607202 */ /* 0x008fe40000000f00 */
[----:B------:R-:W2:Y:S04]  /*57ae0*/  LDL.LU R54, [R1+0x40bc] ;  /* 0x0040bc0001367983 */ /* 0x000ea80000300800 */
[----:B------:R-:W3:Y:S04]  /*57af0*/  LDL.LU R55, [R1+0x40b8] ;  /* 0x0040b80001377983 */ /* 0x000ee80000300800 */
[----:B------:R-:W3:Y:S01]  /*57b00*/  LDL.LU R66, [R1+0x40b4] ;  /* 0x0040b40001427983 */ /* 0x000ee20000300800 */
[----:B----4-:R-:W-:-:S03]  /*57b10*/  IMAD.MOV.U32 R101, RZ, RZ, R63 ;  /* 0x000000ffff657224 */ /* 0x010fc600078e003f */
[----:B------:R-:W4:Y:S01]  /*57b20*/  LDL.LU R67, [R1+0x40b0] ;  /* 0x0040b00001437983 */ /* 0x000f220000300800 */
[----:B------:R-:W-:-:S03]  /*57b30*/  IMAD.MOV.U32 R100, RZ, RZ, R62 ;  /* 0x000000ffff647224 */ /* 0x000fc600078e003e */
[----:B------:R-:W4:Y:S04]  /*57b40*/  LDL.LU R62, [R1+0x40ac] ;  /* 0x0040ac00013e7983 */ /* 0x000f280000300800 */
[----:B------:R-:W4:Y:S01]  /*57b50*/  LDL.LU R63, [R1+0x40a8] ;  /* 0x0040a800013f7983 */ /* 0x000f220000300800 */
[----:B------:R-:W-:Y:S01]  /*57b60*/  MOV R102, R43 ;  /* 0x0000002b00667202 */ /* 0x000fe20000000f00 */
[----:B------:R-:W-:Y:S02]  /*57b70*/  IMAD.MOV.U32 R103, RZ, RZ, R42 ;  /* 0x000000ffff677224 */ /* 0x000fe400078e002a */
[----:B------:R-:W4:Y:S04]  /*57b80*/  LDL.LU R43, [R1+0x40a4] ;  /* 0x0040a400012b7983 */ /* 0x000f280000300800 */
[----:B------:R-:W4:Y:S01]  /*57b90*/  LDL.LU R42, [R1+0x40a0] ;  /* 0x0040a000012a7983 */ /* 0x000f220000300800 */
[----:B------:R-:W-:-:S02]  /*57ba0*/  IMAD.MOV.U32 R111, RZ, RZ, R50 ;  /* 0x000000ffff6f7224 */ /* 0x000fc400078e0032 */
[----:B------:R-:W-:Y:S01]  /*57bb0*/  IMAD.MOV.U32 R110, RZ, RZ, R51 ;  /* 0x000000ffff6e7224 */ /* 0x000fe200078e0033 */
[----:B------:R-:W-:Y:S01]  /*57bc0*/  MOV R109, R46 ;  /* 0x0000002e006d7202 */ /* 0x000fe20000000f00 */
[----:B------:R-:W-:Y:S02]  /*57bd0*/  IMAD.MOV.U32 R108, RZ, RZ, R47 ;  /* 0x000000ffff6c7224 */ /* 0x000fe400078e002f */
[----:B------:R-:W4:Y:S04]  /*57be0*/  LDL.LU R47, [R1+0x409c] ;  /* 0x00409c00012f7983 */ /* 0x000f280000300800 */
[----:B------:R-:W4:Y:S04]  /*57bf0*/  LDL.LU R46, [R1+0x4098] ;  /* 0x00409800012e7983 */ /* 0x000f280000300800 */
[----:B------:R-:W4:Y:S01]  /*57c00*/  LDL.LU R51, [R1+0x4094] ;  /* 0x0040940001337983 */ /* 0x000f220000300800 */
[----:B------:R-:W-:-:S03]  /*57c10*/  IMAD.MOV.U32 R114, RZ, RZ, R59 ;  /* 0x000000ffff727224 */ /* 0x000fc600078e003b */
[----:B------:R-:W4:Y:S01]  /*57c20*/  LDL.LU R50, [R1+0x4090] ;  /* 0x0040900001327983 */ /* 0x000f220000300800 */
[----:B------:R-:W-:Y:S01]  /*57c30*/  MOV R115, R58 ;  /* 0x0000003a00737202 */ /* 0x000fe20000000f00 */
[----:B--2---:R-:W-:Y:S01]  /*57c40*/  IMAD.MOV.U32 R113, RZ, RZ, R54 ;  /* 0x000000ffff717224 */ /* 0x004fe200078e0036 */
[----:B---3--:R-:W-:Y:S02]  /*57c50*/  MOV R112, R55 ;  /* 0x0000003700707202 */ /* 0x008fe40000000f00 */
[----:B------:R-:W2:Y:S04]  /*57c60*/  LDL.LU R55, [R1+0x408c] ;  /* 0x00408c0001377983 */ /* 0x000ea80000300800 */
[----:B------:R-:W3:Y:S04]  /*57c70*/  LDL.LU R54, [R1+0x4088] ;  /* 0x0040880001367983 */ /* 0x000ee80000300800 */
[----:B------:R-:W2:Y:S01]  /*57c80*/  LDL.LU R59, [R1+0x4084] ;  /* 0x00408400013b7983 */ /* 0x000ea20000300800 */
[----:B----4-:R-:W-:-:S03]  /*57c90*/  IMAD.MOV.U32 R117, RZ, RZ, R62 ;  /* 0x000000ffff757224 */ /* 0x010fc600078e003e */
[----:B------:R-:W4:Y:S01]  /*57ca0*/  LDL.LU R58, [R1+0x4080] ;  /* 0x00408000013a7983 */ /* 0x000f220000300800 */
[----:B------:R-:W-:-:S03]  /*57cb0*/  IMAD.MOV.U32 R116, RZ, RZ, R63 ;  /* 0x000000ffff747224 */ /* 0x000fc600078e003f */
[----:B------:R-:W3:Y:S01]  /*57cc0*/  LDL.LU R63, [R1+0x407c] ;  /* 0x00407c00013f7983 */ /* 0x000ee20000300800 */
[----:B------:R-:W-:Y:S01]  /*57cd0*/  MOV R118, R67 ;  /* 0x0000004300767202 */ /* 0x000fe20000000f00 */
[----:B------:R-:W-:Y:S02]  /*57ce0*/  IMAD.MOV.U32 R119, RZ, RZ, R66 ;  /* 0x000000ffff777224 */ /* 0x000fe400078e0042 */
[----:B------:R-:W3:Y:S04]  /*57cf0*/  LDL.LU R62, [R1+0x4078] ;  /* 0x00407800013e7983 */ /* 0x000ee80000300800 */
[----:B------:R-:W3:Y:S04]  /*57d00*/  LDL.LU R67, [R1+0x4074] ;  /* 0x0040740001437983 */ /* 0x000ee80000300800 */
[----:B------:R-:W3:Y:S01]  /*57d10*/  LDL.LU R66, [R1+0x4070] ;  /* 0x0040700001427983 */ /* 0x000ee20000300800 */
[----:B--2---:R-:W-:-:S03]  /*57d20*/  IMAD.MOV.U32 R128, RZ, RZ, R59 ;  /* 0x000000ffff807224 */ /* 0x004fc600078e003b */
[----:B------:R-:W2:Y:S01]  /*57d30*/  LDL.LU R59, [R1+0x406c] ;  /* 0x00406c00013b7983 */ /* 0x000ea20000300800 */
[----:B----4-:R-:W-:-:S03]  /*57d40*/  MOV R129, R58 ;  /* 0x0000003a00817202 */ /* 0x010fc60000000f00 */
[----:B------:R-:W4:Y:S01]  /*57d50*/  LDL.LU R58, [R1+0x4068] ;  /* 0x00406800013a7983 */ /* 0x000f220000300800 */
[----:B---3--:R-:W-:-:S03]  /*57d60*/  IMAD.MOV.U32 R130, RZ, RZ, R63 ;  /* 0x000000ffff827224 */ /* 0x008fc600078e003f */
[----:B------:R-:W3:Y:S01]  /*57d70*/  LDL.LU R63, [R1+0x4064] ;  /* 0x00406400013f7983 */ /* 0x000ee20000300800 */
[----:B------:R-:W-:-:S03]  /*57d80*/  IMAD.MOV.U32 R131, RZ, RZ, R62 ;  /* 0x000000ffff837224 */ /* 0x000fc600078e003e */
[----:B------:R-:W2:Y:S01]  /*57d90*/  LDL.LU R62, [R1+0x4060] ;  /* 0x00406000013e7983 */ /* 0x000ea20000300800 */
[----:B------:R-:W-:-:S03]  /*57da0*/  IMAD.MOV.U32 R135, RZ, RZ, R67 ;  /* 0x000000ffff877224 */ /* 0x000fc600078e0043 */
[----:B------:R-:W2:Y:S01]  /*57db0*/  LDL.LU R132, [R1+0x10] ;  /* 0x0000100001847983 */ /* 0x000ea20000300800 */
[----:B------:R-:W-:-:S03]  /*57dc0*/  MOV R134, R66 ;  /* 0x0000004200867202 */ /* 0x000fc60000000f00 */
[----:B------:R-:W2:Y:S04]  /*57dd0*/  LDL.LU R133, [R1+0x14] ;  /* 0x0000140001857983 */ /* 0x000ea80000300800 */
[----:B------:R-:W2:Y:S04]  /*57de0*/  LDL.LU R66, [R1+0x405c] ;  /* 0x00405c0001427983 */ /* 0x000ea80000300800 */
[----:B------:R-:W3:Y:S04]  /*57df0*/  LDL.LU R67, [R1+0x4058] ;  /* 0x0040580001437983 */ /* 0x000ee80000300800 */
[----:B------:R-:W4:Y:S04]  /*57e00*/  LDL.LU R140, [R1+0x30] ;  /* 0x00003000018c7983 */ /* 0x000f280000300800 */
[----:B------:R-:W4:Y:S04]  /*57e10*/  LDL.LU R141, [R1+0x34] ;  /* 0x00003400018d7983 */ /* 0x000f280000300800 */
[----:B------:R-:W4:Y:S04]  /*57e20*/  LDL.LU R142, [R1+0x38] ;  /* 0x00003800018e7983 */ /* 0x000f280000300800 */
[----:B------:R-:W4:Y:S04]  /*57e30*/  LDL.LU R143, [R1+0x3c] ;  /* 0x00003c00018f7983 */ /* 0x000f280000300800 */
[----:B------:R-:W4:Y:S04]  /*57e40*/  LDL.LU R144, [R1+0x40] ;  /* 0x0000400001907983 */ /* 0x000f280000300800 */
[----:B------:R-:W4:Y:S01]  /*57e50*/  LDL.LU R145, [R1+0x44] ;  /* 0x0000440001917983 */ /* 0x000f220000300800 */
[----:B--2---:R-:W-:Y:S01]  /*57e60*/  MOV R147, R66 ;  /* 0x0000004200937202 */ /* 0x004fe20000000f00 */
[----:B---3--:R-:W-:-:S02]  /*57e70*/  IMAD.MOV.U32 R146, RZ, RZ, R67 ;  /* 0x000000ffff927224 */ /* 0x008fc400078e0043 */
        /* <DEDUP_REMOVED lines=31> */
[----:B------:R-:W-:-:S03]  /*58070*/  MOV R136, R62 ;  /* 0x0000003e00887202 */ /* 0x000fc60000000f00 */
[----:B------:R-:W3:Y:S01]  /*58080*/  LDL.LU R152, [R1+0x60] ;  /* 0x0000600001987983 */ /* 0x000ee20000300800 */
[----:B------:R-:W-:-:S03]  /*58090*/  IMAD.MOV.U32 R137, RZ, RZ, R63 ;  /* 0x000000ffff897224 */ /* 0x000fc600078e003f */
[----:B------:R-:W3:Y:S01]  /*580a0*/  LDL.LU R153, [R1+0x64] ;  /* 0x0000640001997983 */ /* 0x000ee20000300800 */
[----:B----4-:R-:W-:Y:S01]  /*580b0*/  IMAD.MOV.U32 R138, RZ, RZ, R58 ;  /* 0x000000ffff8a7224 */ /* 0x010fe200078e003a */
        /* <DEDUP_REMOVED lines=12> */
[----:B------:R-:W-:Y:S01]  /*58180*/  IMAD.MOV.U32 R106, RZ, RZ, R31 ;  /* 0x000000ffff6a7224 */ /* 0x000fe200078e001f */
[----:B------:R-:W-:Y:S01]  /*58190*/  MOV R107, R26 ;  /* 0x0000001a006b7202 */ /* 0x000fe20000000f00 */
[----:B------:R-:W-:Y:S02]  /*581a0*/  IMAD.MOV.U32 R37, RZ, RZ, R85 ;  /* 0x000000ffff257224 */ /* 0x000fe400078e0055 */
[----:B------:R-:W-:Y:S02]  /*581b0*/  IMAD.MOV.U32 R84, RZ, RZ, R22 ;  /* 0x000000ffff547224 */ /* 0x000fe400078e0016 */
        /* <DEDUP_REMOVED lines=9> */
[----:B--2---:R-:W-:Y:S02]  /*58250*/  IMAD.MOV.U32 R155, RZ, RZ, R67 ;  /* 0x000000ffff9b7224 */ /* 0x004fe400078e0043 */
[----:B---3--:R-:W-:Y:S02]  /*58260*/  IMAD.MOV.U32 R154, RZ, RZ, R66 ;  /* 0x000000ffff9a7224 */ /* 0x008fe400078e0042 */
[----:B------:R-:W2:Y:S04]  /*58270*/  LDL.LU R66, [R1+0x404c] ;  /* 0x00404c0001427983 */ /* 0x000ea80000300800 */
[----:B------:R-:W2:Y:S04]  /*58280*/  LDL.LU R67, [R1+0x4048] ;  /* 0x0040480001437983 */ /* 0x000ea80000300800 */
        /* <DEDUP_REMOVED lines=25> */
[C---:B---3--:R-:W-:Y:S08]  /*58420*/  HMMA.1688.F32.TF32 R132, R236.reuse, R62, R132 ;  /* 0x0000003eec84723c */ /* 0x048ff00000081084 */
[C---:B----4-:R-:W-:Y:S08]  /*58430*/  HMMA.1688.F32.TF32 R136, R236.reuse, R58, R136 ;  /* 0x0000003aec88723c */ /* 0x050ff00000081088 */
[C---:B------:R-:W-:Y:S08]  /*58440*/  HMMA.1688.F32.TF32 R140, R236.reuse, R54, R140 ;  /* 0x00000036ec8c723c */ /* 0x040ff0000008108c */
[C---:B------:R-:W-:Y:S08]  /*58450*/  HMMA.1688.F32.TF32 R144, R236.reuse, R50, R144 ;  /* 0x00000032ec90723c */ /* 0x040ff00000081090 */
[C---:B------:R-:W-:Y:S08]  /*58460*/  HMMA.1688.F32.TF32 R244, R236.reuse, R18, R244 ;  /* 0x00000012ecf4723c */ /* 0x040ff000000810f4 */
[C---:B------:R-:W-:Y:S08]  /*58470*/  HMMA.1688.F32.TF32 R168, R236.reuse, R26, R168 ;  /* 0x0000001aeca8723c */ /* 0x040ff000000810a8 */
[C---:B------:R-:W-:Y:S07]  /*58480*/  HMMA.1688.F32.TF32 R164, R236.reuse, R30, R164 ;  /* 0x0000001eeca4723c */ /* 0x040fee00000810a4 */
[----:B------:R-:W-:Y:S04]  /*58490*/  STL.64 [R1+0x1580], R244 ;  /* 0x001580f401007387 */ /* 0x000fe80000100a00 */
[----:B------:R1:W-:Y:S01]  /*584a0*/  STL.64 [R1+0x1588], R246 ;  /* 0x001588f601007387 */ /* 0x0003e20000100a00 */
[C---:B------:R-:W-:Y:S08]  /*584b0*/  HMMA.1688.F32.TF32 R160, R236.reuse, R34, R160 ;  /* 0x00000022eca0723c */ /* 0x040ff000000810a0 */
[C---:B-1----:R-:W-:Y:S08]  /*584c0*/  HMMA.1688.F32.TF32 R244, R236.reuse, R22, R248 ;  /* 0x00000016ecf4723c */ /* 0x042ff000000810f8 */
        /* <DEDUP_REMOVED lines=176> */
[C---:B------:R-:W-:Y:S08]  /*58fd0*/  HMMA.1688.F32.TF32 R156, R240.reuse, R66, R156 ;  /* 0x00000042f09c723c */ /* 0x040ff0000008109c */
[----:B------:R-:W-:Y:S01]  /*58fe0*/  HMMA.1688.F32.TF32 R160, R240, R62, R160 ;  /* 0x0000003ef0a0723c */ /* 0x000fe200000810a0 */
[----:B------:R-:W-:Y:S04]  /*58ff0*/  LDS R240, [R252+0xa080] ;  /* 0x00a08000fcf07984 */ /* 0x000fe80000000800 */
[----:B------:R-:W-:Y:S04]  /*59000*/  LDS R242, [R252+0xb080] ;  /* 0x00b08000fcf27984 */ /* 0x000fe80000000800 */
[----:B------:R-:W-:Y:S04]  /*59010*/  LDS R241, [R95+0xa080] ;  /* 0x00a080005ff17984 */ /* 0x000fe80000000800 */
[----:B------:R-:W1:Y:S01]  /*59020*/  LDS R243, [R95+0xb080] ;  /* 0x00b080005ff37984 */ /* 0x000e620000000800 */
[C---:B------:R-:W-:Y:S08]  /*59030*/  HMMA.1688.F32.TF32 R148, R236.reuse, R10, R148 ;  /* 0x0000000aec94723c */ /* 0x040ff00000081094 */
[C---:B------:R-:W-:Y:S01]  /*59040*/  HMMA.1688.F32.TF32 R152, R236.reuse, R6, R152 ;  /* 0x00000006ec98723c */ /* 0x040fe20000081098 */
[----:B------:R-:W-:Y:S07]  /*59050*/  STL.64 [R1+0x13e0], R160 ;  /* 0x0013e0a001007387 */ /* 0x000fee0000100a00 */
[C---:B------:R-:W-:Y:S01]  /*59060*/  HMMA.1688.F32.TF32 R136, R236.reuse, R22, R136 ;  /* 0x00000016ec88723c */ /* 0x040fe20000081088 */
[----:B------:R-:W-:Y:S04]  /*59070*/  STL.64 [R1+0x13e8], R162 ;  /* 0x0013e8a201007387 */ /* 0x000fe80000100a00 */
[----:B------:R-:W-:Y:S04]  /*59080*/  STL.64 [R1+0x1070], R156 ;  /* 0x0010709c01007387 */ /* 0x000fe80000100a00 */
[----:B------:R-:W-:Y:S01]  /*59090*/  STL.64 [R1+0x1078], R158 ;  /* 0x0010789e01007387 */ /* 0x000fe20000100a00 */
[C---:B------:R-:W-:Y:S05]  /*590a0*/  HMMA.1688.F32.TF32 R120, R236.reuse, R38, R120 ;  /* 0x00000026ec78723c */ /* 0x040fea0000081078 */
        /* <DEDUP_REMOVED lines=162> */
[C---:B------:R-:W-:Y:S08]  /*59ad0*/  HMMA.1688.F32.TF32 R108, R236.reuse, R30, R108 ;  /* 0x0000001eec6c723c */ /* 0x040ff0000008106c */
[C---:B----4-:R-:W-:Y:S08]  /*59ae0*/  HMMA.1688.F32.TF32 R124, R236.reuse, R14, R124 ;  /* 0x0000000eec7c723c */ /* 0x050ff0000008107c */
[----:B------:R-:W-:Y:S08]  /*59af0*/  HMMA.1688.F32.TF32 R128, R236, R10, R128 ;  /* 0x0000000aec80723c */ /* 0x000ff00000081080 */
        /* <DEDUP_REMOVED lines=18> */
[----:B------:R1:W-:Y:S01]  /*59c20*/  STL.64 [R1+0x12a8], R162 ;  /* 0x0012a8a201007387 */ /* 0x0003e20000100a00 */
[C---:B------:R-:W-:Y:S03]  /*59c30*/  HMMA.1688.F32.TF32 R152, R240.reuse, R50, R152 ;  /* 0x00000032f098723c */ /* 0x040fe60000081098 */
[----:B-1----:R-:W4:Y:S04]  /*59c40*/  LDL.LU.64 R162, [R1+0x3fc0] ;  /* 0x003fc00001a27983 */ /* 0x002f280000300a00 */
[----:B------:R-:W4:Y:S04]  /*59c50*/  LDL.LU.64 R160, [R1+0x3fb8] ;  /* 0x003fb80001a07983 */ /* 0x000f280000300a00 */
[----:B------:R-:W-:Y:S04]  /*59c60*/  STL.64 [R1+0x1290], R244 ;  /* 0x001290f401007387 */ /* 0x000fe80000100a00 */
[----:B------:R1:W-:Y:S02]  /*59c70*/  STL.64 [R1+0x1298], R246 ;  /* 0x001298f601007387 */ /* 0x0003e40000100a00 */
[C---:B-1----:R-:W-:Y:S08]  /*59c80*/  HMMA.1688.F32.TF32 R244, R240.reuse, R42, R248 ;  /* 0x0000002af0f4723c */ /* 0x042ff000000810f8 */
[----:B------:R-:W-:Y:S01]  /*59c90*/  HMMA.1688.F32.TF32 R136, R240, R66, R136 ;  /* 0x00000042f088723c */ /* 0x000fe20000081088 */
[----:B------:R-:W-:Y:S04]  /*59ca0*/  LDS R240, [R252+0xa100] ;  /* 0x00a10000fcf07984 */ /* 0x000fe80000000800 */
[----:B------:R-:W-:Y:S03]  /*59cb0*/  LDS R242, [R252+0xb100] ;  /* 0x00b10000fcf27984 */ /* 0x000fe60000000800 */
[C---:B------:R-:W-:Y:S01]  /*59cc0*/  HMMA.1688.F32.TF32 R132, R236.reuse, R6, R132 ;  /* 0x00000006ec84723c */ /* 0x040fe20000081084 */
[----:B------:R-:W-:Y:S04]  /*59cd0*/  LDS R241, [R95+0xa100] ;  /* 0x00a100005ff17984 */ /* 0x000fe80000000800 */
[----:B------:R-:W1:Y:S03]  /*59ce0*/  LDS R243, [R95+0xb100] ;  /* 0x00b100005ff37984 */ /* 0x000e660000000800 */
[C---:B------:R-:W-:Y:S01]  /*59cf0*/  HMMA.1688.F32.TF32 R120, R236.reuse, R18, R120 ;  /* 0x00000012ec78723c */ /* 0x040fe20000081078 */
        /* <DEDUP_REMOVED lines=59> */
[----:B-1----:R-:W2:Y:S04]  /*5a0b0*/  LDL.LU R68, [R1+0x2f0] ;  /* 0x0002f00001447983 */ /* 0x002ea80000300800 */
        /* <DEDUP_REMOVED lines=111> */
[----:B--2---:R-:W2:Y:S04]  /*5a7b0*/  LDL.LU.64 R158, [R1+0x3fb0] ;  /* 0x003fb000019e7983 */ /* 0x004ea80000300a00 */
[----:B------:R-:W2:Y:S04]  /*5a7c0*/  LDL.LU.64 R156, [R1+0x3fa8] ;  /* 0x003fa800019c7983 */ /* 0x000ea80000300a00 */
[----:B------:R-:W-:Y:S04]  /*5a7d0*/  STL.64 [R1+0x1120], R152 ;  /* 0x0011209801007387 */ /* 0x000fe80000100a00 */
[----:B------:R3:W-:Y:S01]  /*5a7e0*/  STL.64 [R1+0x1128], R154 ;  /* 0x0011289a01007387 */ /* 0x0007e20000100a00 */
[C---:B------:R-:W-:Y:S03]  /*5a7f0*/  HMMA.1688.F32.TF32 R116, R240.reuse, R46, R116 ;  /* 0x0000002ef074723c */ /* 0x040fe60000081074 */
        /* <DEDUP_REMOVED lines=66> */
[----:B------:R-:W-:Y:S04]  /*5ac20*/  LDS R241, [R95+0xa180] ;  /* 0x00a180005ff17984 */ /* 0x000fe80000000800 */
[----:B------:R1:W-:Y:S01]  /*5ac30*/  LDS R243, [R95+0xb180] ;  /* 0x00b180005ff37984 */ /* 0x0003e20000000800 */
[C---:B------:R-:W-:Y:S03]  /*5ac40*/  HMMA.1688.F32.TF32 R244, R236.reuse, R30, R244 ;  /* 0x0000001eecf4723c */ /* 0x040fe600000810f4 */
[----:B------:R-:W-:Y:S04]  /*5ac50*/  LDS R240, [R252+0xa180] ;  /* 0x00a18000fcf07984 */ /* 0x000fe80000000800 */
[----:B-1----:R-:W2:Y:S04]  /*5ac60*/  LDL.LU R95, [R1+0x3eb0] ;  /* 0x003eb000015f7983 */ /* 0x002ea80000300800 */
[----:B------:R-:W-:Y:S04]  /*5ac70*/  STL.64 [R1+0xff0], R88 ;  /* 0x000ff05801007387 */ /* 0x000fe80000100a00 */
[----:B------:R1:W-:Y:S04]  /*5ac80*/  STL.64 [R1+0xff8], R90 ;  /* 0x000ff85a01007387 */ /* 0x0003e80000100a00 */
        /* <DEDUP_REMOVED lines=22> */
[----:B------:R-:W4:Y:S04]  /*5adf0*/  LDL.LU.64 R68, [R1+0x3e50] ;  /* 0x003e500001447983 */ /* 0x000f280000300a00 */
[----:B------:R-:W-:Y:S04]  /*5ae00*/  STL.64 [R1+0xf80], R244 ;  /* 0x000f80f401007387 */ /* 0x000fe80000100a00 */
[----:B------:R1:W-:Y:S02]  /*5ae10*/  STL.64 [R1+0xf88], R246 ;  /* 0x000f88f601007387 */ /* 0x0003e40000100a00 */
[C---:B-1----:R-:W-:Y:S11]  /*5ae20*/  HMMA.1688.F32.TF32 R244, R236.reuse, R34, R248 ;  /* 0x00000022ecf4723c */ /* 0x042ff600000810f8 */
[----:B------:R-:W-:Y:S11]  /*5ae30*/  @!UPT UIADD3 URZ, URZ, URZ, URZ ;  /* 0x0000003f3f3ff290 */ /* 0x000ff6000fffe03f */
[----:B------:R-:W-:Y:S01]  /*5ae40*/  @!UPT UIADD3 URZ, URZ, URZ, URZ ;  /* 0x0000003f3f3ff290 */ /* 0x000fe2000fffe03f */
[----:B------:R-:W-:Y:S04]  /*5ae50*/  STL.64 [R1+0xf70], R244 ;  /* 0x000f70f401007387 */ /* 0x000fe80000100a00 */
[----:B------:R-:W-:Y:S01]  /*5ae60*/  STL.64 [R1+0xf78], R246 ;  /* 0x000f78f601007387 */ /* 0x000fe20000100a00 */
[C---:B--2---:R-:W-:Y:S08]  /*5ae70*/  HMMA.1688.F32.TF32 R76, R236.reuse, R46, R76 ;  /* 0x0000002eec4c723c */ /* 0x044ff0000008104c */
[C---:B---3--:R-:W-:Y:S08]  /*5ae80*/  HMMA.1688.F32.TF32 R72, R236.reuse, R42, R72 ;  /* 0x0000002aec48723c */ /* 0x048ff00000081048 */
[C---:B----4-:R-:W-:Y:S11]  /*5ae90*/  HMMA.1688.F32.TF32 R68, R236.reuse, R38, R68 ;  /* 0x00000026ec44723c */ /* 0x050ff60000081044 */
[----:B------:R-:W-:Y:S11]  /*5aea0*/  @!UPT UIADD3 URZ, URZ, URZ, URZ ;  /* 0x0000003f3f3ff290 */ /* 0x000ff6000fffe03f */
[----:B------:R-:W-:Y:S01]  /*5aeb0*/  @!UPT UIADD3 URZ, URZ, URZ, URZ ;  /* 0x0000003f3f3ff290 */ /* 0x000fe2000fffe03f */
[----:B------:R-:W-:Y:S04]  /*5aec0*/  STL.64 [R1+0xf60], R68 ;  /* 0x000f604401007387 */ /* 0x000fe80000100a00 */
[----:B------:R1:W-:Y:S04]  /*5aed0*/  STL.64 [R1+0xf68], R70 ;  /* 0x000f684601007387 */ /* 0x0003e80000100a00 */
[----:B------:R-:W-:Y:S04]  /*5aee0*/  STL.64 [R1+0xe70], R72 ;  /* 0x000e704801007387 */ /* 0x000fe80000100a00 */
[----:B------:R2:W-:Y:S01]  /*5aef0*/  STL.64 [R1+0xe78], R74 ;  /* 0x000e784a01007387 */ /* 0x0005e20000100a00 */
[C---:B-1----:R-:W-:Y:S08]  /*5af00*/  HMMA.1688.F32.TF32 R68, R236.reuse, R50, R80 ;  /* 0x00000032ec44723c */ /* 0x042ff00000081050 */
[C---:B--2---:R-:W-:Y:S01]  /*5af10*/  HMMA.1688.F32.TF32 R72, R236.reuse, R54, R84 ;  /* 0x00000036ec48723c */ /* 0x044fe20000081054 */
[----:B------:R-:W-:Y:S04]  /*5af20*/  STL.64 [R1+0xe60], R76 ;  /* 0x000e604c01007387 */ /* 0x000fe80000100a00 */
[----:B------:R1:W-:Y:S10]  /*5af30*/  STL.64 [R1+0xe68], R78 ;  /* 0x000e684e01007387 */ /* 0x0003f40000100a00 */
[----:B------:R-:W-:Y:S01]  /*5af40*/  STL.64 [R1+0x9b0], R68 ;  /* 0x0009b04401007387 */ /* 0x000fe20000100a00 */
[C---:B-1----:R-:W-:Y:S03]  /*5af50*/  HMMA.1688.F32.TF32 R76, R236.reuse, R58, R88 ;  /* 0x0000003aec4c723c */ /* 0x042fe60000081058 */
[----:B------:R1:W-:Y:S04]  /*5af60*/  STL.64 [R1+0x9b8], R70 ;  /* 0x0009b84601007387 */ /* 0x0003e80000100a00 */
[----:B------:R-:W-:Y:S04]  /*5af70*/  STL.64 [R1+0x980], R72 ;  /* 0x0009804801007387 */ /* 0x000fe80000100a00 */
[----:B------:R2:W-:Y:S01]  /*5af80*/  STL.64 [R1+0x988], R74 ;  /* 0x0009884a01007387 */ /* 0x0005e20000100a00 */
[C---:B-1----:R-:W-:Y:S08]  /*5af90*/  HMMA.1688.F32.TF32 R68, R236.reuse, R62, R92 ;  /* 0x0000003eec44723c */ /* 0x042ff0000008105c */
[----:B--2---:R-:W-:Y:S03]  /*5afa0*/  HMMA.1688.F32.TF32 R72, R236, R66, R96 ;  /* 0x00000042ec48723c */ /* 0x004fe60000081060 */
[----:B------:R-:W-:Y:S04]  /*5afb0*/  STL.64 [R1+0x950], R76 ;  /* 0x0009504c01007387 */ /* 0x000fe80000100a00 */
[----:B------:R-:W-:Y:S04]  /*5afc0*/  STL.64 [R1+0x958], R78 ;  /* 0x0009584e01007387 */ /* 0x000fe80000100a00 */
[----:B------:R-:W2:Y:S04]  /*5afd0*/  LDL R99, [R1+0x810] ;  /* 0x0008100001637983 */ /* 0x000ea80000100800 */
        /* <DEDUP_REMOVED lines=10> */
[C---:B------:R-:W-:Y:S11]  /*5b080*/  HMMA.1688.F32.TF32 R76, R240.reuse, R14, R108 ;  /* 0x0000000ef04c723c */ /* 0x040ff6000008106c */
[----:B------:R-:W-:Y:S04]  /*5b090*/  @!UPT UIADD3 URZ, URZ, URZ, URZ ;  /* 0x0000003f3f3ff290 */ /* 0x000fe8000fffe03f */
[----:B------:R-:W-:Y:S04]  /*5b0a0*/  STL.64 [R1+0x8f0], R72 ;  /* 0x0008f04801007387 */ /* 0x000fe80000100a00 */
[----:B------:R3:W-:Y:S02]  /*5b0b0*/  STL.64 [R1+0x8f8], R74 ;  /* 0x0008f84a01007387 */ /* 0x0007e40000100a00 */
[C---:B---3--:R-:W-:Y:S02]  /*5b0c0*/  HMMA.1688.F32.TF32 R72, R240.reuse, R18, R112 ;  /* 0x00000012f048723c */ /* 0x048fe40000081070 */
[----:B------:R-:W-:Y:S04]  /*5b0d0*/  STL.64 [R1+0x8d0], R80 ;  /* 0x0008d05001007387 */ /* 0x000fe80000100a00 */
[----:B------:R3:W-:Y:S04]  /*5b0e0*/  STL.64 [R1+0x8d8], R82 ;  /* 0x0008d85201007387 */ /* 0x0007e80000100a00 */
[----:B------:R-:W-:Y:S04]  /*5b0f0*/  STL.64 [R1+0x8b0], R76 ;  /* 0x0008b04c01007387 */ /* 0x000fe80000100a00 */
[----:B------:R4:W-:Y:S01]  /*5b100*/  STL.64 [R1+0x8b8], R78 ;  /* 0x0008b84e01007387 */ /* 0x0009e20000100a00 */
[C---:B---3--:R-:W-:Y:S08]  /*5b110*/  HMMA.1688.F32.TF32 R80, R240.reuse, R22, R116 ;  /* 0x00000016f050723c */ /* 0x048ff00000081074 */
[----:B------:R-:W-:Y:S01]  /*5b120*/  STL.64 [R1+0x8a0], R72 ;  /* 0x0008a04801007387 */ /* 0x000fe20000100a00 */
[C---:B----4-:R-:W-:Y:S03]  /*5b130*/  HMMA.1688.F32.TF32 R76, R240.reuse, R26, R120 ;  /* 0x0000001af04c723c */ /* 0x050fe60000081078 */
[----:B------:R3:W-:Y:S05]  /*5b140*/  STL.64 [R1+0x8a8], R74 ;  /* 0x0008a84a01007387 */ /* 0x0007ea0000100a00 */
[C---:B---3--:R-:W-:Y:S06]  /*5b150*/  HMMA.1688.F32.TF32 R72, R240.reuse, R30, R124 ;  /* 0x0000001ef048723c */ /* 0x048fec000008107c */
[----:B------:R-:W-:Y:S04]  /*5b160*/  STL.64 [R1+0x890], R80 ;  /* 0x0008905001007387 */ /* 0x000fe80000100a00 */
[----:B------:R3:W-:Y:S05]  /*5b170*/  STL.64 [R1+0x898], R82 ;  /* 0x0008985201007387 */ /* 0x0007ea0000100a00 */
[----:B------:R-:W-:Y:S04]  /*5b180*/  STL.64 [R1+0x870], R76 ;  /* 0x0008704c01007387 */ /* 0x000fe80000100a00 */
[----:B------:R4:W-:Y:S01]  /*5b190*/  STL.64 [R1+0x878], R78 ;  /* 0x0008784e01007387 */ /* 0x0009e20000100a00 */
[C---:B---3--:R-:W-:Y:S03]  /*5b1a0*/  HMMA.1688.F32.TF32 R80, R240.reuse, R34, R128 ;  /* 0x00000022f050723c */ /* 0x048fe60000081080 */
[----:B------:R-:W-:Y:S05]  /*5b1b0*/  STL.64 [R1+0x850], R72 ;  /* 0x0008504801007387 */ /* 0x000fea0000100a00 */
[C---:B----4-:R-:W-:Y:S01]  /*5b1c0*/  HMMA.1688.F32.TF32 R76, R240.reuse, R38, R132 ;  /* 0x00000026f04c723c */ /* 0x050fe20000081084 */
[----:B------:R3:W-:Y:S07]  /*5b1d0*/  STL.64 [R1+0x858], R74 ;  /* 0x0008584a01007387 */ /* 0x0007ee0000100a00 */
[C---:B---3--:R-:W-:Y:S07]  /*5b1e0*/  HMMA.1688.F32.TF32 R72, R240.reuse, R42, R136 ;  /* 0x0000002af048723c */ /* 0x048fee0000081088 */
[----:B------:R-:W-:Y:S04]  /*5b1f0*/  STL.64 [R1+0x840], R80 ;  /* 0x0008405001007387 */ /* 0x000fe80000100a00 */
[----:B------:R3:W-:Y:S04]  /*5b200*/  STL.64 [R1+0x848], R82 ;  /* 0x0008485201007387 */ /* 0x0007e80000100a00 */
        /* <DEDUP_REMOVED lines=15> */
[----:B---3--:R-:W-:Y:S07]  /*5b300*/  HMMA.1688.F32.TF32 R72, R240, R66, R160 ;  /* 0x00000042f048723c */ /* 0x008fee00000810a0 */
[----:B------:R-:W-:Y:S04]  /*5b310*/  STL.64 [R1+0x7b0], R80 ;  /* 0x0007b05001007387 */ /* 0x000fe80000100a00 */
[----:B------:R-:W-:Y:S04]  /*5b320*/  STL.64 [R1+0x7b8], R82 ;  /* 0x0007b85201007387 */ /* 0x000fe80000100a00 */
[----:B------:R-:W-:Y:S04]  /*5b330*/  STL.64 [R1+0x790], R76 ;  /* 0x0007904c01007387 */ /* 0x000fe80000100a00 */
[----:B------:R-:W-:Y:S01]  /*5b340*/  STL.64 [R1+0x798], R78 ;  /* 0x0007984e01007387 */ /* 0x000fe20000100a00 */
[----:B------:R-:W-:Y:S01]  /*5b350*/  IMAD.MOV.U32 R84, RZ, RZ, R220 ;  /* 0x000000ffff547224 */ /* 0x000fe200078e00dc */
[----:B------:R-:W-:Y:S01]  /*5b360*/  MOV R86, R225 ;  /* 0x000000e100567202 */ /* 0x000fe20000000f00 */
[----:B------:R-:W-:Y:S01]  /*5b370*/  IMAD.MOV.U32 R85, RZ, RZ, R226 ;  /* 0x000000ffff557224 */ /* 0x000fe200078e00e2 */
[----:B------:R-:W-:Y:S01]  /*5b380*/  MOV R245, R218 ;  /* 0x000000da00f57202 */ /* 0x000fe20000000f00 */
[----:B------:R-:W-:-:S02]  /*5b390*/  IMAD.MOV.U32 R87, RZ, RZ, R224 ;  /* 0x000000ffff577224 */ /* 0x000fc400078e00e0 */
[----:B------:R-:W-:Y:S02]  /*5b3a0*/  IMAD.MOV.U32 R244, RZ, RZ, R217 ;  /* 0x000000fffff47224 */ /* 0x000fe400078e00d9 */
[----:B------:R-:W-:Y:S01]  /*5b3b0*/  IMAD.MOV.U32 R246, RZ, RZ, R219 ;  /* 0x000000fffff67224 */ /* 0x000fe200078e00db */
[----:B------:R-:W-:Y:S04]  /*5b3c0*/  STL.64 [R1+0x770], R72 ;  /* 0x0007704801007387 */ /* 0x000fe80000100a00 */
[----:B------:R1:W-:Y:S01]  /*5b3d0*/  STL.64 [R1+0x778], R74 ;  /* 0x0007784a01007387 */ /* 0x0003e20000100a00 */
[----:B------:R-:W-:Y:S01]  /*5b3e0*/  MOV R247, R227 ;  /* 0x000000e300f77202 */ /* 0x000fe20000000f00 */
[----:B------:R-:W-:Y:S01]  /*5b3f0*/  IMAD.MOV.U32 R248, RZ, RZ, R228 ;  /* 0x000000fffff87224 */ /* 0x000fe200078e00e4 */
[----:B------:R-:W-:Y:S01]  /*5b400*/  MOV R249, R229 ;  /* 0x000000e500f97202 */ /* 0x000fe20000000f00 */
[----:B------:R-:W-:Y:S01]  /*5b410*/  IMAD.MOV.U32 R250, RZ, RZ, R230 ;  /* 0x000000fffffa7224 */ /* 0x000fe200078e00e6 */
[----:B------:R-:W-:Y:S01]  /*5b420*/  MOV R251, R231 ;  /* 0x000000e700fb7202 */ /* 0x000fe20000000f00 */
[----:B------:R-:W-:Y:S04]  /*5b430*/  LDS R240, [R252+0xa200] ;  /* 0x00a20000fcf07984 */ /* 0x000fe80000000800 */
[----:B------:R-:W-:Y:S01]  /*5b440*/  LDS R242, [R252+0xb200] ;  /* 0x00b20000fcf27984 */ /* 0x000fe20000000800 */
[C---:B-1----:R-:W-:Y:S08]  /*5b450*/  HMMA.1688.F32.TF32 R72, R68.reuse, R6, R164 ;  /* 0x000000064448723c */ /* 0x042ff000000810a4 */
[C---:B------:R-:W-:Y:S08]  /*5b460*/  HMMA.1688.F32.TF32 R80, R68.reuse, R10, R168 ;  /* 0x0000000a4450723c */ /* 0x040ff000000810a8 */
[C---:B------:R-:W-:Y:S07]  /*5b470*/  HMMA.1688.F32.TF32 R76, R68.reuse, R14, R172 ;  /* 0x0000000e444c723c */ /* 0x040fee00000810ac */
[----:B------:R-:W-:Y:S04]  /*5b480*/  STL.64 [R1+0x760], R72 ;  /* 0x0007604801007387 */ /* 0x000fe80000100a00 */
[----:B------:R1:W-:Y:S04]  /*5b490*/  STL.64 [R1+0x768], R74 ;  /* 0x0007684a01007387 */ /* 0x0003e80000100a00 */
[----:B--2---:R-:W-:Y:S01]  /*5b4a0*/  LDS R241, [R99+0xa200] ;  /* 0x00a2000063f17984 */ /* 0x004fe20000000800 */
[C---:B-1----:R-:W-:Y:S03]  /*5b4b0*/  HMMA.1688.F32.TF32 R72, R68.reuse, R18, R176 ;  /* 0x000000124448723c */ /* 0x042fe600000810b0 */
[----:B------:R-:W-:Y:S04]  /*5b4c0*/  STL.64 [R1+0x750], R80 ;  /* 0x0007505001007387 */ /* 0x000fe80000100a00 */
[----:B------:R1:W-:Y:S04]  /*5b4d0*/  STL.64 [R1+0x758], R82 ;  /* 0x0007585201007387 */ /* 0x0003e80000100a00 */
[----:B------:R-:W-:Y:S04]  /*5b4e0*/  STL.64 [R1+0x730], R76 ;  /* 0x0007304c01007387 */ /* 0x000fe80000100a00 */
[----:B------:R2:W-:Y:S01]  /*5b4f0*/  STL.64 [R1+0x738], R78 ;  /* 0x0007384e01007387 */ /* 0x0005e20000100a00 */
[C---:B-1----:R-:W-:Y:S03]  /*5b500*/  HMMA.1688.F32.TF32 R80, R68.reuse, R22, R180 ;  /* 0x000000164450723c */ /* 0x042fe600000810b4 */
[----:B------:R-:W1:Y:S04]  /*5b510*/  LDS R243, [R99+0xb200] ;  /* 0x00b2000063f37984 */ /* 0x000e680000000800 */
[----:B------:R-:W-:Y:S01]  /*5b520*/  STL.64 [R1+0x720], R72 ;  /* 0x0007204801007387 */ /* 0x000fe20000100a00 */
[C---:B--2---:R-:W-:Y:S03]  /*5b530*/  HMMA.1688.F32.TF32 R76, R68.reuse, R26, R184 ;  /* 0x0000001a444c723c */ /* 0x044fe600000810b8 */
[----:B------:R2:W-:Y:S05]  /*5b540*/  STL.64 [R1+0x728], R74 ;  /* 0x0007284a01007387 */ /* 0x0005ea0000100a00 */
        /* <DEDUP_REMOVED lines=19> */
[----:B------:R2:W-:Y:S04]  /*5b680*/  STL.64 [R1+0x630], R80 ;  /* 0x0006305001007387 */ /* 0x0005e80000100a00 */
[----:B------:R3:W-:Y:S04]  /*5b690*/  STL.64 [R1+0x638], R82 ;  /* 0x0006385201007387 */ /* 0x0007e80000100a00 */
[----:B------:R4:W-:Y:S01]  /*5b6a0*/  STL.64 [R1+0x610], R76 ;  /* 0x0006104c01007387 */ /* 0x0009e20000100a00 */
[----:B--2---:R-:W-:-:S03]  /*5b6b0*/  MOV R80, R234 ;  /* 0x000000ea00507202 */ /* 0x004fc60000000f00 */
[----:B------:R2:W-:Y:S01]  /*5b6c0*/  STL.64 [R1+0x618], R78 ;  /* 0x0006184e01007387 */ /* 0x0005e20000100a00 */
[----:B------:R-:W-:-:S03]  /*5b6d0*/  IMAD.MOV.U32 R81, RZ, RZ, R235 ;  /* 0x000000ffff517224 */ /* 0x000fc600078e00eb */
[----:B------:R-:W2:Y:S01]  /*5b6e0*/  LDL.LU R234, [R1+0x3e4c] ;  /* 0x003e4c0001ea7983 */ /* 0x000ea20000300800 */
[----:B---3--:R-:W-:Y:S01]  /*5b6f0*/  IMAD.MOV.U32 R82, RZ, RZ, R232 ;  /* 0x000000ffff527224 */ /* 0x008fe200078e00e8 */
[----:B------:R-:W-:Y:S01]  /*5b700*/  MOV R83, R233 ;  /* 0x000000e900537202 */ /* 0x000fe20000000f00 */
[----:B-1----:R-:W-:Y:S01]  /*5b710*/  HMMA.1688.F32.TF32 R84, R240, R58, R84 ;  /* 0x0000003af054723c */ /* 0x002fe20000081054 */
[----:B------:R-:W-:Y:S04]  /*5b720*/  LDS R213, [R99+0xc000] ;  /* 0x00c0000063d57984 */ /* 0x000fe80000000800 */
[----:B------:R-:W-:Y:S04]  /*5b730*/  STL.64 [R1+0x5f0], R72 ;  /* 0x0005f04801007387 */ /* 0x000fe80000100a00 */
[----:B------:R1:W-:Y:S04]  /*5b740*/  STL.64 [R1+0x5f8], R74 ;  /* 0x0005f84a01007387 */ /* 0x0003e80000100a00 */
[----:B------:R-:W3:Y:S04]  /*5b750*/  LDL.LU R235, [R1+0x3e48] ;  /* 0x003e480001eb7983 */ /* 0x000ee80000300800 */
        /* <DEDUP_REMOVED lines=8> */
[----:B------:R-:W-:Y:S01]  /*5b7e0*/  LDS R214, [R252+0xd000] ;  /* 0x00d00000fcd67984 */ /* 0x000fe20000000800 */
[----:B--2---:R-:W-:-:S02]  /*5b7f0*/  IMAD.MOV.U32 R91, RZ, RZ, R234 ;  /* 0x000000ffff5b7224 */ /* 0x004fc400078e00ea */
[----:B---3--:R-:W-:Y:S02]  /*5b800*/  IMAD.MOV.U32 R90, RZ, RZ, R235 ;  /* 0x000000ffff5a7224 */ /* 0x008fe400078e00eb */
[----:B----4-:R-:W-:Y:S02]  /*5b810*/  IMAD.MOV.U32 R88, RZ, RZ, R232 ;  /* 0x000000ffff587224 */ /* 0x010fe400078e00e8 */
[----:B------:R-:W2:Y:S01]  /*5b820*/  LDL.LU R232, [R1+0x3e2c] ;  /* 0x003e2c0001e87983 */ /* 0x000ea20000300800 */
[----:B------:R-:W-:-:S03]  /*5b830*/  MOV R89, R233 ;  /* 0x000000e900597202 */ /* 0x000fc60000000f00 */
        /* <DEDUP_REMOVED lines=47> */
[----:B--2---:R-:W-:Y:S01]  /*5bb30*/  IMAD.MOV.U32 R111, RZ, RZ, R235 ;  /* 0x000000ffff6f7224 */ /* 0x004fe200078e00eb */
[----:B---3--:R-:W-:Y:S01]  /*5bb40*/  MOV R110, R234 ;  /* 0x000000ea006e7202 */ /* 0x008fe20000000f00 */
[----:B----4-:R-:W-:Y:S02]  /*5bb50*/  IMAD.MOV.U32 R109, RZ, RZ, R233 ;  /* 0x000000ffff6d7224 */ /* 0x010fe400078e00e9 */
[----:B------:R-:W-:Y:S02]  /*5bb60*/  IMAD.MOV.U32 R108, RZ, RZ, R232 ;  /* 0x000000ffff6c7224 */ /* 0x000fe400078e00e8 */
        /* <DEDUP_REMOVED lines=11> */
[----:B------:R-:W1:Y:S04]  /*5bc20*/  LDL.LU R216, [R1+0x3de0] ;  /* 0x003de00001d87983 */ /* 0x000e680000300800 */
[----:B------:R-:W1:Y:S04]  /*5bc30*/  LDL.LU R217, [R1+0x3ddc] ;  /* 0x003ddc0001d97983 */ /* 0x000e680000300800 */
[----:B------:R-:W1:Y:S04]  /*5bc40*/  LDL.LU R218, [R1+0x3dd8] ;  /* 0x003dd80001da7983 */ /* 0x000e680000300800 */
[----:B------:R-:W1:Y:S04]  /*5bc50*/  LDL.LU R219, [R1+0x3dd4] ;  /* 0x003dd40001db7983 */ /* 0x000e680000300800 */
[----:B------:R-:W3:Y:S04]  /*5bc60*/  LDL.LU R227, [R1+0x3dd0] ;  /* 0x003dd00001e37983 */ /* 0x000ee80000300800 */
[----:B------:R-:W2:Y:S04]  /*5bc70*/  LDL.LU R228, [R1+0x3dcc] ;  /* 0x003dcc0001e47983 */ /* 0x000ea80000300800 */
[----:B------:R-:W2:Y:S04]  /*5bc80*/  LDL.LU R229, [R1+0x3dc8] ;  /* 0x003dc80001e57983 */ /* 0x000ea80000300800 */
[----:B------:R-:W2:Y:S04]  /*5bc90*/  LDL.LU R230, [R1+0x3dc4] ;  /* 0x003dc40001e67983 */ /* 0x000ea80000300800 */
[----:B------:R-:W2:Y:S01]  /*5bca0*/  LDL.LU R231, [R1+0x3dc0] ;  /* 0x003dc00001e77983 */ /* 0x000ea20000300800 */
[C---:B------:R-:W-:Y:S08]  /*5bcb0*/  HMMA.1688.F32.TF32 R120, R240.reuse, R22, R120 ;  /* 0x00000016f078723c */ /* 0x040ff00000081078 */
[C---:B------:R-:W-:Y:S08]  /*5bcc0*/  HMMA.1688.F32.TF32 R124, R240.reuse, R18, R124 ;  /* 0x00000012f07c723c */ /* 0x040ff0000008107c */
[C---:B------:R-:W-:Y:S08]  /*5bcd0*/  HMMA.1688.F32.TF32 R112, R240.reuse, R30, R112 ;  /* 0x0000001ef070723c */ /* 0x040ff00000081070 */
[C---:B------:R-:W-:Y:S08]  /*5bce0*/  HMMA.1688.F32.TF32 R108, R240.reuse, R34, R108 ;  /* 0x00000022f06c723c */ /* 0x040ff0000008106c */
[----:B------:R-:W-:Y:S08]  /*5bcf0*/  HMMA.1688.F32.TF32 R88, R240, R54, R88 ;  /* 0x00000036f058723c */ /* 0x000ff00000081058 */
[C---:B----4-:R-:W-:Y:S08]  /*5bd00*/  HMMA.1688.F32.TF32 R132, R68.reuse, R62, R220 ;  /* 0x0000003e4484723c */ /* 0x050ff000000810dc */
[C---:B-1----:R-:W-:Y:S08]  /*5bd10*/  HMMA.1688.F32.TF32 R72, R68.reuse, R58, R216 ;  /* 0x0000003a4448723c */ /* 0x042ff000000810d8 */
[----:B---3--:R-:W-:Y:S08]  /*5bd20*/  HMMA.1688.F32.TF32 R68, R68, R66, R224 ;  /* 0x000000424444723c */ /* 0x008ff000000810e0 */
[C---:B--2---:R-:W-:Y:S07]  /*5bd30*/  HMMA.1688.F32.TF32 R136, R240.reuse, R6, R228 ;  /* 0x00000006f088723c */ /* 0x044fee00000810e4 */
        /* <DEDUP_REMOVED lines=10> */
[----:B------:R-:W-:Y:S04]  /*5bde0*/  STL.64 [R1+0x240], R136 ;  /* 0x0002408801007387 */ /* 0x000fe80000100a00 */
[----:B------:R-:W-:Y:S04]  /*5bdf0*/  STL.64 [R1+0x248], R138 ;  /* 0x0002488a01007387 */ /* 0x000fe80000100a00 */
[----:B------:R-:W-:Y:S04]  /*5be00*/  LDS R73, [R3+0xa280] ;  /* 0x00a2800003497984 */ /* 0x000fe80000000800 */
[----:B------:R-:W1:Y:S04]  /*5be10*/  LDS R75, [R3+0xb280] ;  /* 0x00b28000034b7984 */ /* 0x000e680000000800 */
[----:B------:R-:W-:Y:S04]  /*5be20*/  STL.64 [R1+0x120], R132 ;  /* 0x0001208401007387 */ /* 0x000fe80000100a00 */
[----:B------:R-:W-:Y:S04]  /*5be30*/  STL.64 [R1+0x128], R134 ;  /* 0x0001288601007387 */ /* 0x000fe80000100a00 */
[----:B------:R-:W-:Y:S04]  /*5be40*/  STL.64 [R1+0x110], R68 ;  /* 0x0001104401007387 */ /* 0x000fe80000100a00 */
[----:B------:R2:W-:Y:S02]  /*5be50*/  STL.64 [R1+0x118], R70 ;  /* 0x0001184601007387 */ /* 0x0005e40000100a00 */
[C---:B--2---:R-:W-:Y:S02]  /*5be60*/  HMMA.1688.F32.TF32 R68, R240.reuse, R26, R116 ;  /* 0x0000001af044723c */ /* 0x044fe40000081074 */
[----:B------:R-:W-:Y:S04]  /*5be70*/  STL.64 [R1+0x100], R124 ;  /* 0x0001007c01007387 */ /* 0x000fe80000100a00 */
[----:B------:R-:W-:Y:S04]  /*5be80*/  STL.64 [R1+0x108], R126 ;  /* 0x0001087e01007387 */ /* 0x000fe80000100a00 */
[----:B------:R-:W-:Y:S04]  /*5be90*/  STL.64 [R1+0xf0], R120 ;  /* 0x0000f07801007387 */ /* 0x000fe80000100a00 */
[----:B------:R-:W-:Y:S09]  /*5bea0*/  STL.64 [R1+0xf8], R122 ;  /* 0x0000f87a01007387 */ /* 0x000ff20000100a00 */
[----:B------:R-:W-:Y:S04]  /*5beb0*/  STL.64 [R1+0xe0], R68 ;  /* 0x0000e04401007387 */ /* 0x000fe80000100a00 */
[----:B------:R2:W-:Y:S02]  /*5bec0*/  STL.64 [R1+0xe8], R70 ;  /* 0x0000e84601007387 */ /* 0x0005e40000100a00 */
[C---:B--2---:R-:W-:Y:S02]  /*5bed0*/  HMMA.1688.F32.TF32 R68, R240.reuse, R38, R104 ;  /* 0x00000026f044723c */ /* 0x044fe40000081068 */
[----:B------:R-:W-:Y:S04]  /*5bee0*/  STL.64 [R1+0xd0], R112 ;  /* 0x0000d07001007387 */ /* 0x000fe80000100a00 */
[----:B------:R-:W-:Y:S02]  /*5bef0*/  STL.64 [R1+0xd8], R114 ;  /* 0x0000d87201007387 */ /* 0x000fe40000100a00 */
[C---:B------:R-:W-:Y:S02]  /*5bf00*/  HMMA.1688.F32.TF32 R104, R240.reuse, R42, R100 ;  /* 0x0000002af068723c */ /* 0x040fe40000081064 */
[----:B------:R-:W-:Y:S04]  /*5bf10*/  STL.64 [R1+0xc0], R108 ;  /* 0x0000c06c01007387 */ /* 0x000fe80000100a00 */
[----:B------:R-:W-:Y:S02]  /*5bf20*/  STL.64 [R1+0xc8], R110 ;  /* 0x0000c86e01007387 */ /* 0x000fe40000100a00 */
[C---:B------:R-:W-:Y:S07]  /*5bf30*/  HMMA.1688.F32.TF32 R100, R240.reuse, R46, R236 ;  /* 0x0000002ef064723c */ /* 0x040fee00000810ec */
        /* <DEDUP_REMOVED lines=9> */
[C---:B--2---:R-:W-:Y:S08]  /*5bfd0*/  HMMA.1688.F32.TF32 R68, R240.reuse, R62, R80 ;  /* 0x0000003ef044723c */ /* 0x044ff00000081050 */
[----:B------:R-:W-:Y:S08]  /*5bfe0*/  HMMA.1688.F32.TF32 R240, R240, R66, R76 ;  /* 0x00000042f0f0723c */ /* 0x000ff0000008104c */
[C---:B-1----:R-:W-:Y:S08]  /*5bff0*/  HMMA.1688.F32.TF32 R80, R72.reuse, R6, R244 ;  /* 0x000000064850723c */ /* 0x042ff000000810f4 */
[C---:B------:R-:W-:Y:S01]  /*5c000*/  HMMA.1688.F32.TF32 R76, R72.reuse, R10, R248 ;  /* 0x0000000a484c723c */ /* 0x040fe200000810f8 */
        /* <DEDUP_REMOVED lines=8> */
[----:B------:R-:W3:Y:S04]  /*5c090*/  LDL.LU R100, [R1+0xd60] ;  /* 0x000d600001647983 */ /* 0x000ee80000300800 */
[----:B------:R4:W-:Y:S04]  /*5c0a0*/  STL.64 [R1+0x230], R80 ;  /* 0x0002305001007387 */ /* 0x0009e80000100a00 */
[----:B------:R1:W-:Y:S04]  /*5c0b0*/  STL.64 [R1+0x238], R82 ;  /* 0x0002385201007387 */ /* 0x0003e80000100a00 */
[----:B------:R1:W-:Y:S04]  /*5c0c0*/  STL.64 [R1+0x220], R76 ;  /* 0x0002204c01007387 */ /* 0x0003e80000100a00 */
[----:B------:R1:W-:Y:S04]  /*5c0d0*/  STL.64 [R1+0x228], R78 ;  /* 0x0002284e01007387 */ /* 0x0003e80000100a00 */
[----:B------:R-:W3:Y:S04]  /*5c0e0*/  LDL.LU R101, [R1+0xd64] ;  /* 0x000d640001657983 */ /* 0x000ee80000300800 */
[----:B------:R-:W3:Y:S04]  /*5c0f0*/  LDL.LU R102, [R1+0xd68] ;  /* 0x000d680001667983 */ /* 0x000ee80000300800 */
[----:B------:R-:W3:Y:S04]  /*5c100*/  LDL.LU R103, [R1+0xd6c] ;  /* 0x000d6c0001677983 */ /* 0x000ee80000300800 */
[----:B-1----:R-:W3:Y:S04]  /*5c110*/  LDL.LU R88, [R1+0xd30] ;  /* 0x000d300001587983 */ /* 0x002ee80000300800 */
[----:B------:R-:W3:Y:S04]  /*5c120*/  LDL.LU R89, [R1+0xd34] ;  /* 0x000d340001597983 */ /* 0x000ee80000300800 */
[----:B--2---:R-:W2:Y:S04]  /*5c130*/  LDL.LU R90, [R1+0xd38] ;  /* 0x000d3800015a7983 */ /* 0x004ea80000300800 */
        /* <DEDUP_REMOVED lines=9> */
[----:B----4-:R-:W4:Y:S04]  /*5c1d0*/  LDL.LU R80, [R1+0xd10] ;  /* 0x000d100001507983 */ /* 0x010f280000300800 */
        /* <DEDUP_REMOVED lines=23> */
[C---:B---3--:R-:W-:Y:S08]  /*5c350*/  HMMA.1688.F32.TF32 R100, R72.reuse, R14, R100 ;  /* 0x0000000e4864723c */ /* 0x048ff00000081064 */
[C---:B--2---:R-:W-:Y:S11]  /*5c360*/  HMMA.1688.F32.TF32 R88, R72.reuse, R26, R88 ;  /* 0x0000001a4858723c */ /* 0x044ff60000081058 */
[----:B------:R-:W-:Y:S05]  /*5c370*/  @!UPT UIADD3 URZ, URZ, URZ, URZ ;  /* 0x0000003f3f3ff290 */ /* 0x000fea000fffe03f */
[----:B------:R-:W-:Y:S01]  /*5c380*/  IMAD.MOV.U32 R243, RZ, RZ, R100 ;  /* 0x000000fffff37224 */ /* 0x000fe200078e0064 */
[----:B------:R-:W-:Y:S01]  /*5c390*/  MOV R242, R101 ;  /* 0x0000006500f27202 */ /* 0x000fe20000000f00 */
[----:B------:R-:W-:Y:S01]  /*5c3a0*/  IMAD.MOV.U32 R241, RZ, RZ, R102 ;  /* 0x000000fffff17224 */ /* 0x000fe200078e0066 */
[----:B------:R-:W-:Y:S02]  /*5c3b0*/  MOV R240, R103 ;  /* 0x0000006700f07202 */ /* 0x000fe40000000f00 */
[C---:B------:R-:W-:Y:S08]  /*5c3c0*/  HMMA.1688.F32.TF32 R100, R72.reuse, R18, R236 ;  /* 0x000000124864723c */ /* 0x040ff000000810ec */
[C---:B------:R-:W-:Y:S01]  /*5c3d0*/  HMMA.1688.F32.TF32 R92, R72.reuse, R22, R92 ;  /* 0x00000016485c723c */ /* 0x040fe2000008105c */
[----:B------:R-:W-:Y:S04]  /*5c3e0*/  STL [R1+0x3d64], R240 ;  /* 0x003d64f001007387 */ /* 0x000fe80000100800 */
[----:B------:R-:W-:Y:S03]  /*5c3f0*/  STL [R1+0x3d60], R242 ;  /* 0x003d60f201007387 */ /* 0x000fe60000100800 */
[C---:B----4-:R-:W-:Y:S01]  /*5c400*/  HMMA.1688.F32.TF32 R80, R72.reuse, R34, R80 ;  /* 0x000000224850723c */ /* 0x050fe20000081050 */
[----:B------:R2:W-:Y:S07]  /*5c410*/  STL [R1+0x3d5c], R243 ;  /* 0x003d5cf301007387 */ /* 0x0005ee0000100800 */
[C---:B------:R-:W-:Y:S01]  /*5c420*/  HMMA.1688.F32.TF32 R84, R72.reuse, R30, R84 ;  /* 0x0000001e4854723c */ /* 0x040fe20000081054 */
[----:B------:R3:W-:Y:S01]  /*5c430*/  STL [R1+0x3d58], R241 ;  /* 0x003d58f101007387 */ /* 0x0007e20000100800 */
[----:B--2---:R-:W-:Y:S01]  /*5c440*/  IMAD.MOV.U32 R243, RZ, RZ, R90 ;  /* 0x000000fffff37224 */ /* 0x004fe200078e005a */
[----:B------:R-:W-:Y:S01]  /*5c450*/  MOV R242, R89 ;  /* 0x0000005900f27202 */ /* 0x000fe20000000f00 */
[----:B------:R-:W-:Y:S01]  /*5c460*/  IMAD.MOV.U32 R240, RZ, RZ, R88 ;  /* 0x000000fffff07224 */ /* 0x000fe200078e0058 */
[----:B------:R-:W-:Y:S03]  /*5c470*/  STL.64 [R1+0x200], R100 ;  /* 0x0002006401007387 */ /* 0x000fe60000100a00 */
[----:B------:R-:W-:Y:S01]  /*5c480*/  HMMA.1688.F32.TF32 R76, R72, R38, R76 ;  /* 0x00000026484c723c */ /* 0x000fe2000008104c */
[----:B---3--:R-:W-:Y:S01]  /*5c490*/  MOV R241, R91 ;  /* 0x0000005b00f17202 */ /* 0x008fe20000000f00 */
[----:B------:R-:W-:Y:S04]  /*5c4a0*/  STL.64 [R1+0x208], R102 ;  /* 0x0002086601007387 */ /* 0x000fe80000100a00 */
[----:B------:R-:W-:Y:S04]  /*5c4b0*/  STL.64 [R1+0x1f0], R92 ;  /* 0x0001f05c01007387 */ /* 0x000fe80000100a00 */
[----:B------:R-:W-:Y:S04]  /*5c4c0*/  STL.64 [R1+0x1f8], R94 ;  /* 0x0001f85e01007387 */ /* 0x000fe80000100a00 */
[----:B------:R2:W-:Y:S04]  /*5c4d0*/  STL [R1+0x3d74], R241 ;  /* 0x003d74f101007387 */ /* 0x0005e80000100800 */
[----:B------:R3:W-:Y:S04]  /*5c4e0*/  STL [R1+0x3d70], R243 ;  /* 0x003d70f301007387 */ /* 0x0007e80000100800 */
[----:B------:R4:W-:Y:S04]  /*5c4f0*/  STL [R1+0x3d6c], R240 ;  /* 0x003d6cf001007387 */ /* 0x0009e80000100800 */
[----:B------:R1:W-:Y:S04]  /*5c500*/  STL [R1+0x3d68], R242 ;  /* 0x003d68f201007387 */ /* 0x0003e80000100800 */
[----:B------:R-:W-:Y:S04]  /*5c510*/  STL.64 [R1+0x1d0], R84 ;  /* 0x0001d05401007387 */ /* 0x000fe80000100a00 */
[----:B------:R-:W-:Y:S04]  /*5c520*/  STL.64 [R1+0x1d8], R86 ;  /* 0x0001d85601007387 */ /* 0x000fe80000100a00 */
[----:B------:R-:W-:Y:S04]  /*5c530*/  STL.64 [R1+0x1c0], R80 ;  /* 0x0001c05001007387 */ /* 0x000fe80000100a00 */
[----:B------:R1:W-:Y:S01]  /*5c540*/  STL.64 [R1+0x1c8], R82 ;  /* 0x0001c85201007387 */ /* 0x0003e20000100a00 */
[----:B--2---:R-:W-:Y:S01]  /*5c550*/  IMAD.MOV.U32 R241, RZ, RZ, R76 ;  /* 0x000000fffff17224 */ /* 0x004fe200078e004c */
[----:B---3--:R-:W-:Y:S01]  /*5c560*/  MOV R243, R77 ;  /* 0x0000004d00f37202 */ /* 0x008fe20000000f00 */
[----:B----4-:R-:W-:Y:S01]  /*5c570*/  IMAD.MOV.U32 R240, RZ, RZ, R78 ;  /* 0x000000fffff07224 */ /* 0x010fe200078e004e */
[----:B-1----:R-:W-:-:S02]  /*5c580*/  MOV R242, R79 ;  /* 0x0000004f00f27202 */ /* 0x002fc40000000f00 */
[C---:B------:R-:W-:Y:S08]  /*5c590*/  HMMA.1688.F32.TF32 R76, R72.reuse, R46, R248 ;  /* 0x0000002e484c723c */ /* 0x040ff000000810f8 */
[----:B------:R-:W-:Y:S01]  /*5c5a0*/  HMMA.1688.F32.TF32 R80, R72, R42, R244 ;  /* 0x0000002a4850723c */ /* 0x000fe200000810f4 */
[----:B------:R1:W-:Y:S04]  /*5c5b0*/  STL [R1+0x3d84], R242 ;  /* 0x003d84f201007387 */ /* 0x0003e80000100800 */
[----:B------:R2:W-:Y:S04]  /*5c5c0*/  STL [R1+0x3d80], R240 ;  /* 0x003d80f001007387 */ /* 0x0005e80000100800 */
[----:B------:R3:W-:Y:S04]  /*5c5d0*/  STL [R1+0x3d7c], R241 ;  /* 0x003d7cf101007387 */ /* 0x0007e80000100800 */
[----:B------:R4:W-:Y:S03]  /*5c5e0*/  STL [R1+0x3d78], R243 ;  /* 0x003d78f301007387 */ /* 0x0009e60000100800 */
[----:B-1----:R-:W-:Y:S01]  /*5c5f0*/  IMAD.MOV.U32 R242, RZ, RZ, R76 ;  /* 0x000000fffff27224 */ /* 0x002fe200078e004c */
[----:B--2---:R-:W-:-:S06]  /*5c600*/  MOV R240, R77 ;  /* 0x0000004d00f07202 */ /* 0x004fcc0000000f00 */
[----:B------:R1:W-:Y:S04]  /*5c610*/  STL.64 [R1+0x1a0], R80 ;  /* 0x0001a05001007387 */ /* 0x0003e80000100a00 */
[----:B------:R4:W-:Y:S04]  /*5c620*/  STL.64 [R1+0x1a8], R82 ;  /* 0x0001a85201007387 */ /* 0x0009e80000100a00 */
[----:B------:R-:W2:Y:S04]  /*5c630*/  LDL.LU R248, [R1+0xc10] ;  /* 0x000c100001f87983 */ /* 0x000ea80000300800 */
[----:B------:R-:W2:Y:S01]  /*5c640*/  LDL.LU R249, [R1+0xc14] ;  /* 0x000c140001f97983 */ /* 0x000ea20000300800 */
[----:B---3--:R-:W-:-:S03]  /*5c650*/  IMAD.MOV.U32 R241, RZ, RZ, R78 ;  /* 0x000000fffff17224 */ /* 0x008fc600078e004e */
[----:B------:R-:W2:Y:S01]  /*5c660*/  LDL.LU R250, [R1+0xc18] ;  /* 0x000c180001fa7983 */ /* 0x000ea20000300800 */
[----:B----4-:R-:W-:-:S03]  /*5c670*/  MOV R243, R79 ;  /* 0x0000004f00f37202 */ /* 0x010fc60000000f00 */
[----:B------:R-:W2:Y:S04]  /*5c680*/  LDL.LU R251, [R1+0xc1c] ;  /* 0x000c1c0001fb7983 */ /* 0x000ea80000300800 */
[----:B------:R-:W3:Y:S04]  /*5c690*/  LDL.LU R76, [R1+0xc30] ;  /* 0x000c3000014c7983 */ /* 0x000ee80000300800 */
[----:B------:R-:W3:Y:S04]  /*5c6a0*/  LDL.LU R77, [R1+0xc34] ;  /* 0x000c3400014d7983 */ /* 0x000ee80000300800 */
[----:B------:R-:W3:Y:S04]  /*5c6b0*/  LDL.LU R78, [R1+0xc38] ;  /* 0x000c3800014e7983 */ /* 0x000ee80000300800 */
[----:B------:R-:W3:Y:S04]  /*5c6c0*/  LDL.LU R79, [R1+0xc3c] ;  /* 0x000c3c00014f7983 */ /* 0x000ee80000300800 */
[----:B-1----:R-:W4:Y:S04]  /*5c6d0*/  LDL.LU R80, [R1+0xc40] ;  /* 0x000c400001507983 */ /* 0x002f280000300800 */
        /* <DEDUP_REMOVED lines=47> */
[----:B------:R-:W-:Y:S04]  /*5c9d0*/  STL [R1+0x3d94], R242 ;  /* 0x003d94f201007387 */ /* 0x000fe80000100800 */
[----:B------:R-:W-:Y:S04]  /*5c9e0*/  STL [R1+0x3d90], R240 ;  /* 0x003d90f001007387 */ /* 0x000fe80000100800 */
[----:B------:R1:W-:Y:S04]  /*5c9f0*/  STL [R1+0x3d8c], R241 ;  /* 0x003d8cf101007387 */ /* 0x0003e80000100800 */
[----:B------:R1:W-:Y:S01]  /*5ca00*/  STL [R1+0x3d88], R243 ;  /* 0x003d88f301007387 */ /* 0x0003e20000100800 */
[C---:B--2---:R-:W-:Y:S08]  /*5ca10*/  HMMA.1688.F32.TF32 R116, R72.reuse, R54, R116 ;  /* 0x000000364874723c */ /* 0x044ff00000081074 */
[C---:B---3--:R-:W-:Y:S08]  /*5ca20*/  HMMA.1688.F32.TF32 R120, R72.reuse, R50, R120 ;  /* 0x000000324878723c */ /* 0x048ff00000081078 */
[C---:B----4-:R-:W-:Y:S08]  /*5ca30*/  HMMA.1688.F32.TF32 R108, R72.reuse, R62, R108 ;  /* 0x0000003e486c723c */ /* 0x050ff0000008106c */
[----:B------:R-:W-:Y:S01]  /*5ca40*/  HMMA.1688.F32.TF32 R112, R72, R58, R112 ;  /* 0x0000003a4870723c */ /* 0x000fe20000081070 */
[----:B-1----:R-:W-:Y:S01]  /*5ca50*/  IMAD.MOV.U32 R241, RZ, RZ, R116 ;  /* 0x000000fffff17224 */ /* 0x002fe200078e0074 */
[----:B------:R-:W-:-:S05]  /*5ca60*/  MOV R243, R117 ;  /* 0x0000007500f37202 */ /* 0x000fca0000000f00 */
[----:B------:R-:W-:Y:S04]  /*5ca70*/  STL.64 [R1+0x180], R120 ;  /* 0x0001807801007387 */ /* 0x000fe80000100a00 */
[----:B------:R-:W-:Y:S04]  /*5ca80*/  STL.64 [R1+0x188], R122 ;  /* 0x0001887a01007387 */ /* 0x000fe80000100a00 */
[----:B------:R-:W-:Y:S04]  /*5ca90*/  STL.64 [R1+0x178], R118 ;  /* 0x0001787601007387 */ /* 0x000fe80000100a00 */
[----:B------:R1:W-:Y:S01]  /*5caa0*/  STL [R1+0x3d9c], R241 ;  /* 0x003d9cf101007387 */ /* 0x0003e20000100800 */
[----:B------:R-:W-:Y:S03]  /*5cab0*/  HMMA.1688.F32.TF32 R104, R72, R66, R104 ;  /* 0x000000424868723c */ /* 0x000fe60000081068 */
[----:B------:R2:W-:Y:S01]  /*5cac0*/  STL [R1+0x3d98], R243 ;  /* 0x003d98f301007387 */ /* 0x0005e20000100800 */
[----:B------:R-:W-:Y:S01]  /*5cad0*/  IMAD.MOV.U32 R242, RZ, RZ, R114 ;  /* 0x000000fffff27224 */ /* 0x000fe200078e0072 */
[----:B------:R-:W-:Y:S01]  /*5cae0*/  MOV R240, R115 ;  /* 0x0000007300f07202 */ /* 0x000fe20000000f00 */
[----:B-1----:R-:W-:Y:S01]  /*5caf0*/  IMAD.MOV.U32 R241, RZ, RZ, R110 ;  /* 0x000000fffff17224 */ /* 0x002fe200078e006e */
[----:B------:R-:W-:Y:S01]  /*5cb00*/  STL.64 [R1+0x160], R112 ;  /* 0x0001607001007387 */ /* 0x000fe20000100a00 */
[----:B------:R-:W-:Y:S03]  /*5cb10*/  HMMA.1688.F32.TF32 R92, R68, R14, R92 ;  /* 0x0000000e445c723c */ /* 0x000fe6000008105c */
[----:B------:R-:W-:Y:S01]  /*5cb20*/  LDS R72, [R0+0xa300] ;  /* 0x00a3000000487984 */ /* 0x000fe20000000800 */
[----:B--2---:R-:W-:-:S03]  /*5cb30*/  MOV R243, R111 ;  /* 0x0000006f00f37202 */ /* 0x004fc60000000f00 */
        /* <DEDUP_REMOVED lines=9> */
[----:B------:R-:W1:Y:S05]  /*5cbd0*/  LDS R75, [R3+0xb300] ;  /* 0x00b30000034b7984 */ /* 0x000e6a0000000800 */
[C---:B------:R-:W-:Y:S08]  /*5cbe0*/  HMMA.1688.F32.TF32 R100, R68.reuse, R10, R236 ;  /* 0x0000000a4464723c */ /* 0x040ff000000810ec */
[C---:B------:R-:W-:Y:S08]  /*5cbf0*/  HMMA.1688.F32.TF32 R88, R68.reuse, R18, R88 ;  /* 0x000000124458723c */ /* 0x040ff00000081058 */
[C---:B------:R-:W-:Y:S01]  /*5cc00*/  HMMA.1688.F32.TF32 R80, R68.reuse, R26, R80 ;  /* 0x0000001a4450723c */ /* 0x040fe20000081050 */
        /* <DEDUP_REMOVED lines=13> */
[C---:B--2---:R-:W-:Y:S08]  /*5cce0*/  HMMA.1688.F32.TF32 R84, R68.reuse, R34, R244 ;  /* 0x000000224454723c */ /* 0x044ff000000810f4 */
[C---:B---3--:R-:W-:Y:S01]  /*5ccf0*/  HMMA.1688.F32.TF32 R80, R68.reuse, R38, R248 ;  /* 0x000000264450723c */ /* 0x048fe200000810f8 */
[----:B------:R2:W-:Y:S04]  /*5cd00*/  STL.64 [R1+0x340], R76 ;  /* 0x0003404c01007387 */ /* 0x0005e80000100a00 */
[----:B------:R3:W-:Y:S04]  /*5cd10*/  STL.64 [R1+0x348], R78 ;  /* 0x0003484e01007387 */ /* 0x0007e80000100a00 */
[----:B--2---:R-:W2:Y:S06]  /*5cd20*/  LDL.LU R76, [R1+0xac0] ;  /* 0x000ac000014c7983 */ /* 0x004eac0000300800 */
[----:B------:R-:W-:Y:S04]  /*5cd30*/  STL.64 [R1+0x310], R84 ;  /* 0x0003105401007387 */ /* 0x000fe80000100a00 */
[----:B------:R-:W-:Y:S04]  /*5cd40*/  STL.64 [R1+0x318], R86 ;  /* 0x0003185601007387 */ /* 0x000fe80000100a00 */
        /* <DEDUP_REMOVED lines=122> */
[C---:B---3--:R-:W-:Y:S03]  /*5d4f0*/  HMMA.1688.F32.TF32 R136, R72.reuse, R10, R128 ;  /* 0x0000000a4888723c */ /* 0x048fe60000081080 */
[----:B------:R-:W-:Y:S04]  /*5d500*/  LDS R69, [R99+0xa300] ;  /* 0x00a3000063457984 */ /* 0x000fe80000000800 */
[----:B------:R-:W2:Y:S01]  /*5d510*/  LDS R71, [R99+0xb300] ;  /* 0x00b3000063477984 */ /* 0x000ea20000000800 */
        /* <DEDUP_REMOVED lines=48> */
[----:B--2---:R-:W-:Y:S03]  /*5d820*/  HMMA.1688.F32.TF32 R76, R68, R6, R248 ;  /* 0x00000006444c723c */ /* 0x004fe600000810f8 */
[----:B------:R-:W2:Y:S04]  /*5d830*/  LDL.LU R248, [R1+0x990] ;  /* 0x0009900001f87983 */ /* 0x000ea80000300800 */
[----:B------:R-:W-:Y:S04]  /*5d840*/  LDS R73, [R3+0xa380] ;  /* 0x00a3800003497984 */ /* 0x000fe80000000800 */
[----:B------:R-:W1:Y:S04]  /*5d850*/  LDS R75, [R3+0xb380] ;  /* 0x00b38000034b7984 */ /* 0x000e680000000800 */
[----:B------:R-:W-:Y:S04]  /*5d860*/  LDS R84, [R252+0xa380] ;  /* 0x00a38000fc547984 */ /* 0x000fe80000000800 */
[----:B------:R-:W-:Y:S04]  /*5d870*/  LDS R86, [R252+0xb380] ;  /* 0x00b38000fc567984 */ /* 0x000fe80000000800 */
[----:B------:R-:W-:Y:S04]  /*5d880*/  LDS R85, [R99+0xa380] ;  /* 0x00a3800063557984 */ /* 0x000fe80000000800 */
        /* <DEDUP_REMOVED lines=121> */
[----:B-1----:R-:W-:Y:S03]  /*5e020*/  HMMA.1688.F32.TF32 R124, R72, R10, R124 ;  /* 0x0000000a487c723c */ /* 0x002fe6000008107c */
[----:B------:R-:W1:Y:S05]  /*5e030*/  LDS R87, [R99+0xb380] ;  /* 0x00b3800063577984 */ /* 0x000e6a0000000800 */
        /* <DEDUP_REMOVED lines=49> */
[C---:B--2---:R-:W-:Y:S03]  /*5e350*/  HMMA.1688.F32.TF32 R68, R72.reuse, R14, R120 ;  /* 0x0000000e4844723c */ /* 0x044fe60000081078 */
[----:B------:R-:W-:Y:S04]  /*5e360*/  STL.64 [R1+0x430], R128 ;  /* 0x0004308001007387 */ /* 0x000fe80000100a00 */
[----:B------:R-:W-:Y:S04]  /*5e370*/  STL.64 [R1+0x438], R130 ;  /* 0x0004388201007387 */ /* 0x000fe80000100a00 */
[----:B------:R-:W-:Y:S01]  /*5e380*/  STL.64 [R1+0x420], R124 ;  /* 0x0004207c01007387 */ /* 0x000fe20000100a00 */
[C---:B------:R-:W-:Y:S03]  /*5e390*/  HMMA.1688.F32.TF32 R112, R72.reuse, R22, R112 ;  /* 0x000000164870723c */ /* 0x040fe60000081070 */
[----:B------:R-:W-:Y:S04]  /*5e3a0*/  STL.64 [R1+0x428], R126 ;  /* 0x0004287e01007387 */ /* 0x000fe80000100a00 */
[----:B------:R-:W-:Y:S01]  /*5e3b0*/  LDS R149, [R3+0xc000] ;  /* 0x00c0000003957984 */ /* 0x000fe20000000800 */
[C---:B------:R-:W-:Y:S03]  /*5e3c0*/  HMMA.1688.F32.TF32 R104, R72.reuse, R30, R104 ;  /* 0x0000001e4868723c */ /* 0x040fe60000081068 */
[----:B------:R-:W-:Y:S04]  /*5e3d0*/  LDS R151, [R3+0xd000] ;  /* 0x00d0000003977984 */ /* 0x000fe80000000800 */
[----:B------:R-:W-:Y:S04]  /*5e3e0*/  STL.64 [R1+0x410], R68 ;  /* 0x0004104401007387 */ /* 0x000fe80000100a00 */
[----:B------:R2:W-:Y:S02]  /*5e3f0*/  STL.64 [R1+0x418], R70 ;  /* 0x0004184601007387 */ /* 0x0005e40000100a00 */
[C---:B--2---:R-:W-:Y:S02]  /*5e400*/  HMMA.1688.F32.TF32 R68, R72.reuse, R26, R108 ;  /* 0x0000001a4844723c */ /* 0x044fe4000008106c */
[----:B------:R-:W-:Y:S04]  /*5e410*/  STL.64 [R1+0x400], R116 ;  /* 0x0004007401007387 */ /* 0x000fe80000100a00 */
[----:B------:R-:W-:Y:S04]  /*5e420*/  STL.64 [R1+0x408], R118 ;  /* 0x0004087601007387 */ /* 0x000fe80000100a00 */
[----:B------:R-:W-:Y:S01]  /*5e430*/  STL.64 [R1+0x3f0], R112 ;  /* 0x0003f07001007387 */ /* 0x000fe20000100a00 */
[C---:B------:R-:W-:Y:S03]  /*5e440*/  HMMA.1688.F32.TF32 R100, R72.reuse, R34, R100 ;  /* 0x000000224864723c */ /* 0x040fe60000081064 */
        /* <DEDUP_REMOVED lines=21> */
[----:B--2---:R-:W-:Y:S02]  /*5e5a0*/  HMMA.1688.F32.TF32 R68, R72, R62, R248 ;  /* 0x0000003e4844723c */ /* 0x004fe400000810f8 */
[----:B------:R2:W-:Y:S04]  /*5e5b0*/  STL.64 [R1+0x370], R80 ;  /* 0x0003705001007387 */ /* 0x0005e80000100a00 */
[----:B------:R3:W-:Y:S04]  /*5e5c0*/  STL.64 [R1+0x378], R82 ;  /* 0x0003785201007387 */ /* 0x0007e80000100a00 */
[----:B------:R-:W4:Y:S04]  /*5e5d0*/  LDL.LU R92, [R1+0x6b0] ;  /* 0x0006b000015c7983 */ /* 0x000f280000300800 */
[----:B------:R-:W-:Y:S04]  /*5e5e0*/  STL.64 [R1+0x360], R76 ;  /* 0x0003604c01007387 */ /* 0x000fe80000100a00 */
[----:B------:R-:W-:Y:S05]  /*5e5f0*/  STL.64 [R1+0x368], R78 ;  /* 0x0003684e01007387 */ /* 0x000fea0000100a00 */
        /* <DEDUP_REMOVED lines=52> */
[----:B--2---:R-:W-:Y:S01]  /*5e940*/  IMAD.MOV.U32 R81, RZ, RZ, R29 ;  /* 0x000000ffff517224 */ /* 0x004fe200078e001d */
[----:B---3--:R-:W-:Y:S01]  /*5e950*/  MOV R82, R28 ;  /* 0x0000001c00527202 */ /* 0x008fe20000000f00 */
[----:B------:R-:W-:Y:S01]  /*5e960*/  IMAD.MOV.U32 R83, RZ, RZ, R25 ;  /* 0x000000ffff537224 */ /* 0x000fe200078e0019 */
[----:B------:R-:W-:Y:S01]  /*5e970*/  MOV R88, R24 ;  /* 0x0000001800587202 */ /* 0x000fe20000000f00 */
[C---:B-1----:R-:W-:Y:S08]  /*5e980*/  HMMA.1688.F32.TF32 R28, R84.reuse, R30, R108 ;  /* 0x0000001e541c723c */ /* 0x042ff0000008106c */
[----:B----4-:R-:W-:Y:S08]  /*5e990*/  HMMA.1688.F32.TF32 R124, R84, R14, R124 ;  /* 0x0000000e547c723c */ /* 0x010ff0000008107c */
[----:B------:R-:W-:Y:S08]  /*5e9a0*/  HMMA.1688.F32.TF32 R136, R72, R66, R136 ;  /* 0x000000424888723c */ /* 0x000ff00000081088 */
[C---:B------:R-:W-:Y:S08]  /*5e9b0*/  HMMA.1688.F32.TF32 R72, R84.reuse, R6, R132 ;  /* 0x000000065448723c */ /* 0x040ff00000081084 */
[C---:B------:R-:W-:Y:S07]  /*5e9c0*/  HMMA.1688.F32.TF32 R68, R84.reuse, R10, R128 ;  /* 0x0000000a5444723c */ /* 0x040fee0000081080 */
        /* <DEDUP_REMOVED lines=8> */
[C---:B------:R-:W-:Y:S01]  /*5ea50*/  HMMA.1688.F32.TF32 R20, R84.reuse, R26, R112 ;  /* 0x0000001a5414723c */ /* 0x040fe20000081070 */
        /* <DEDUP_REMOVED lines=8> */
[----:B------:R1:W-:Y:S02]  /*5eae0*/  STL.64 [R1+0x38], R22 ;  /* 0x0000381601007387 */ /* 0x0003e40000100a00 */
[C---:B-1----:R-:W-:Y:S02]  /*5eaf0*/  HMMA.1688.F32.TF32 R20, R84.reuse, R38, R100 ;  /* 0x000000265414723c */ /* 0x042fe40000081064 */
[----:B------:R-:W-:Y:S04]  /*5eb00*/  STL.64 [R1+0x20], R28 ;  /* 0x0000201c01007387 */ /* 0x000fe80000100a00 */
[----:B------:R-:W-:Y:S11]  /*5eb10*/  STL.64 [R1+0x28], R30 ;  /* 0x0000281e01007387 */ /* 0x000ff60000100a00 */
[----:B------:R-:W-:Y:S06]  /*5eb20*/  @!UPT UIADD3 URZ, URZ, URZ, URZ ;  /* 0x0000003f3f3ff290 */ /* 0x000fec000fffe03f */
[----:B------:R-:W-:Y:S04]  /*5eb30*/  STL.64 [R1], R20 ;  /* 0x0000001401007387 */ /* 0x000fe80000100a00 */
[----:B------:R-:W-:Y:S04]  /*5eb40*/  STL.64 [R1+0x10], R24 ;  /* 0x0000101801007387 */ /* 0x000fe80000100a00 */
[----:B------:R-:W-:Y:S04]  /*5eb50*/  STL.64 [R1+0x18], R26 ;  /* 0x0000181a01007387 */ /* 0x000fe80000100a00 */
[----:B------:R-:W-:Y:S04]  /*5eb60*/  STL [R1+0x8], R22 ;  /* 0x0000081601007387 */ /* 0x000fe80000100800 */
        /* <DEDUP_REMOVED lines=14> */
[C---:B------:R-:W-:Y:S08]  /*5ec50*/  HMMA.1688.F32.TF32 R248, R84.reuse, R42, R248 ;  /* 0x0000002a54f8723c */ /* 0x040ff000000810f8 */
[C---:B------:R-:W-:Y:S08]  /*5ec60*/  HMMA.1688.F32.TF32 R244, R84.reuse, R46, R244 ;  /* 0x0000002e54f4723c */ /* 0x040ff000000810f4 */
[C---:B------:R-:W-:Y:S08]  /*5ec70*/  HMMA.1688.F32.TF32 R68, R84.reuse, R50, R236 ;  /* 0x000000325444723c */ /* 0x040ff000000810ec */
[C---:B------:R-:W-:Y:S08]  /*5ec80*/  HMMA.1688.F32.TF32 R72, R84.reuse, R54, R92 ;  /* 0x000000365448723c */ /* 0x040ff0000008105c */
[C---:B------:R-:W-:Y:S08]  /*5ec90*/  HMMA.1688.F32.TF32 R76, R84.reuse, R58, R76 ;  /* 0x0000003a544c723c */ /* 0x040ff0000008104c */
[C---:B------:R-:W-:Y:S08]  /*5eca0*/  HMMA.1688.F32.TF32 R80, R84.reuse, R62, R80 ;  /* 0x0000003e5450723c */ /* 0x040ff00000081050 */
[----:B------:R-:W-:Y:S07]  /*5ecb0*/  HMMA.1688.F32.TF32 R84, R84, R66, R88 ;  /* 0x000000425454723c */ /* 0x000fee0000081058 */
[----:B------:R-:W-:Y:S01]  /*5ecc0*/  IMAD.MOV.U32 R90, RZ, RZ, R5 ;  /* 0x000000ffff5a7224 */ /* 0x000fe200078e0005 */
[----:B------:R-:W-:Y:S01]  /*5ecd0*/  MOV R91, R4 ;  /* 0x00000004005b7202 */ /* 0x000fe20000000f00 */
[----:B------:R-:W-:Y:S01]  /*5ece0*/  IMAD.MOV.U32 R88, RZ, RZ, R9 ;  /* 0x000000ffff587224 */ /* 0x000fe200078e0009 */
[----:B------:R-:W-:Y:S01]  /*5ecf0*/  MOV R89, R8 ;  /* 0x0000000800597202 */ /* 0x000fe20000000f00 */
        /* <DEDUP_REMOVED lines=18> */
[----:B--2---:R-:W1:Y:S04]  /*5ee20*/  LDSM.16.M88.4 R4, [R65+0x20080] ;  /* 0x020080004104783b */ /* 0x004e680000000200 */
[----:B------:R-:W2:Y:S01]  /*5ee30*/  LDSM.16.M88.4 R8, [R65+0x20880] ;  /* 0x020880004108783b */ /* 0x000ea20000000200 */
[----:B------:R-:W-:Y:S01]  /*5ee40*/  IMAD.MOV.U32 R94, RZ, RZ, R13 ;  /* 0x000000ffff5e7224 */ /* 0x000fe200078e000d */
[----:B------:R-:W-:Y:S01]  /*5ee50*/  MOV R95, R12 ;  /* 0x0000000c005f7202 */ /* 0x000fe20000000f00 */
[----:B------:R-:W-:Y:S01]  /*5ee60*/  IMAD.MOV.U32 R92, RZ, RZ, R17 ;  /* 0x000000ffff5c7224 */ /* 0x000fe200078e0011 */
[----:B------:R-:W3:Y:S01]  /*5ee70*/  LDSM.16.M88.4 R12, [R65+0x21080] ;  /* 0x02108000410c783b */ /* 0x000ee20000000200 */
[----:B------:R-:W-:-:S02]  /*5ee80*/  MOV R93, R16 ;  /* 0x00000010005d7202 */ /* 0x000fc40000000f00 */
[----:B------:R-:W-:Y:S01]  /*5ee90*/  MOV R2, R23 ;  /* 0x0000001700027202 */ /* 0x000fe20000000f00 */
[----:B------:R-:W4:Y:S04]  /*5eea0*/  LDSM.16.M88.4 R16, [R65+0x21880] ;  /* 0x021880004110783b */ /* 0x000f280000000200 */
[----:B------:R-:W2:Y:S04]  /*5eeb0*/  LDSM.16.M88.4 R20, [R65+0x22080] ;  /* 0x022080004114783b */ /* 0x000ea80000000200 */
[----:B------:R-:W3:Y:S04]  /*5eec0*/  LDSM.16.M88.4 R24, [R65+0x22880] ;  /* 0x022880004118783b */ /* 0x000ee80000000200 */
[----:B------:R-:W3:Y:S04]  /*5eed0*/  LDSM.16.M88.4 R28, [R65+0x23080] ;  /* 0x02308000411c783b */ /* 0x000ee80000000200 */
[----:B------:R-:W3:Y:S04]  /*5eee0*/  LDSM.16.M88.4 R32, [R65+0x23880] ;  /* 0x023880004120783b */ /* 0x000ee80000000200 */
[----:B------:R-:W3:Y:S04]  /*5eef0*/  LDSM.16.M88.4 R36, [R65+0x24080] ;  /* 0x024080004124783b */ /* 0x000ee80000000200 */
[----:B------:R-:W3:Y:S01]  /*5ef00*/  LDSM.16.M88.4 R40, [R65+0x24880] ;  /* 0x024880004128783b */ /* 0x000ee20000000200 */
[C---:B-1----:R-:W-:Y:S03]  /*5ef10*/  HMMA.1688.F32.TF32 R88, R148.reuse, R4, R88 ;  /* 0x000000049458723c */ /* 0x042fe60000081058 */
[----:B------:R-:W1:Y:S04]  /*5ef20*/  LDSM.16.M88.4 R44, [R65+0x25080] ;  /* 0x02508000412c783b */ /* 0x000e680000000200 */
[----:B------:R-:W1:Y:S04]  /*5ef30*/  LDSM.16.M88.4 R48, [R65+0x25880] ;  /* 0x025880004130783b */ /* 0x000e680000000200 */
[----:B------:R-:W1:Y:S04]  /*5ef40*/  LDSM.16.M88.4 R52, [R65+0x26080] ;  /* 0x026080004134783b */ /* 0x000e680000000200 */
[----:B------:R-:W1:Y:S04]  /*5ef50*/  LDSM.16.M88.4 R56, [R65+0x26880] ;  /* 0x026880004138783b */ /* 0x000e680000000200 */
[----:B------:R-:W1:Y:S01]  /*5ef60*/  LDSM.16.M88.4 R60, [R65+0x27080] ;  /* 0x02708000413c783b */ /* 0x000e620000000200 */
[C---:B--2---:R-:W-:Y:S03]  /*5ef70*/  HMMA.1688.F32.TF32 R92, R148.reuse, R8, R92 ;  /* 0x00000008945c723c */ /* 0x044fe6000008105c */
[----:B------:R-:W2:Y:S04]  /*5ef80*/  LDSM.16.M88.4 R64, [R65+0x27880] ;  /* 0x027880004140783b */ /* 0x000ea80000000200 */
        /* <DEDUP_REMOVED lines=20> */
[C---:B---3--:R-:W-:Y:S03]  /*5f0d0*/  HMMA.1688.F32.TF32 R96, R148.reuse, R12, R96 ;  /* 0x0000000c9460723c */ /* 0x048fe60000081060 */
        /* <DEDUP_REMOVED lines=16> */
[----:B------:R-:W-:Y:S04]  /*5f1e0*/  STL.64 [R1+0x3c40], R98 ;  /* 0x003c406201007387 */ /* 0x000fe80000100a00 */
[----:B------:R-:W-:Y:S01]  /*5f1f0*/  STL.64 [R1+0x3c38], R96 ;  /* 0x003c386001007387 */ /* 0x000fe20000100a00 */
[C---:B----4-:R-:W-:Y:S08]  /*5f200*/  HMMA.1688.F32.TF32 R100, R148.reuse, R16, R100 ;  /* 0x000000109464723c */ /* 0x050ff00000081064 */
[C---:B--2---:R-:W-:Y:S08]  /*5f210*/  HMMA.1688.F32.TF32 R104, R148.reuse, R20, R104 ;  /* 0x000000149468723c */ /* 0x044ff00000081068 */
[C---:B------:R-:W-:Y:S07]  /*5f220*/  HMMA.1688.F32.TF32 R108, R148.reuse, R24, R108 ;  /* 0x00000018946c723c */ /* 0x040fee000008106c */
        /* <DEDUP_REMOVED lines=9> */
[----:B------:R-:W2:Y:S01]  /*5f2c0*/  LDL.LU R135, [R1+0x150c] ;  /* 0x00150c0001877983 */ /* 0x000ea20000300800 */
[C---:B------:R-:W-:Y:S08]  /*5f2d0*/  HMMA.1688.F32.TF32 R112, R148.reuse, R28, R112 ;  /* 0x0000001c9470723c */ /* 0x040ff00000081070 */
[C---:B---3--:R-:W-:Y:S08]  /*5f2e0*/  HMMA.1688.F32.TF32 R116, R148.reuse, R32, R116 ;  /* 0x000000209474723c */ /* 0x048ff00000081074 */
[C---:B------:R-:W-:Y:S08]  /*5f2f0*/  HMMA.1688.F32.TF32 R120, R148.reuse, R36, R120 ;  /* 0x000000249478723c */ /* 0x040ff00000081078 */
[C---:B------:R-:W-:Y:S01]  /*5f300*/  HMMA.1688.F32.TF32 R124, R148.reuse, R40, R124 ;  /* 0x00000028947c723c */ /* 0x040fe2000008107c */
[----:B------:R-:W-:Y:S04]  /*5f310*/  STL.64 [R1+0x3c80], R114 ;  /* 0x003c807201007387 */ /* 0x000fe80000100a00 */
[----:B------:R-:W-:Y:S04]  /*5f320*/  STL.64 [R1+0x3c78], R112 ;  /* 0x003c787001007387 */ /* 0x000fe80000100a00 */
[----:B------:R-:W-:Y:S04]  /*5f330*/  STL.64 [R1+0x3c90], R118 ;  /* 0x003c907601007387 */ /* 0x000fe80000100a00 */
[----:B------:R-:W-:Y:S01]  /*5f340*/  STL.64 [R1+0x3c88], R116 ;  /* 0x003c887401007387 */ /* 0x000fe20000100a00 */
[C---:B-1----:R-:W-:Y:S03]  /*5f350*/  HMMA.1688.F32.TF32 R128, R148.reuse, R44, R236 ;  /* 0x0000002c9480723c */ /* 0x042fe600000810ec */
[----:B------:R-:W3:Y:S04]  /*5f360*/  LDL.LU R136, [R1+0x14f0] ;  /* 0x0014f00001887983 */ /* 0x000ee80000300800 */
[----:B------:R-:W3:Y:S04]  /*5f370*/  LDL.LU R137, [R1+0x14f4] ;  /* 0x0014f40001897983 */ /* 0x000ee80000300800 */
[----:B------:R-:W3:Y:S04]  /*5f380*/  LDL.LU R138, [R1+0x14f8] ;  /* 0x0014f800018a7983 */ /* 0x000ee80000300800 */
[----:B------:R-:W3:Y:S04]  /*5f390*/  LDL.LU R139, [R1+0x14fc] ;  /* 0x0014fc00018b7983 */ /* 0x000ee80000300800 */
[----:B------:R-:W-:Y:S04]  /*5f3a0*/  STL.64 [R1+0x3ca0], R122 ;  /* 0x003ca07a01007387 */ /* 0x000fe80000100a00 */
[----:B------:R-:W-:Y:S04]  /*5f3b0*/  STL.64 [R1+0x3c98], R120 ;  /* 0x003c987801007387 */ /* 0x000fe80000100a00 */
[----:B------:R1:W-:Y:S04]  /*5f3c0*/  STL.64 [R1+0x3cb0], R126 ;  /* 0x003cb07e01007387 */ /* 0x0003e80000100a00 */
        /* <DEDUP_REMOVED lines=23> */
[C---:B--2---:R-:W-:Y:S11]  /*5f540*/  HMMA.1688.F32.TF32 R132, R148.reuse, R48, R132 ;  /* 0x000000309484723c */ /* 0x044ff60000081084 */
[----:B------:R-:W-:Y:S11]  /*5f550*/  @!UPT UIADD3 URZ, URZ, URZ, URZ ;  /* 0x0000003f3f3ff290 */ /* 0x000ff6000fffe03f */
[----:B------:R-:W-:Y:S01]  /*5f560*/  @!UPT UIADD3 URZ, URZ, URZ, URZ ;  /* 0x0000003f3f3ff290 */ /* 0x000fe2000fffe03f */
        /* <DEDUP_REMOVED lines=10> */
[----:B------:R-:W3:Y:S05]  /*5f610*/  LDL.LU R167, [R1+0x149c] ;  /* 0x00149c0001a77983 */ /* 0x000eea0000300800 */
[C---:B----4-:R-:W-:Y:S08]  /*5f620*/  HMMA.1688.F32.TF32 R140, R148.reuse, R56, R140 ;  /* 0x00000038948c723c */ /* 0x050ff0000008108c */
[C---:B------:R-:W-:Y:S08]  /*5f630*/  HMMA.1688.F32.TF32 R144, R148.reuse, R60, R144 ;  /* 0x0000003c9490723c */ /* 0x040ff00000081090 */
[----:B------:R-:W-:Y:S01]  /*5f640*/  HMMA.1688.F32.TF32 R148, R148, R64, R236 ;  /* 0x000000409494723c */ /* 0x000fe200000810ec */
[----:B------:R-:W-:Y:S04]  /*5f650*/  STL.64 [R1+0x3ce0], R138 ;  /* 0x003ce08a01007387 */ /* 0x000fe80000100a00 */
[----:B------:R-:W-:Y:S03]  /*5f660*/  STL.64 [R1+0x3cd8], R136 ;  /* 0x003cd88801007387 */ /* 0x000fe60000100a00 */
        /* <DEDUP_REMOVED lines=8> */
[----:B-1----:R-:W4:Y:S04]  /*5f6f0*/  LDL R127, [R1+0x810] ;  /* 0x00081000017f7983 */ /* 0x002f280000100800 */
        /* <DEDUP_REMOVED lines=8> */
[----:B------:R-:W-:Y:S04]  /*5f780*/  LDS R236, [R0+0xc080] ;  /* 0x00c0800000ec7984 */ /* 0x000fe80000000800 */
[----:B------:R-:W-:Y:S04]  /*5f790*/  LDS R238, [R0+0xd080] ;  /* 0x00d0800000ee7984 */ /* 0x000fe80000000800 */
[----:B------:R-:W-:Y:S04]  /*5f7a0*/  LDS R237, [R3+0xc080] ;  /* 0x00c0800003ed7984 */ /* 0x000fe80000000800 */
[----:B------:R-:W1:Y:S01]  /*5f7b0*/  LDS R239, [R3+0xd080] ;  /* 0x00d0800003ef7984 */ /* 0x000e620000000800 */
[C---:B--2---:R-:W-:Y:S11]  /*5f7c0*/  HMMA.1688.F32.TF32 R160, R212.reuse, R12, R160 ;  /* 0x0000000cd4a0723c */ /* 0x044ff600000810a0 */
[----:B------:R-:W-:Y:S11]  /*5f7d0*/  @!UPT UIADD3 URZ, URZ, URZ, URZ ;  /* 0x0000003f3f3ff290 */ /* 0x000ff6000fffe03f */
[----:B------:R-:W-:Y:S01]  /*5f7e0*/  @!UPT UIADD3 URZ, URZ, URZ, URZ ;  /* 0x0000003f3f3ff290 */ /* 0x000fe2000fffe03f */
[----:B------:R-:W-:Y:S04]  /*5f7f0*/  STL [R1+0x3b9c], R160 ;  /* 0x003b9ca001007387 */ /* 0x000fe80000100800 */
[----:B------:R-:W-:Y:S04]  /*5f800*/  STL [R1+0x3b98], R161 ;  /* 0x003b98a101007387 */ /* 0x000fe80000100800 */
[----:B------:R-:W-:Y:S04]  /*5f810*/  STL [R1+0x3b94], R162 ;  /* 0x003b94a201007387 */ /* 0x000fe80000100800 */
[----:B------:R-:W-:Y:S04]  /*5f820*/  STL [R1+0x3b70], R163 ;  /* 0x003b70a301007387 */ /* 0x000fe80000100800 */
        /* <DEDUP_REMOVED lines=52> */
[----:B---3--:R-:W-:Y:S03]  /*5fb70*/  HMMA.1688.F32.TF32 R164, R212, R16, R164 ;  /* 0x00000010d4a4723c */ /* 0x008fe600000810a4 */
        /* <DEDUP_REMOVED lines=16> */
[----:B------:R-:W-:Y:S04]  /*5fc80*/  STL [R1+0x3ba4], R165 ;  /* 0x003ba4a501007387 */ /* 0x000fe80000100800 */
[----:B------:R-:W-:Y:S04]  /*5fc90*/  STL [R1+0x3ba0], R166 ;  /* 0x003ba0a601007387 */ /* 0x000fe80000100800 */
[----:B------:R-:W-:Y:S01]  /*5fca0*/  STL [R1+0x3b6c], R167 ;  /* 0x003b6ca701007387 */ /* 0x000fe20000100800 */
[----:B-1----:R-:W-:Y:S08]  /*5fcb0*/  HMMA.1688.F32.TF32 R68, R236, R20, R240 ;  /* 0x00000014ec44723c */ /* 0x002ff000000810f0 */
[C---:B--2---:R-:W-:Y:S08]  /*5fcc0*/  HMMA.1688.F32.TF32 R172, R212.reuse, R24, R172 ;  /* 0x00000018d4ac723c */ /* 0x044ff000000810ac */
[C---:B----4-:R-:W-:Y:S08]  /*5fcd0*/  HMMA.1688.F32.TF32 R168, R212.reuse, R20, R168 ;  /* 0x00000014d4a8723c */ /* 0x050ff000000810a8 */
[C---:B------:R-:W-:Y:S08]  /*5fce0*/  HMMA.1688.F32.TF32 R176, R212.reuse, R28, R176 ;  /* 0x0000001cd4b0723c */ /* 0x040ff000000810b0 */
[C---:B------:R-:W-:Y:S08]  /*5fcf0*/  HMMA.1688.F32.TF32 R180, R212.reuse, R32, R180 ;  /* 0x00000020d4b4723c */ /* 0x040ff000000810b4 */
[C---:B------:R-:W-:Y:S01]  /*5fd00*/  HMMA.1688.F32.TF32 R184, R212.reuse, R36, R184 ;  /* 0x00000024d4b8723c */ /* 0x040fe200000810b8 */
[----:B------:R-:W-:Y:S04]  /*5fd10*/  STL [R1+0x3b68], R171 ;  /* 0x003b68ab01007387 */ /* 0x000fe80000100800 */
        /* <DEDUP_REMOVED lines=59> */
[C---:B---3--:R-:W-:Y:S08]  /*600d0*/  HMMA.1688.F32.TF32 R192, R212.reuse, R44, R192 ;  /* 0x0000002cd4c0723c */ /* 0x048ff000000810c0 */
        /* <DEDUP_REMOVED lines=9> */
[C---:B--2---:R-:W-:Y:S08]  /*60170*/  HMMA.1688.F32.TF32 R92, R236.reuse, R32, R92 ;  /* 0x00000020ec5c723c */ /* 0x044ff0000008105c */
[C---:B----4-:R-:W-:Y:S11]  /*60180*/  HMMA.1688.F32.TF32 R88, R236.reuse, R36, R88 ;  /* 0x00000024ec58723c */ /* 0x050ff60000081058 */
[----:B------:R-:W-:Y:S05]  /*60190*/  @!UPT UIADD3 URZ, URZ, URZ, URZ ;  /* 0x0000003f3f3ff290 */ /* 0x000fea000fffe03f */
[----:B------:R-:W-:Y:S01]  /*601a0*/  IMAD.MOV.U32 R162, RZ, RZ, R92 ;  /* 0x000000ffffa27224 */ /* 0x000fe200078e005c */
[----:B------:R-:W-:Y:S01]  /*601b0*/  MOV R156, R93 ;  /* 0x0000005d009c7202 */ /* 0x000fe20000000f00 */
[----:B------:R-:W-:Y:S01]  /*601c0*/  IMAD.MOV.U32 R157, RZ, RZ, R94 ;  /* 0x000000ffff9d7224 */ /* 0x000fe200078e005e */
[----:B------:R-:W-:Y:S02]  /*601d0*/  MOV R158, R95 ;  /* 0x0000005f009e7202 */ /* 0x000fe40000000f00 */
[----:B------:R-:W-:Y:S03]  /*601e0*/  HMMA.1688.F32.TF32 R92, R236, R40, R84 ;  /* 0x00000028ec5c723c */ /* 0x000fe60000081054 */
[----:B------:R-:W-:Y:S01]  /*601f0*/  IMAD.MOV.U32 R165, RZ, RZ, R88 ;  /* 0x000000ffffa57224 */ /* 0x000fe200078e0058 */
[----:B------:R-:W-:Y:S01]  /*60200*/  MOV R166, R89 ;  /* 0x0000005900a67202 */ /* 0x000fe20000000f00 */
[----:B------:R-:W-:Y:S01]  /*60210*/  IMAD.MOV.U32 R160, RZ, RZ, R90 ;  /* 0x000000ffffa07224 */ /* 0x000fe200078e005a */
[----:B------:R-:W-:-:S02]  /*60220*/  MOV R161, R91 ;  /* 0x0000005b00a17202 */ /* 0x000fc40000000f00 */
        /* <DEDUP_REMOVED lines=20> */
[----:B------:R-:W2:Y:S01]  /*60370*/  LDL.LU R248, [R1+0x1180] ;  /* 0x0011800001f87983 */ /* 0x000ea20000300800 */
[----:B-1----:R-:W-:Y:S08]  /*60380*/  HMMA.1688.F32.TF32 R68, R232, R4, R240 ;  /* 0x00000004e844723c */ /* 0x002ff000000810f0 */
[----:B------:R-:W-:Y:S11]  /*60390*/  HMMA.1688.F32.TF32 R96, R236, R28, R96 ;  /* 0x0000001cec60723c */ /* 0x000ff60000081060 */
[----:B------:R-:W-:Y:S04]  /*603a0*/  @!UPT UIADD3 URZ, URZ, URZ, URZ ;  /* 0x0000003f3f3ff290 */ /* 0x000fe8000fffe03f */
        /* <DEDUP_REMOVED lines=100> */
[----:B------:R-:W-:-:S03]  /*609f0*/  MOV R154, R103 ;  /* 0x00000067009a7202 */ /* 0x000fc60000000f00 */
        /* <DEDUP_REMOVED lines=38> */
[----:B------:R-:W-:Y:S01]  /*60c60*/  STL.64 [R1+0x788], R186 ;  /* 0x000788ba01007387 */ /* 0x000fe20000100a00 */
[C---:B------:R-:W-:Y:S03]  /*60c70*/  HMMA.1688.F32.TF32 R108, R232.reuse, R60, R108 ;  /* 0x0000003ce86c723c */ /* 0x040fe6000008106c */
[----:B------:R-:W-:Y:S05]  /*60c80*/  STL.64 [R1+0x7a0], R180 ;  /* 0x0007a0b401007387 */ /* 0x000fea0000100a00 */
[----:B------:R-:W-:Y:S01]  /*60c90*/  HMMA.1688.F32.TF32 R120, R232, R48, R120 ;  /* 0x00000030e878723c */ /* 0x000fe20000081078 */
[----:B------:R-:W-:Y:S04]  /*60ca0*/  STL.64 [R1+0x7a8], R182 ;  /* 0x0007a8b601007387 */ /* 0x000fe80000100a00 */
[----:B------:R-:W-:Y:S04]  /*60cb0*/  STL.64 [R1+0x7d0], R176 ;  /* 0x0007d0b001007387 */ /* 0x000fe80000100a00 */
[----:B------:R-:W-:Y:S01]  /*60cc0*/  STL.64 [R1+0x7d8], R178 ;  /* 0x0007d8b201007387 */ /* 0x000fe20000100a00 */
[----:B-1----:R-:W-:Y:S03]  /*60cd0*/  HMMA.1688.F32.TF32 R96, R236, R8, R96 ;  /* 0x00000008ec60723c */ /* 0x002fe60000081060 */
[----:B------:R-:W-:Y:S05]  /*60ce0*/  STL.64 [R1+0x7f0], R172 ;  /* 0x0007f0ac01007387 */ /* 0x000fea0000100a00 */
[----:B------:R-:W-:Y:S01]  /*60cf0*/  HMMA.1688.F32.TF32 R104, R232, R64, R104 ;  /* 0x00000040e868723c */ /* 0x000fe20000081068 */
[----:B------:R-:W-:Y:S04]  /*60d00*/  STL.64 [R1+0x7f8], R174 ;  /* 0x0007f8ae01007387 */ /* 0x000fe80000100a00 */
[----:B------:R-:W-:Y:S04]  /*60d10*/  STL.64 [R1+0x860], R148 ;  /* 0x0008609401007387 */ /* 0x000fe80000100a00 */
[----:B------:R-:W-:Y:S01]  /*60d20*/  STL.64 [R1+0x868], R150 ;  /* 0x0008689601007387 */ /* 0x000fe20000100a00 */
[C---:B------:R-:W-:Y:S03]  /*60d30*/  HMMA.1688.F32.TF32 R92, R236.reuse, R12, R92 ;  /* 0x0000000cec5c723c */ /* 0x040fe6000008105c */
[----:B------:R-:W-:Y:S05]  /*60d40*/  STL.64 [R1+0x880], R144 ;  /* 0x0008809001007387 */ /* 0x000fea0000100a00 */
[C---:B------:R-:W-:Y:S01]  /*60d50*/  HMMA.1688.F32.TF32 R100, R236.reuse, R4, R100 ;  /* 0x00000004ec64723c */ /* 0x040fe20000081064 */
[----:B------:R-:W-:Y:S04]  /*60d60*/  STL.64 [R1+0x888], R146 ;  /* 0x0008889201007387 */ /* 0x000fe80000100a00 */
[----:B------:R-:W-:Y:S04]  /*60d70*/  STL.64 [R1+0x8c0], R140 ;  /* 0x0008c08c01007387 */ /* 0x000fe80000100a00 */
[----:B------:R-:W-:Y:S01]  /*60d80*/  STL.64 [R1+0x8c8], R142 ;  /* 0x0008c88e01007387 */ /* 0x000fe20000100a00 */
[C---:B------:R-:W-:Y:S03]  /*60d90*/  HMMA.1688.F32.TF32 R84, R236.reuse, R20, R84 ;  /* 0x00000014ec54723c */ /* 0x040fe60000081054 */
[----:B------:R-:W-:Y:S05]  /*60da0*/  STL.64 [R1+0x8e0], R136 ;  /* 0x0008e08801007387 */ /* 0x000fea0000100a00 */
        /* <DEDUP_REMOVED lines=42> */
[----:B-1----:R-:W-:Y:S03]  /*61050*/  HMMA.1688.F32.TF32 R68, R236, R48, R240 ;  /* 0x00000030ec44723c */ /* 0x002fe600000810f0 */
[----:B------:R-:W-:Y:S04]  /*61060*/  LDS R233, [R127+0xc100] ;  /* 0x00c100007fe97984 */ /* 0x000fe80000000800 */
[----:B------:R-:W1:Y:S04]  /*61070*/  LDS R235, [R127+0xd100] ;  /* 0x00d100007feb7984 */ /* 0x000e680000000800 */
        /* <DEDUP_REMOVED lines=98> */
[C---:B-1----:R-:W-:Y:S08]  /*616a0*/  HMMA.1688.F32.TF32 R80, R232.reuse, R52, R80 ;  /* 0x00000034e850723c */ /* 0x042ff00000081050 */
[C---:B--2---:R-:W-:Y:S08]  /*616b0*/  HMMA.1688.F32.TF32 R84, R232.reuse, R48, R84 ;  /* 0x00000030e854723c */ /* 0x044ff00000081054 */
[C---:B----4-:R-:W-:Y:S08]  /*616c0*/  HMMA.1688.F32.TF32 R76, R232.reuse, R56, R76 ;  /* 0x00000038e84c723c */ /* 0x050ff0000008104c */
[C---:B---3--:R-:W-:Y:S08]  /*616d0*/  HMMA.1688.F32.TF32 R92, R232.reuse, R40, R92 ;  /* 0x00000028e85c723c */ /* 0x048ff0000008105c */
[C---:B------:R-:W-:Y:S08]  /*616e0*/  HMMA.1688.F32.TF32 R96, R232.reuse, R36, R96 ;  /* 0x00000024e860723c */ /* 0x040ff00000081060 */
[C---:B------:R-:W-:Y:S08]  /*616f0*/  HMMA.1688.F32.TF32 R100, R232.reuse, R32, R100 ;  /* 0x00000020e864723c */ /* 0x040ff00000081064 */
[C---:B------:R-:W-:Y:S08]  /*61700*/  HMMA.1688.F32.TF32 R108, R232.reuse, R24, R108 ;  /* 0x00000018e86c723c */ /* 0x040ff0000008106c */
[C---:B------:R-:W-:Y:S08]  /*61710*/  HMMA.1688.F32.TF32 R112, R232.reuse, R20, R112 ;  /* 0x00000014e870723c */ /* 0x040ff00000081070 */
[C---:B------:R-:W-:Y:S08]  /*61720*/  HMMA.1688.F32.TF32 R116, R232.reuse, R16, R116 ;  /* 0x00000010e874723c */ /* 0x040ff00000081074 */
[----:B------:R-:W-:Y:S08]  /*61730*/  HMMA.1688.F32.TF32 R128, R232, R8, R128 ;  /* 0x00000008e880723c */ /* 0x000ff00000081080 */
        /* <DEDUP_REMOVED lines=8> */
[C---:B------:R-:W-:Y:S03]  /*617c0*/  HMMA.1688.F32.TF32 R132, R232.reuse, R4, R132 ;  /* 0x00000004e884723c */ /* 0x040fe60000081084 */
[----:B------:R-:W-:Y:S05]  /*617d0*/  STL.64 [R1+0xa80], R148 ;  /* 0x000a809401007387 */ /* 0x000fea0000100a00 */
[C---:B------:R-:W-:Y:S01]  /*617e0*/  HMMA.1688.F32.TF32 R120, R232.reuse, R12, R120 ;  /* 0x0000000ce878723c */ /* 0x040fe20000081078 */
        /* <DEDUP_REMOVED lines=178> */
[----:B------:R2:W-:Y:S04]  /*62310*/  STL.64 [R1+0xfc8], R186 ;  /* 0x000fc8ba01007387 */ /* 0x0005e80000100a00 */
[----:B--2---:R-:W2:Y:S01]  /*62320*/  LDL.LU.64 R186, [R1+0x3db8] ;  /* 0x003db80001ba7983 */ /* 0x004ea20000300a00 */
[----:B------:R-:W-:Y:S03]  /*62330*/  HMMA.1688.F32.TF32 R128, R236, R56, R128 ;  /* 0x00000038ec80723c */ /* 0x000fe60000081080 */
[----:B------:R-:W2:Y:S04]  /*62340*/  LDL.LU.64 R184, [R1+0x3db0] ;  /* 0x003db00001b87983 */ /* 0x000ea80000300a00 */
[----:B------:R-:W-:Y:S04]  /*62350*/  STL.64 [R1+0xfb0], R240 ;  /* 0x000fb0f001007387 */ /* 0x000fe80000100a00 */
[----:B------:R3:W-:Y:S04]  /*62360*/  STL.64 [R1+0xfb8], R242 ;  /* 0x000fb8f201007387 */ /* 0x0007e80000100a00 */
[----:B------:R-:W-:Y:S04]  /*62370*/  LDS R236, [R0+0xc200] ;  /* 0x00c2000000ec7984 */ /* 0x000fe80000000800 */
[----:B------:R-:W-:Y:S04]  /*62380*/  LDS R238, [R0+0xd200] ;  /* 0x00d2000000ee7984 */ /* 0x000fe80000000800 */
[----:B---3--:R-:W3:Y:S04]  /*62390*/  LDL.LU.64 R242, [R1+0x3da8] ;  /* 0x003da80001f27983 */ /* 0x008ee80000300a00 */
[----:B------:R-:W4:Y:S04]  /*623a0*/  LDL.LU.64 R240, [R1+0x3da0] ;  /* 0x003da00001f07983 */ /* 0x000f280000300a00 */
        /* <DEDUP_REMOVED lines=22> */
[C---:B-1----:R-:W-:Y:S02]  /*62510*/  HMMA.1688.F32.TF32 R120, R232.reuse, R4, R112 ;  /* 0x00000004e878723c */ /* 0x042fe40000081070 */
[----:B------:R-:W-:Y:S04]  /*62520*/  LDS R237, [R3+0xc200] ;  /* 0x00c2000003ed7984 */ /* 0x000fe80000000800 */
[----:B------:R-:W1:Y:S02]  /*62530*/  LDS R239, [R3+0xd200] ;  /* 0x00d2000003ef7984 */ /* 0x000e640000000800 */
        /* <DEDUP_REMOVED lines=135> */
[C---:B------:R-:W-:Y:S08]  /*62db0*/  HMMA.1688.F32.TF32 R80, R236.reuse, R64, R80 ;  /* 0x00000040ec50723c */ /* 0x040ff00000081050 */
[C---:B----4-:R-:W-:Y:S08]  /*62dc0*/  HMMA.1688.F32.TF32 R96, R236.reuse, R48, R96 ;  /* 0x00000030ec60723c */ /* 0x050ff00000081060 */
        /* <DEDUP_REMOVED lines=70> */
[----:B------:R-:W-:Y:S01]  /*63230*/  STL.64 [R1+0x5f0], R72 ;  /* 0x0005f04801007387 */ /* 0x000fe20000100a00 */
[----:B------:R-:W-:-:S03]  /*63240*/  IMAD.MOV.U32 R246, RZ, RZ, R241 ;  /* 0x000000fffff67224 */ /* 0x000fc600078e00f1 */
[----:B------:R-:W-:Y:S01]  /*63250*/  STL.64 [R1+0x5f8], R74 ;  /* 0x0005f84a01007387 */ /* 0x000fe20000100a00 */
[----:B------:R-:W-:-:S03]  /*63260*/  MOV R247, R243 ;  /* 0x000000f300f77202 */ /* 0x000fc60000000f00 */
[----:B------:R-:W-:Y:S04]  /*63270*/  STL.64 [R1+0xcc0], R68 ;  /* 0x000cc04401007387 */ /* 0x000fe80000100a00 */
[----:B------:R3:W-:Y:S04]  /*63280*/  STL.64 [R1+0xcc8], R70 ;  /* 0x000cc84601007387 */ /* 0x0007e80000100a00 */
[----:B------:R-:W2:Y:S04]  /*63290*/  LDL.LU R245, [R1+0x154] ;  /* 0x0001540001f57983 */ /* 0x000ea80000300800 */
[----:B------:R-:W4:Y:S04]  /*632a0*/  LDL.LU R241, [R1+0x3d9c] ;  /* 0x003d9c0001f17983 */ /* 0x000f280000300800 */
[----:B------:R-:W2:Y:S01]  /*632b0*/  LDL.LU R243, [R1+0x3d98] ;  /* 0x003d980001f37983 */ /* 0x000ea20000300800 */
[----:B---3--:R-:W-:Y:S01]  /*632c0*/  IMAD.MOV.U32 R70, RZ, RZ, R242 ;  /* 0x000000ffff467224 */ /* 0x008fe200078e00f2 */
[----:B------:R-:W-:-:S02]  /*632d0*/  MOV R71, R240 ;  /* 0x000000f000477202 */ /* 0x000fc40000000f00 */
[----:B------:R-:W3:Y:S04]  /*632e0*/  LDL.LU R68, [R1+0x160] ;  /* 0x0001600001447983 */ /* 0x000ee80000300800 */
[----:B------:R-:W3:Y:S04]  /*632f0*/  LDL.LU R69, [R1+0x164] ;  /* 0x0001640001457983 */ /* 0x000ee80000300800 */
[----:B------:R-:W3:Y:S04]  /*63300*/  LDL.LU R242, [R1+0x3d94] ;  /* 0x003d940001f27983 */ /* 0x000ee80000300800 */
[----:B------:R-:W3:Y:S01]  /*63310*/  LDL.LU R240, [R1+0x3d90] ;  /* 0x003d900001f07983 */ /* 0x000ee20000300800 */
[----:B----4-:R-:W-:-:S03]  /*63320*/  IMAD.MOV.U32 R72, RZ, RZ, R241 ;  /* 0x000000ffff487224 */ /* 0x010fc600078e00f1 */
[----:B------:R-:W4:Y:S01]  /*63330*/  LDL.LU R241, [R1+0x3d8c] ;  /* 0x003d8c0001f17983 */ /* 0x000f220000300800 */
[----:B--2---:R-:W-:-:S03]  /*63340*/  MOV R73, R243 ;  /* 0x000000f300497202 */ /* 0x004fc60000000f00 */
[----:B------:R-:W2:Y:S04]  /*63350*/  LDL.LU R243, [R1+0x3d88] ;  /* 0x003d880001f37983 */ /* 0x000ea80000300800 */
[----:B------:R-:W2:Y:S04]  /*63360*/  LDL.LU R74, [R1+0x178] ;  /* 0x00017800014a7983 */ /* 0x000ea80000300800 */
[----:B------:R-:W2:Y:S01]  /*63370*/  LDL.LU R75, [R1+0x17c] ;  /* 0x00017c00014b7983 */ /* 0x000ea20000300800 */
[----:B---3--:R-:W-:-:S03]  /*63380*/  IMAD.MOV.U32 R80, RZ, RZ, R242 ;  /* 0x000000ffff507224 */ /* 0x008fc600078e00f2 */
[----:B------:R-:W3:Y:S01]  /*63390*/  LDL.LU R242, [R1+0x3d84] ;  /* 0x003d840001f27983 */ /* 0x000ee20000300800 */
[----:B------:R-:W-:-:S03]  /*633a0*/  MOV R81, R240 ;  /* 0x000000f000517202 */ /* 0x000fc60000000f00 */
[----:B------:R-:W3:Y:S01]  /*633b0*/  LDL.LU R240, [R1+0x3d80] ;  /* 0x003d800001f07983 */ /* 0x000ee20000300800 */
[----:B----4-:R-:W-:-:S03]  /*633c0*/  IMAD.MOV.U32 R82, RZ, RZ, R241 ;  /* 0x000000ffff527224 */ /* 0x010fc600078e00f1 */
[----:B------:R-:W4:Y:S01]  /*633d0*/  LDL.LU R241, [R1+0x3d7c] ;  /* 0x003d7c0001f17983 */ /* 0x000f220000300800 */
[----:B--2---:R-:W-:-:S03]  /*633e0*/  MOV R83, R243 ;  /* 0x000000f300537202 */ /* 0x004fc60000000f00 */
[----:B------:R-:W2:Y:S04]  /*633f0*/  LDL.LU R243, [R1+0x3d78] ;  /* 0x003d780001f37983 */ /* 0x000ea80000300800 */
[----:B------:R-:W2:Y:S04]  /*63400*/  LDL.LU R84, [R1+0x1a0] ;  /* 0x0001a00001547983 */ /* 0x000ea80000300800 */
[----:B------:R-:W2:Y:S04]  /*63410*/  LDL.LU R85, [R1+0x1a4] ;  /* 0x0001a40001557983 */ /* 0x000ea80000300800 */
[----:B------:R-:W2:Y:S01]  /*63420*/  LDL.LU R86, [R1+0x1a8] ;  /* 0x0001a80001567983 */ /* 0x000ea20000300800 */
[----:B---3--:R-:W-:Y:S01]  /*63430*/  MOV R91, R242 ;  /* 0x000000f2005b7202 */ /* 0x008fe20000000f00 */
[----:B------:R-:W-:-:S02]  /*63440*/  IMAD.MOV.U32 R90, RZ, RZ, R240 ;  /* 0x000000ffff5a7224 */ /* 0x000fc400078e00f0 */
[----:B------:R-:W3:Y:S01]  /*63450*/  LDL.LU R87, [R1+0x1ac] ;  /* 0x0001ac0001577983 */ /* 0x000ee20000300800 */
[----:B----4-:R-:W-:-:S03]  /*63460*/  IMAD.MOV.U32 R88, RZ, RZ, R241 ;  /* 0x000000ffff587224 */ /* 0x010fc600078e00f1 */
[----:B------:R-:W4:Y:S01]  /*63470*/  LDL.LU R241, [R1+0x3d74] ;  /* 0x003d740001f17983 */ /* 0x000f220000300800 */
[----:B--2---:R-:W-:-:S03]  /*63480*/  MOV R89, R243 ;  /* 0x000000f300597202 */ /* 0x004fc60000000f00 */
[----:B------:R-:W2:Y:S04]  /*63490*/  LDL.LU R243, [R1+0x3d70] ;  /* 0x003d700001f37983 */ /* 0x000ea80000300800 */
[----:B------:R-:W3:Y:S04]  /*634a0*/  LDL.LU R240, [R1+0x3d6c] ;  /* 0x003d6c0001f07983 */ /* 0x000ee80000300800 */
[----:B------:R-:W3:Y:S04]  /*634b0*/  LDL.LU R242, [R1+0x3d68] ;  /* 0x003d680001f27983 */ /* 0x000ee80000300800 */
[----:B------:R-:W3:Y:S04]  /*634c0*/  LDL.LU R96, [R1+0x1d0] ;  /* 0x0001d00001607983 */ /* 0x000ee80000300800 */
[----:B------:R-:W3:Y:S04]  /*634d0*/  LDL.LU R97, [R1+0x1d4] ;  /* 0x0001d40001617983 */ /* 0x000ee80000300800 */
[----:B------:R-:W3:Y:S04]  /*634e0*/  LDL.LU R98, [R1+0x1d8] ;  /* 0x0001d80001627983 */ /* 0x000ee80000300800 */
[----:B------:R-:W3:Y:S01]  /*634f0*/  LDL.LU R99, [R1+0x1dc] ;  /* 0x0001dc0001637983 */ /* 0x000ee20000300800 */
[----:B----4-:R-:W-:Y:S01]  /*63500*/  MOV R103, R241 ;  /* 0x000000f100677202 */ /* 0x010fe20000000f00 */
[----:B--2---:R-:W-:-:S02]  /*63510*/  IMAD.MOV.U32 R102, RZ, RZ, R243 ;  /* 0x000000ffff667224 */ /* 0x004fc400078e00f3 */
[----:B---3--:R-:W-:Y:S02]  /*63520*/  IMAD.MOV.U32 R100, RZ, RZ, R240 ;  /* 0x000000ffff647224 */ /* 0x008fe400078e00f0 */
        /* <DEDUP_REMOVED lines=39> */
[----:B---3--:R-:W-:Y:S01]  /*637a0*/  MOV R113, R242 ;  /* 0x000000f200717202 */ /* 0x008fe20000000f00 */
[----:B----4-:R-:W-:Y:S02]  /*637b0*/  IMAD.MOV.U32 R112, RZ, RZ, R243 ;  /* 0x000000ffff707224 */ /* 0x010fe400078e00f3 */
[----:B------:R-:W-:Y:S02]  /*637c0*/  IMAD.MOV.U32 R114, RZ, RZ, R241 ;  /* 0x000000ffff727224 */ /* 0x000fe400078e00f1 */
        /* <DEDUP_REMOVED lines=39> */
[----:B------:R2:W-:Y:S04]  /*63a40*/  STL.64 [R1+0x5d8], R242 ;  /* 0x0005d8f201007387 */ /* 0x0005e80000100a00 */
[----:B--2---:R-:W2:Y:S04]  /*63a50*/  LDL.LU.64 R242, [R1+0x3d50] ;  /* 0x003d500001f27983 */ /* 0x004ea80000300a00 */
[----:B------:R-:W2:Y:S01]  /*63a60*/  LDL.LU.64 R240, [R1+0x3d48] ;  /* 0x003d480001f07983 */ /* 0x000ea20000300a00 */
[C---:B------:R-:W-:Y:S11]  /*63a70*/  HMMA.1688.F32.TF32 R180, R232.reuse, R28, R180 ;  /* 0x0000001ce8b4723c */ /* 0x040ff600000810b4 */
[----:B------:R-:W-:Y:S11]  /*63a80*/  @!UPT UIADD3 URZ, URZ, URZ, URZ ;  /* 0x0000003f3f3ff290 */ /* 0x000ff6000fffe03f */
[----:B------:R-:W-:Y:S01]  /*63a90*/  @!UPT UIADD3 URZ, URZ, URZ, URZ ;  /* 0x0000003f3f3ff290 */ /* 0x000fe2000fffe03f */
[----:B------:R-:W-:Y:S04]  /*63aa0*/  STL.64 [R1+0xcb0], R180 ;  /* 0x000cb0b401007387 */ /* 0x000fe80000100a00 */
[----:B------:R3:W-:Y:S02]  /*63ab0*/  STL.64 [R1+0xcb8], R182 ;  /* 0x000cb8b601007387 */ /* 0x0007e40000100a00 */
[C---:B---3--:R-:W-:Y:S08]  /*63ac0*/  HMMA.1688.F32.TF32 R180, R232.reuse, R32, R176 ;  /* 0x00000020e8b4723c */ /* 0x048ff000000810b0 */
[C---:B------:R-:W-:Y:S08]  /*63ad0*/  HMMA.1688.F32.TF32 R176, R232.reuse, R36, R172 ;  /* 0x00000024e8b0723c */ /* 0x040ff000000810ac */
[C---:B------:R-:W-:Y:S08]  /*63ae0*/  HMMA.1688.F32.TF32 R172, R232.reuse, R40, R148 ;  /* 0x00000028e8ac723c */ /* 0x040ff00000081094 */
[C---:B------:R-:W-:Y:S08]  /*63af0*/  HMMA.1688.F32.TF32 R148, R232.reuse, R44, R144 ;  /* 0x0000002ce894723c */ /* 0x040ff00000081090 */
[C---:B----4-:R-:W-:Y:S08]  /*63b00*/  HMMA.1688.F32.TF32 R144, R232.reuse, R48, R140 ;  /* 0x00000030e890723c */ /* 0x050ff0000008108c */
        /* <DEDUP_REMOVED lines=26> */
[----:B------:R-:W-:Y:S08]  /*63cb0*/  HMMA.1688.F32.TF32 R72, R236, R60, R244 ;  /* 0x0000003cec48723c */ /* 0x000ff000000810f4 */
[----:B--2---:R-:W-:Y:S01]  /*63cc0*/  HMMA.1688.F32.TF32 R128, R232, R64, R240 ;  /* 0x00000040e880723c */ /* 0x004fe200000810f0 */
[----:B------:R-:W-:Y:S04]  /*63cd0*/  LDS R232, [R252+0xc280] ;  /* 0x00c28000fce87984 */ /* 0x000fe80000000800 */
[----:B------:R-:W-:Y:S04]  /*63ce0*/  LDS R234, [R252+0xd280] ;  /* 0x00d28000fcea7984 */ /* 0x000fe80000000800 */
[----:B------:R-:W-:Y:S04]  /*63cf0*/  LDS R233, [R127+0xc280] ;  /* 0x00c280007fe97984 */ /* 0x000fe80000000800 */
[----:B------:R-:W1:Y:S10]  /*63d00*/  LDS R235, [R127+0xd280] ;  /* 0x00d280007feb7984 */ /* 0x000e740000000800 */
[----:B------:R-:W-:Y:S04]  /*63d10*/  STL.64 [R1+0x630], R128 ;  /* 0x0006308001007387 */ /* 0x000fe80000100a00 */
[----:B------:R2:W-:Y:S02]  /*63d20*/  STL.64 [R1+0x638], R130 ;  /* 0x0006388201007387 */ /* 0x0005e40000100a00 */
[C---:B--2---:R-:W-:Y:S08]  /*63d30*/  HMMA.1688.F32.TF32 R128, R236.reuse, R8, R116 ;  /* 0x00000008ec80723c */ /* 0x044ff00000081074 */
[C---:B------:R-:W-:Y:S08]  /*63d40*/  HMMA.1688.F32.TF32 R116, R236.reuse, R16, R108 ;  /* 0x00000010ec74723c */ /* 0x040ff0000008106c */
        /* <DEDUP_REMOVED lines=163> */
[----:B-1----:R-:W2:Y:S01]  /*64780*/  LDL.LU.64 R182, [R1+0x3d40] ;  /* 0x003d400001b67983 */ /* 0x002ea20000300a00 */
[C---:B------:R-:W-:Y:S03]  /*64790*/  HMMA.1688.F32.TF32 R120, R232.reuse, R44, R120 ;  /* 0x0000002ce878723c */ /* 0x040fe60000081078 */
[----:B------:R-:W2:Y:S04]  /*647a0*/  LDL.LU.64 R180, [R1+0x3d38] ;  /* 0x003d380001b47983 */ /* 0x000ea80000300a00 */
[----:B------:R-:W-:Y:S04]  /*647b0*/  STL.64 [R1+0xc20], R176 ;  /* 0x000c20b001007387 */ /* 0x000fe80000100a00 */
[----:B------:R1:W-:Y:S01]  /*647c0*/  STL.64 [R1+0xc28], R178 ;  /* 0x000c28b201007387 */ /* 0x0003e20000100a00 */
[----:B------:R-:W-:Y:S03]  /*647d0*/  HMMA.1688.F32.TF32 R104, R232, R60, R104 ;  /* 0x0000003ce868723c */ /* 0x000fe60000081068 */
[----:B------:R-:W-:Y:S04]  /*647e0*/  LDS R232, [R252+0xc300] ;  /* 0x00c30000fce87984 */ /* 0x000fe80000000800 */
[----:B-1----:R-:W3:Y:S04]  /*647f0*/  LDL.LU.64 R178, [R1+0x3d30] ;  /* 0x003d300001b27983 */ /* 0x002ee80000300a00 */
[----:B------:R-:W3:Y:S04]  /*64800*/  LDL.LU.64 R176, [R1+0x3d28] ;  /* 0x003d280001b07983 */ /* 0x000ee80000300a00 */
[----:B------:R-:W-:Y:S04]  /*64810*/  STL.64 [R1+0xc10], R172 ;  /* 0x000c10ac01007387 */ /* 0x000fe80000100a00 */
[----:B------:R1:W-:Y:S04]  /*64820*/  STL.64 [R1+0xc18], R174 ;  /* 0x000c18ae01007387 */ /* 0x0003e80000100a00 */
[----:B------:R-:W-:Y:S04]  /*64830*/  LDS R234, [R252+0xd300] ;  /* 0x00d30000fcea7984 */ /* 0x000fe80000000800 */
[----:B------:R-:W-:Y:S04]  /*64840*/  LDS R233, [R127+0xc300] ;  /* 0x00c300007fe97984 */ /* 0x000fe80000000800 */
[----:B-1----:R-:W4:Y:S04]  /*64850*/  LDL.LU.64 R174, [R1+0x3d20] ;  /* 0x003d200001ae7983 */ /* 0x002f280000300a00 */
        /* <DEDUP_REMOVED lines=28> */
[----:B------:R-:W1:Y:S06]  /*64a20*/  LDS R235, [R127+0xd300] ;  /* 0x00d300007feb7984 */ /* 0x000e6c0000000800 */
        /* <DEDUP_REMOVED lines=126> */
[----:B------:R-:W-:Y:S01]  /*65210*/  HMMA.1688.F32.TF32 R144, R236, R52, R144 ;  /* 0x00000034ec90723c */ /* 0x000fe20000081090 */
[----:B------:R-:W-:Y:S04]  /*65220*/  LDS R236, [R0+0xc380] ;  /* 0x00c3800000ec7984 */ /* 0x000fe80000000800 */
[----:B------:R-:W-:Y:S10]  /*65230*/  LDS R238, [R0+0xd380] ;  /* 0x00d3800000ee7984 */ /* 0x000ff40000000800 */
[----:B------:R-:W-:Y:S04]  /*65240*/  STL.64 [R1+0x10c0], R148 ;  /* 0x0010c09401007387 */ /* 0x000fe80000100a00 */
[----:B------:R1:W-:Y:S04]  /*65250*/  STL.64 [R1+0x10c8], R150 ;  /* 0x0010c89601007387 */ /* 0x0003e80000100a00 */
[----:B------:R-:W-:Y:S04]  /*65260*/  LDS R237, [R3+0xc380] ;  /* 0x00c3800003ed7984 */ /* 0x000fe80000000800 */
[----:B------:R-:W2:Y:S04]  /*65270*/  LDS R239, [R3+0xd380] ;  /* 0x00d3800003ef7984 */ /* 0x000ea80000000800 */
[----:B-1----:R-:W3:Y:S04]  /*65280*/  LDL.LU.64 R150, [R1+0x3d10] ;  /* 0x003d100001967983 */ /* 0x002ee80000300a00 */
[----:B------:R-:W3:Y:S01]  /*65290*/  LDL.LU.64 R148, [R1+0x3d08] ;  /* 0x003d080001947983 */ /* 0x000ee20000300a00 */
        /* <DEDUP_REMOVED lines=14> */
[----:B------:R4:W-:Y:S01]  /*65380*/  LDS R243, [R127+0xd380] ;  /* 0x00d380007ff37984 */ /* 0x0009e20000000800 */
[C---:B-1----:R-:W-:Y:S03]  /*65390*/  HMMA.1688.F32.TF32 R128, R232.reuse, R8, R120 ;  /* 0x00000008e880723c */ /* 0x042fe60000081078 */
[----:B------:R-:W-:Y:S04]  /*653a0*/  LDS R240, [R252+0xc380] ;  /* 0x00c38000fcf07984 */ /* 0x000fe80000000800 */
[----:B------:R-:W1:Y:S01]  /*653b0*/  LDS R242, [R252+0xd380] ;  /* 0x00d38000fcf27984 */ /* 0x000e620000000800 */
[C---:B----4-:R-:W-:Y:S08]  /*653c0*/  HMMA.1688.F32.TF32 R124, R232.reuse, R12, R116 ;  /* 0x0000000ce87c723c */ /* 0x050ff00000081074 */
        /* <DEDUP_REMOVED lines=50> */
[----:B------:R-:W3:Y:S04]  /*656f0*/  LDL.LU R232, [R1+0x40] ;  /* 0x0000400001e87983 */ /* 0x000ee80000300800 */
[----:B------:R-:W3:Y:S04]  /*65700*/  LDL.LU R233, [R1+0x44] ;  /* 0x0000440001e97983 */ /* 0x000ee80000300800 */
[----:B------:R-:W3:Y:S04]  /*65710*/  LDL.LU R234, [R1+0x48] ;  /* 0x0000480001ea7983 */ /* 0x000ee80000300800 */
[----:B------:R-:W3:Y:S04]  /*65720*/  LDL.LU R235, [R1+0x4c] ;  /* 0x00004c0001eb7983 */ /* 0x000ee80000300800 */
[----:B--2---:R-:W2:Y:S04]  /*65730*/  LDL.LU R76, [R1+0x260] ;  /* 0x00026000014c7983 */ /* 0x004ea80000300800 */
        /* <DEDUP_REMOVED lines=163> */
[----:B------:R1:W-:Y:S04]  /*66170*/  STL.64 [R1+0x1370], R236 ;  /* 0x001370ec01007387 */ /* 0x0003e80000100a00 */
[----:B------:R3:W-:Y:S04]  /*66180*/  STL.64 [R1+0x1378], R238 ;  /* 0x001378ee01007387 */ /* 0x0007e80000100a00 */
[----:B-1----:R-:W2:Y:S04]  /*66190*/  LDL.LU R236, [R1] ;  /* 0x0000000001ec7983 */ /* 0x002ea80000300800 */
[----:B------:R-:W2:Y:S04]  /*661a0*/  LDL.LU R237, [R1+0x4] ;  /* 0x0000040001ed7983 */ /* 0x000ea80000300800 */
[----:B---3--:R-:W2:Y:S04]  /*661b0*/  LDL.LU R238, [R1+0x8] ;  /* 0x0000080001ee7983 */ /* 0x008ea80000300800 */
        /* <DEDUP_REMOVED lines=17> */
[----:B------:R-:W-:Y:S04]  /*662d0*/  STL.64 [R1+0x1328], R234 ;  /* 0x001328ea01007387 */ /* 0x000fe80000100a00 */
[----:B------:R-:W-:Y:S04]  /*662e0*/  STL.64 [R1+0x1310], R68 ;  /* 0x0013104401007387 */ /* 0x000fe80000100a00 */
[----:B------:R1:W-:Y:S01]  /*662f0*/  STL.64 [R1+0x1318], R70 ;  /* 0x0013184601007387 */ /* 0x0003e20000100a00 */
[C---:B------:R-:W-:Y:S03]  /*66300*/  HMMA.1688.F32.TF32 R244, R240.reuse, R28, R244 ;  /* 0x0000001cf0f4723c */ /* 0x040fe600000810f4 */
[----:B------:R-:W-:Y:S04]  /*66310*/  LDS R232, [R0+0xe000] ;  /* 0x00e0000000e87984 */ /* 0x000fe80000000800 */
[----:B------:R-:W-:Y:S04]  /*66320*/  LDS R234, [R0+0xf000] ;  /* 0x00f0000000ea7984 */ /* 0x000fe80000000800 */
[----:B-1----:R-:W3:Y:S04]  /*66330*/  LDL.LU.64 R70, [R1+0x3bd0] ;  /* 0x003bd00001467983 */ /* 0x002ee80000300a00 */
[----:B------:R-:W3:Y:S01]  /*66340*/  LDL.LU.64 R68, [R1+0x3bc8] ;  /* 0x003bc80001447983 */ /* 0x000ee20000300a00 */
[----:B------:R-:W-:Y:S03]  /*66350*/  HMMA.1688.F32.TF32 R248, R240, R32, R248 ;  /* 0x00000020f0f8723c */ /* 0x000fe600000810f8 */
[----:B------:R-:W-:Y:S04]  /*66360*/  LDS R233, [R3+0xe000] ;  /* 0x00e0000003e97984 */ /* 0x000fe80000000800 */
[----:B------:R-:W-:Y:S04]  /*66370*/  STL.64 [R1+0x1300], R244 ;  /* 0x001300f401007387 */ /* 0x000fe80000100a00 */
[----:B------:R1:W-:Y:S04]  /*66380*/  STL.64 [R1+0x1308], R246 ;  /* 0x001308f601007387 */ /* 0x0003e80000100a00 */
[----:B------:R-:W2:Y:S04]  /*66390*/  LDS R235, [R3+0xf000] ;  /* 0x00f0000003eb7984 */ /* 0x000ea80000000800 */
[----:B-1----:R-:W4:Y:S04]  /*663a0*/  LDL.LU.64 R246, [R1+0x3bc0] ;  /* 0x003bc00001f67983 */ /* 0x002f280000300a00 */
[----:B------:R-:W4:Y:S04]  /*663b0*/  LDL.LU.64 R244, [R1+0x3bb8] ;  /* 0x003bb80001f47983 */ /* 0x000f280000300a00 */
[----:B------:R-:W-:Y:S04]  /*663c0*/  STL.64 [R1+0x12f0], R248 ;  /* 0x0012f0f801007387 */ /* 0x000fe80000100a00 */
[----:B------:R1:W-:Y:S04]  /*663d0*/  STL.64 [R1+0x12f8], R250 ;  /* 0x0012f8fa01007387 */ /* 0x0003e80000100a00 */
[----:B-1----:R-:W4:Y:S04]  /*663e0*/  LDL.LU.64 R250, [R1+0x3bb0] ;  /* 0x003bb00001fa7983 */ /* 0x002f280000300a00 */
[----:B------:R-:W4:Y:S01]  /*663f0*/  LDL.LU.64 R248, [R1+0x3ba8] ;  /* 0x003ba80001f87983 */ /* 0x000f220000300a00 */
[----:B------:R-:W-:-:S07]  /*66400*/  IMAD.MOV.U32 R239, RZ, RZ, R2 ;  /* 0x000000ffffef7224 */ /* 0x000fce00078e0002 */
[----:B--2---:R-:W-:Y:S11]  /*66410*/  HMMA.1688.F32.TF32 R236, R240, R36, R236 ;  /* 0x00000024f0ec723c */ /* 0x004ff600000810ec */
[----:B------:R-:W-:Y:S11]  /*66420*/  @!UPT UIADD3 URZ, URZ, URZ, URZ ;  /* 0x0000003f3f3ff290 */ /* 0x000ff6000fffe03f */
[----:B------:R-:W-:Y:S02]  /*66430*/  @!UPT UIADD3 URZ, URZ, URZ, URZ ;  /* 0x0000003f3f3ff290 */ /* 0x000fe4000fffe03f */
[----:B------:R-:W-:Y:S01]  /*66440*/  IMAD.MOV.U32 R33, RZ, RZ, R237 ;  /* 0x000000ffff217224 */ /* 0x000fe200078e00ed */
[----:B------:R-:W-:-:S04]  /*66450*/  MOV R32, R236 ;  /* 0x000000ec00207202 */ /* 0x000fc80000000f00 */
[----:B------:R1:W-:Y:S04]  /*66460*/  STL [R1+0x39e4], R33 ;  /* 0x0039e42101007387 */ /* 0x0003e80000100800 */
[----:B------:R2:W-:Y:S01]  /*66470*/  STL [R1+0x39e0], R32 ;  /* 0x0039e02001007387 */ /* 0x0005e20000100800 */
[C---:B---3--:R-:W-:Y:S11]  /*66480*/  HMMA.1688.F32.TF32 R68, R240.reuse, R48, R68 ;  /* 0x00000030f044723c */ /* 0x048ff60000081044 */
[----:B------:R-:W-:Y:S11]  /*66490*/  @!UPT UIADD3 URZ, URZ, URZ, URZ ;  /* 0x0000003f3f3ff290 */ /* 0x000ff6000fffe03f */
[----:B------:R-:W-:Y:S02]  /*664a0*/  @!UPT UIADD3 URZ, URZ, URZ, URZ ;  /* 0x0000003f3f3ff290 */ /* 0x000fe4000fffe03f */
[----:B------:R-:W-:Y:S01]  /*664b0*/  MOV R20, R68 ;  /* 0x0000004400147202 */ /* 0x000fe20000000f00 */
[----:B------:R-:W-:Y:S01]  /*664c0*/  IMAD.MOV.U32 R21, RZ, RZ, R69 ;  /* 0x000000ffff157224 */ /* 0x000fe200078e0045 */
[----:B------:R-:W-:Y:S01]  /*664d0*/  MOV R49, R70 ;  /* 0x0000004600317202 */ /* 0x000fe20000000f00 */
[----:B------:R-:W-:Y:S02]  /*664e0*/  IMAD.MOV.U32 R48, RZ, RZ, R71 ;  /* 0x000000ffff307224 */ /* 0x000fe400078e0047 */
[----:B------:R-:W-:Y:S08]  /*664f0*/  HMMA.1688.F32.TF32 R68, R240, R52, R72 ;  /* 0x00000034f044723c */ /* 0x000ff00000081048 */
[----:B------:R-:W-:Y:S11]  /*66500*/  HMMA.1688.F32.TF32 R72, R232, R6, R88 ;  /* 0x00000006e848723c */ /* 0x000ff60000081058 */
[----:B------:R-:W-:Y:S05]  /*66510*/  @!UPT UIADD3 URZ, URZ, URZ, URZ ;  /* 0x0000003f3f3ff290 */ /* 0x000fea000fffe03f */
        /* <DEDUP_REMOVED lines=9> */
[----:B-1----:R-:W-:Y:S01]  /*665b0*/  MOV R33, R70 ;  /* 0x0000004600217202 */ /* 0x002fe20000000f00 */
[----:B--2---:R-:W-:Y:S02]  /*665c0*/  IMAD.MOV.U32 R32, RZ, RZ, R71 ;  /* 0x000000ffff207224 */ /* 0x004fe400078e0047 */
[----:B------:R-:W-:Y:S01]  /*665d0*/  HMMA.1688.F32.TF32 R68, R240, R60, R80 ;  /* 0x0000003cf044723c */ /* 0x000fe20000081050 */
[----:B------:R-:W2:Y:S04]  /*665e0*/  LDL.LU R60, [R1+0x814] ;  /* 0x00081400013c7983 */ /* 0x000ea80000300800 */
[----:B------:R-:W2:Y:S03]  /*665f0*/  LDL.LU R61, [R1+0x810] ;  /* 0x00081000013d7983 */ /* 0x000ea60000300800 */
[C---:B------:R-:W-:Y:S01]  /*66600*/  HMMA.1688.F32.TF32 R80, R232.reuse, R10, R92 ;  /* 0x0000000ae850723c */ /* 0x040fe2000008105c */
[----:B------:R-:W-:Y:S04]  /*66610*/  STL.64 [R1+0x1060], R72 ;  /* 0x0010604801007387 */ /* 0x000fe80000100a00 */
[----:B------:R1:W-:Y:S03]  /*66620*/  STL.64 [R1+0x1068], R74 ;  /* 0x0010684a01007387 */ /* 0x0003e60000100a00 */
[C---:B-1----:R-:W-:Y:S11]  /*66630*/  HMMA.1688.F32.TF32 R72, R232.reuse, R18, R100 ;  /* 0x00000012e848723c */ /* 0x042ff60000081064 */
[----:B------:R-:W-:Y:S04]  /*66640*/  @!UPT UIADD3 URZ, URZ, URZ, URZ ;  /* 0x0000003f3f3ff290 */ /* 0x000fe8000fffe03f */
[----:B------:R-:W-:Y:S04]  /*66650*/  STL.64 [R1+0x1030], R80 ;  /* 0x0010305001007387 */ /* 0x000fe80000100a00 */
[----:B------:R1:W-:Y:S04]  /*66660*/  STL.64 [R1+0x1038], R82 ;  /* 0x0010385201007387 */ /* 0x0003e80000100a00 */
[----:B------:R-:W-:Y:S04]  /*66670*/  STL.64 [R1+0xf20], R76 ;  /* 0x000f204c01007387 */ /* 0x000fe80000100a00 */
[----:B------:R4:W-:Y:S01]  /*66680*/  STL.64 [R1+0xf28], R78 ;  /* 0x000f284e01007387 */ /* 0x0009e20000100a00 */
[C---:B-1----:R-:W-:Y:S03]  /*66690*/  HMMA.1688.F32.TF32 R80, R232.reuse, R22, R104 ;  /* 0x00000016e850723c */ /* 0x042fe60000081068 */
[----:B------:R-:W-:Y:S04]  /*666a0*/  STL.64 [R1+0xef0], R72 ;  /* 0x000ef04801007387 */ /* 0x000fe80000100a00 */
[----:B------:R1:W-:Y:S01]  /*666b0*/  STL.64 [R1+0xef8], R74 ;  /* 0x000ef84a01007387 */ /* 0x0003e20000100a00 */
[C---:B----4-:R-:W-:Y:S08]  /*666c0*/  HMMA.1688.F32.TF32 R76, R232.reuse, R26, R108 ;  /* 0x0000001ae84c723c */ /* 0x050ff0000008106c */
        /* <DEDUP_REMOVED lines=9> */
[----:B-1----:R-:W-:Y:S01]  /*66760*/  HMMA.1688.F32.TF32 R72, R232, R42, R124 ;  /* 0x0000002ae848723c */ /* 0x002fe2000008107c */
[----:B------:R-:W-:Y:S01]  /*66770*/  MOV R37, R238 ;  /* 0x000000ee00257202 */ /* 0x000fe20000000f00 */
[----:B------:R-:W-:-:S05]  /*66780*/  IMAD.MOV.U32 R36, RZ, RZ, R239 ;  /* 0x000000ffff247224 */ /* 0x000fca00078e00ef */
[----:B------:R-:W-:Y:S01]  /*66790*/  STL.64 [R1+0x850], R80 ;  /* 0x0008505001007387 */ /* 0x000fe20000100a00 */
[----:B------:R-:W-:Y:S03]  /*667a0*/  HMMA.1688.F32.TF32 R236, R240, R40, R248 ;  /* 0x00000028f0ec723c */ /* 0x000fe600000810f8 */
[----:B------:R1:W-:Y:S04]  /*667b0*/  STL.64 [R1+0x858], R82 ;  /* 0x0008585201007387 */ /* 0x0003e80000100a00 */
[----:B------:R-:W-:Y:S04]  /*667c0*/  STL.64 [R1+0x800], R76 ;  /* 0x0008004c01007387 */ /* 0x000fe80000100a00 */
[----:B------:R4:W-:Y:S01]  /*667d0*/  STL.64 [R1+0x808], R78 ;  /* 0x0008084e01007387 */ /* 0x0009e20000100a00 */
[C---:B-1----:R-:W-:Y:S03]  /*667e0*/  HMMA.1688.F32.TF32 R80, R232.reuse, R46, R128 ;  /* 0x0000002ee850723c */ /* 0x042fe60000081080 */
[----:B------:R-:W-:Y:S04]  /*667f0*/  STL.64 [R1+0x7e0], R72 ;  /* 0x0007e04801007387 */ /* 0x000fe80000100a00 */
[----:B------:R1:W-:Y:S01]  /*66800*/  STL.64 [R1+0x7e8], R74 ;  /* 0x0007e84a01007387 */ /* 0x0003e20000100a00 */
[C---:B----4-:R-:W-:Y:S01]  /*66810*/  HMMA.1688.F32.TF32 R76, R232.reuse, R50, R132 ;  /* 0x00000032e84c723c */ /* 0x050fe20000081084 */
[----:B------:R-:W-:Y:S01]  /*66820*/  MOV R16, R68 ;  /* 0x0000004400107202 */ /* 0x000fe20000000f00 */
[----:B------:R-:W-:Y:S01]  /*66830*/  IMAD.MOV.U32 R17, RZ, RZ, R69 ;  /* 0x000000ffff117224 */ /* 0x000fe200078e0045 */
[----:B------:R-:W-:Y:S01]  /*66840*/  MOV R53, R70 ;  /* 0x0000004600357202 */ /* 0x000fe20000000f00 */
[----:B------:R-:W-:Y:S01]  /*66850*/  IMAD.MOV.U32 R52, RZ, RZ, R71 ;  /* 0x000000ffff347224 */ /* 0x000fe200078e0047 */
[----:B------:R-:W-:Y:S03]  /*66860*/  LDS R249, [R3+0xe080] ;  /* 0x00e0800003f97984 */ /* 0x000fe60000000800 */
[----:B-1----:R-:W-:Y:S01]  /*66870*/  HMMA.1688.F32.TF32 R72, R232, R54, R136 ;  /* 0x00000036e848723c */ /* 0x002fe20000081088 */
[----:B------:R-:W-:Y:S01]  /*66880*/  MOV R28, R236 ;  /* 0x000000ec001c7202 */ /* 0x000fe20000000f00 */
[----:B------:R-:W-:Y:S01]  /*66890*/  IMAD.MOV.U32 R29, RZ, RZ, R237 ;  /* 0x000000ffff1d7224 */ /* 0x000fe200078e00ed */
[----:B------:R-:W-:Y:S01]  /*668a0*/  MOV R41, R238 ;  /* 0x000000ee00297202 */ /* 0x000fe20000000f00 */
[----:B------:R-:W-:Y:S01]  /*668b0*/  IMAD.MOV.U32 R40, RZ, RZ, R239 ;  /* 0x000000ffff287224 */ /* 0x000fe200078e00ef */
[----:B------:R-:W-:Y:S04]  /*668c0*/  LDS R251, [R3+0xf080] ;  /* 0x00f0800003fb7984 */ /* 0x000fe80000000800 */
        /* <DEDUP_REMOVED lines=10> */
[----:B------:R-:W-:-:S02]  /*66970*/  MOV R24, R236 ;  /* 0x000000ec00187202 */ /* 0x000fc40000000f00 */
[----:B------:R-:W-:-:S04]  /*66980*/  MOV R236, R165 ;  /* 0x000000a500ec7202 */ /* 0x000fc80000000f00 */
[----:B------:R-:W-:Y:S04]  /*66990*/  STL.64 [R1+0x720], R80 ;  /* 0x0007205001007387 */ /* 0x000fe80000100a00 */
[----:B------:R-:W-:Y:S01]  /*669a0*/  STL.64 [R1+0x728], R82 ;  /* 0x0007285201007387 */ /* 0x000fe20000100a00 */
[----:B------:R-:W-:-:S03]  /*669b0*/  IMAD.MOV.U32 R25, RZ, RZ, R237 ;  /* 0x000000ffff197224 */ /* 0x000fc600078e00ed */
[----:B------:R1:W-:Y:S01]  /*669c0*/  STL.64 [R1+0x710], R76 ;  /* 0x0007104c01007387 */ /* 0x0003e20000100a00 */
[----:B------:R-:W-:-:S03]  /*669d0*/  MOV R45, R238 ;  /* 0x000000ee002d7202 */ /* 0x000fc60000000f00 */
[----:B------:R4:W-:Y:S01]  /*669e0*/  STL.64 [R1+0x718], R78 ;  /* 0x0007184e01007387 */ /* 0x0009e20000100a00 */
[----:B------:R-:W-:-:S03]  /*669f0*/  IMAD.MOV.U32 R237, RZ, RZ, R166 ;  /* 0x000000ffffed7224 */ /* 0x000fc600078e00a6 */
[----:B------:R-:W3:Y:S01]  /*66a00*/  LDL.LU R165, [R1+0x3ba4] ;  /* 0x003ba40001a57983 */ /* 0x000ee20000300800 */
[----:B------:R-:W-:Y:S01]  /*66a10*/  IMAD.MOV.U32 R44, RZ, RZ, R239 ;  /* 0x000000ffff2c7224 */ /* 0x000fe200078e00ef */
[----:B------:R-:W-:Y:S02]  /*66a20*/  MOV R238, R160 ;  /* 0x000000a000ee7202 */ /* 0x000fe40000000f00 */
[----:B------:R1:W-:Y:S01]  /*66a30*/  STL.64 [R1+0x700], R72 ;  /* 0x0007004801007387 */ /* 0x0003e20000100a00 */
[----:B------:R-:W-:-:S03]  /*66a40*/  IMAD.MOV.U32 R239, RZ, RZ, R161 ;  /* 0x000000ffffef7224 */ /* 0x000fc600078e00a1 */
[----:B------:R1:W-:Y:S01]  /*66a50*/  STL.64 [R1+0x708], R74 ;  /* 0x0007084a01007387 */ /* 0x0003e20000100a00 */
[----:B------:R-:W-:-:S03]  /*66a60*/  MOV R244, R162 ;  /* 0x000000a200f47202 */ /* 0x000fc60000000f00 */
[----:B------:R-:W3:Y:S01]  /*66a70*/  LDL.LU R166, [R1+0x3ba0] ;  /* 0x003ba00001a67983 */ /* 0x000ee20000300800 */
[----:B------:R-:W-:-:S03]  /*66a80*/  IMAD.MOV.U32 R245, RZ, RZ, R156 ;  /* 0x000000fffff57224 */ /* 0x000fc600078e009c */
[----:B------:R-:W3:Y:S01]  /*66a90*/  LDL.LU R160, [R1+0x3b9c] ;  /* 0x003b9c0001a07983 */ /* 0x000ee20000300800 */
[----:B------:R-:W-:-:S03]  /*66aa0*/  MOV R246, R157 ;  /* 0x0000009d00f67202 */ /* 0x000fc60000000f00 */
[----:B------:R-:W3:Y:S01]  /*66ab0*/  LDL.LU R161, [R1+0x3b98] ;  /* 0x003b980001a17983 */ /* 0x000ee20000300800 */
[----:B------:R-:W-:-:S03]  /*66ac0*/  IMAD.MOV.U32 R247, RZ, RZ, R158 ;  /* 0x000000fffff77224 */ /* 0x000fc600078e009e */
[----:B------:R-:W3:Y:S01]  /*66ad0*/  LDL.LU R162, [R1+0x3b94] ;  /* 0x003b940001a27983 */ /* 0x000ee20000300800 */
[----:B-1----:R-:W-:-:S03]  /*66ae0*/  MOV R76, R159 ;  /* 0x0000009f004c7202 */ /* 0x002fc60000000f00 */
[----:B------:R-:W3:Y:S01]  /*66af0*/  LDL.LU R156, [R1+0x3b90] ;  /* 0x003b9000019c7983 */ /* 0x000ee20000300800 */
[----:B------:R-:W-:-:S03]  /*66b00*/  IMAD.MOV.U32 R77, RZ, RZ, R152 ;  /* 0x000000ffff4d7224 */ /* 0x000fc600078e0098 */
[----:B------:R-:W3:Y:S01]  /*66b10*/  LDL.LU R157, [R1+0x3b8c] ;  /* 0x003b8c00019d7983 */ /* 0x000ee20000300800 */
[----:B----4-:R-:W-:-:S03]  /*66b20*/  MOV R78, R153 ;  /* 0x00000099004e7202 */ /* 0x010fc60000000f00 */
[----:B------:R-:W3:Y:S01]  /*66b30*/  LDL.LU R158, [R1+0x3b88] ;  /* 0x003b8800019e7983 */ /* 0x000ee20000300800 */
[----:B------:R-:W-:-:S03]  /*66b40*/  IMAD.MOV.U32 R79, RZ, RZ, R154 ;  /* 0x000000ffff4f7224 */ /* 0x000fc600078e009a */
[----:B------:R-:W3:Y:S04]  /*66b50*/  LDL.LU R159, [R1+0x3b84] ;  /* 0x003b8400019f7983 */ /* 0x000ee80000300800 */
[----:B------:R-:W4:Y:S04]  /*66b60*/  LDL.LU R152, [R1+0x3b80] ;  /* 0x003b800001987983 */ /* 0x000f280000300800 */
[----:B------:R-:W4:Y:S04]  /*66b70*/  LDL.LU R153, [R1+0x3b7c] ;  /* 0x003b7c0001997983 */ /* 0x000f280000300800 */
[----:B------:R-:W4:Y:S01]  /*66b80*/  LDL.LU R154, [R1+0x3b78] ;  /* 0x003b7800019a7983 */ /* 0x000f220000300800 */
[----:B------:R-:W-:-:S03]  /*66b90*/  MOV R72, R155 ;  /* 0x0000009b00487202 */ /* 0x000fc60000000f00 */
[----:B------:R-:W4:Y:S04]  /*66ba0*/  LDL.LU R80, [R1+0x5c0] ;  /* 0x0005c00001507983 */ /* 0x000f280000300800 */
[----:B------:R-:W4:Y:S04]  /*66bb0*/  LDL.LU R81, [R1+0x5c4] ;  /* 0x0005c40001517983 */ /* 0x000f280000300800 */
[----:B------:R-:W4:Y:S04]  /*66bc0*/  LDL.LU R82, [R1+0x5c8] ;  /* 0x0005c80001527983 */ /* 0x000f280000300800 */
[----:B------:R-:W4:Y:S04]  /*66bd0*/  LDL.LU R83, [R1+0x5cc] ;  /* 0x0005cc0001537983 */ /* 0x000f280000300800 */
[----:B------:R-:W4:Y:S01]  /*66be0*/  LDL.LU R155, [R1+0x3b74] ;  /* 0x003b7400019b7983 */ /* 0x000f220000300800 */
[----:B------:R-:W-:Y:S01]  /*66bf0*/  IMAD.MOV.U32 R73, RZ, RZ, R163 ;  /* 0x000000ffff497224 */ /* 0x000fe200078e00a3 */
[----:B------:R-:W-:-:S02]  /*66c00*/  MOV R74, R167 ;  /* 0x000000a7004a7202 */ /* 0x000fc40000000f00 */
[----:B------:R-:W4:Y:S04]  /*66c10*/  LDL.LU R163, [R1+0x3b70] ;  /* 0x003b700001a37983 */ /* 0x000f280000300800 */
[----:B------:R-:W4:Y:S01]  /*66c20*/  LDL.LU R167, [R1+0x3b6c] ;  /* 0x003b6c0001a77983 */ /* 0x000f220000300800 */
[----:B------:R-:W-:-:S03]  /*66c30*/  IMAD.MOV.U32 R75, RZ, RZ, R171 ;  /* 0x000000ffff4b7224 */ /* 0x000fc600078e00ab */
[----:B------:R-:W4:Y:S01]  /*66c40*/  LDL.LU R171, [R1+0x3b68] ;  /* 0x003b680001ab7983 */ /* 0x000f220000300800 */
[----:B------:R-:W-:Y:S03]  /*66c50*/  HMMA.1688.F32.TF32 R68, R240, R64, R84 ;  /* 0x00000040f044723c */ /* 0x000fe60000081054 */
[----:B--2---:R-:W-:Y:S04]  /*66c60*/  LDS R248, [R60+0xe080] ;  /* 0x00e080003cf87984 */ /* 0x004fe80000000800 */
[----:B------:R-:W-:Y:S11]  /*66c70*/  LDS R250, [R60+0xf080] ;  /* 0x00f080003cfa7984 */ /* 0x000ff60000000800 */
[----:B------:R-:W-:Y:S06]  /*66c80*/  @!UPT UIADD3 URZ, URZ, URZ, URZ ;  /* 0x0000003f3f3ff290 */ /* 0x000fec000fffe03f */
[----:B------:R-:W-:Y:S01]  /*66c90*/  MOV R12, R68 ;  /* 0x00000044000c7202 */ /* 0x000fe20000000f00 */
[----:B------:R-:W-:Y:S01]  /*66ca0*/  IMAD.MOV.U32 R13, RZ, RZ, R69 ;  /* 0x000000ffff0d7224 */ /* 0x000fe200078e0045 */
[----:B------:R-:W-:Y:S01]  /*66cb0*/  MOV R57, R70 ;  /* 0x0000004600397202 */ /* 0x000fe20000000f00 */
[----:B------:R-:W-:Y:S01]  /*66cc0*/  IMAD.MOV.U32 R56, RZ, RZ, R71 ;  /* 0x000000ffff387224 */ /* 0x000fe200078e0047 */
[----:B------:R-:W-:Y:S04]  /*66cd0*/  LDS R68, [R252+0xe000] ;  /* 0x00e00000fc447984 */ /* 0x000fe80000000800 */
[----:B------:R-:W-:Y:S04]  /*66ce0*/  LDS R70, [R252+0xf000] ;  /* 0x00f00000fc467984 */ /* 0x000fe80000000800 */
[----:B------:R-:W-:Y:S04]  /*66cf0*/  LDS R69, [R61+0xe000] ;  /* 0x00e000003d457984 */ /* 0x000fe80000000800 */
[----:B------:R-:W3:Y:S02]  /*66d00*/  LDS R71, [R61+0xf000] ;  /* 0x00f000003d477984 */ /* 0x000ee40000000800 */
[C---:B---3--:R-:W-:Y:S08]  /*66d10*/  HMMA.1688.F32.TF32 R92, R68.reuse, R10, R156 ;  /* 0x0000000a445c723c */ /* 0x048ff0000008109c */
[C---:B----4-:R-:W-:Y:S08]  /*66d20*/  HMMA.1688.F32.TF32 R84, R68.reuse, R6, R152 ;  /* 0x000000064454723c */ /* 0x050ff00000081098 */
[C---:B------:R-:W-:Y:S11]  /*66d30*/  HMMA.1688.F32.TF32 R88, R68.reuse, R14, R160 ;  /* 0x0000000e4458723c */ /* 0x040ff600000810a0 */
[----:B------:R-:W-:Y:S04]  /*66d40*/  @!UPT UIADD3 URZ, URZ, URZ, URZ ;  /* 0x0000003f3f3ff290 */ /* 0x000fe8000fffe03f */
[----:B------:R-:W-:Y:S04]  /*66d50*/  STL.64 [R1+0x6d0], R84 ;  /* 0x0006d05401007387 */ /* 0x000fe80000100a00 */
[----:B------:R1:W-:Y:S02]  /*66d60*/  STL.64 [R1+0x6d8], R86 ;  /* 0x0006d85601007387 */ /* 0x0003e40000100a00 */
[C---:B-1----:R-:W-:Y:S02]  /*66d70*/  HMMA.1688.F32.TF32 R84, R68.reuse, R18, R164 ;  /* 0x000000124454723c */ /* 0x042fe400000810a4 */
        /* <DEDUP_REMOVED lines=9> */
[----:B------:R1:W-:Y:S04]  /*66e10*/  STL.64 [R1+0x498], R86 ;  /* 0x0004985601007387 */ /* 0x0003e80000100a00 */
[----:B------:R-:W-:Y:S04]  /*66e20*/  LDS R165, [R3+0xe100] ;  /* 0x00e1000003a57984 */ /* 0x000fe80000000800 */
[----:B------:R-:W-:Y:S01]  /*66e30*/  LDS R167, [R3+0xf100] ;  /* 0x00f1000003a77984 */ /* 0x000fe20000000800 */
[C---:B-1----:R-:W-:Y:S03]  /*66e40*/  HMMA.1688.F32.TF32 R84, R68.reuse, R30, R176 ;  /* 0x0000001e4454723c */ /* 0x042fe600000810b0 */
[----:B------:R-:W-:Y:S04]  /*66e50*/  STL.64 [R1+0x470], R92 ;  /* 0x0004705c01007387 */ /* 0x000fe80000100a00 */
[----:B------:R1:W-:Y:S04]  /*66e60*/  STL.64 [R1+0x478], R94 ;  /* 0x0004785e01007387 */ /* 0x0003e80000100a00 */
[----:B------:R-:W-:Y:S04]  /*66e70*/  STL.64 [R1+0x450], R88 ;  /* 0x0004505801007387 */ /* 0x000fe80000100a00 */
[----:B------:R2:W-:Y:S01]  /*66e80*/  STL.64 [R1+0x458], R90 ;  /* 0x0004585a01007387 */ /* 0x0005e20000100a00 */
[C---:B-1----:R-:W-:Y:S07]  /*66e90*/  HMMA.1688.F32.TF32 R92, R68.reuse, R34, R180 ;  /* 0x00000022445c723c */ /* 0x042fee00000810b4 */
[----:B------:R-:W-:Y:S01]  /*66ea0*/  STL.64 [R1+0x430], R84 ;  /* 0x0004305401007387 */ /* 0x000fe20000100a00 */
[C---:B--2---:R-:W-:Y:S03]  /*66eb0*/  HMMA.1688.F32.TF32 R88, R68.reuse, R38, R184 ;  /* 0x000000264458723c */ /* 0x044fe600000810b8 */
[----:B------:R1:W-:Y:S05]  /*66ec0*/  STL.64 [R1+0x438], R86 ;  /* 0x0004385601007387 */ /* 0x0003ea0000100a00 */
        /* <DEDUP_REMOVED lines=30> */
[----:B------:R-:W2:Y:S01]  /*670b0*/  LDS R71, [R61+0xf080] ;  /* 0x00f080003d477984 */ /* 0x000ea20000000800 */
[C---:B-1----:R-:W-:Y:S03]  /*670c0*/  HMMA.1688.F32.TF32 R84, R248.reuse, R14, R224 ;  /* 0x0000000ef854723c */ /* 0x042fe600000810e0 */
[----:B------:R-:W-:Y:S04]  /*670d0*/  STL.64 [R1+0x1e0], R92 ;  /* 0x0001e05c01007387 */ /* 0x000fe80000100a00 */
[----:B------:R1:W-:Y:S04]  /*670e0*/  STL.64 [R1+0x1e8], R94 ;  /* 0x0001e85e01007387 */ /* 0x0003e80000100a00 */
[----:B------:R-:W-:Y:S04]  /*670f0*/  STL.64 [R1+0x1d0], R88 ;  /* 0x0001d05801007387 */ /* 0x000fe80000100a00 */
[----:B------:R3:W-:Y:S01]  /*67100*/  STL.64 [R1+0x1d8], R90 ;  /* 0x0001d85a01007387 */ /* 0x0007e20000100a00 */
[C---:B-1----:R-:W-:Y:S07]  /*67110*/  HMMA.1688.F32.TF32 R92, R248.reuse, R18, R228 ;  /* 0x00000012f85c723c */ /* 0x042fee00000810e4 */
[----:B------:R-:W-:Y:S01]  /*67120*/  STL.64 [R1+0x1b0], R84 ;  /* 0x0001b05401007387 */ /* 0x000fe20000100a00 */
[C---:B---3--:R-:W-:Y:S03]  /*67130*/  HMMA.1688.F32.TF32 R88, R248.reuse, R22, R80 ;  /* 0x00000016f858723c */ /* 0x048fe60000081050 */
[----:B------:R1:W-:Y:S05]  /*67140*/  STL.64 [R1+0x1b8], R86 ;  /* 0x0001b85601007387 */ /* 0x0003ea0000100a00 */
[C---:B------:R-:W-:Y:S08]  /*67150*/  HMMA.1688.F32.TF32 R80, R248.reuse, R30, R72 ;  /* 0x0000001ef850723c */ /* 0x040ff00000081048 */
        /* <DEDUP_REMOVED lines=107> */
[C---:B--2---:R-:W-:Y:S08]  /*67810*/  HMMA.1688.F32.TF32 R84, R68.reuse, R46, R84 ;  /* 0x0000002e4454723c */ /* 0x044ff00000081054 */
[C---:B------:R-:W-:Y:S08]  /*67820*/  HMMA.1688.F32.TF32 R80, R68.reuse, R50, R80 ;  /* 0x000000324450723c */ /* 0x040ff00000081050 */
[C---:B----4-:R-:W-:Y:S08]  /*67830*/  HMMA.1688.F32.TF32 R76, R68.reuse, R54, R76 ;  /* 0x00000036444c723c */ /* 0x050ff0000008104c */
[-C--:B---3--:R-:W-:Y:S08]  /*67840*/  HMMA.1688.F32.TF32 R244, R68, R62.reuse, R244 ;  /* 0x0000003e44f4723c */ /* 0x088ff000000810f4 */
[C---:B------:R-:W-:Y:S08]  /*67850*/  HMMA.1688.F32.TF32 R128, R248.reuse, R62, R128 ;  /* 0x0000003ef880723c */ /* 0x040ff00000081080 */
[C---:B------:R-:W-:Y:S08]  /*67860*/  HMMA.1688.F32.TF32 R132, R248.reuse, R58, R132 ;  /* 0x0000003af884723c */ /* 0x040ff00000081084 */
[C---:B------:R-:W-:Y:S08]  /*67870*/  HMMA.1688.F32.TF32 R136, R248.reuse, R54, R136 ;  /* 0x00000036f888723c */ /* 0x040ff00000081088 */
[C---:B------:R-:W-:Y:S08]  /*67880*/  HMMA.1688.F32.TF32 R144, R248.reuse, R46, R144 ;  /* 0x0000002ef890723c */ /* 0x040ff00000081090 */
[C---:B------:R-:W-:Y:S08]  /*67890*/  HMMA.1688.F32.TF32 R148, R248.reuse, R42, R148 ;  /* 0x0000002af894723c */ /* 0x040ff00000081094 */
[C---:B------:R-:W-:Y:S08]  /*678a0*/  HMMA.1688.F32.TF32 R140, R248.reuse, R50, R140 ;  /* 0x00000032f88c723c */ /* 0x040ff0000008108c */
[----:B------:R-:W-:Y:S07]  /*678b0*/  HMMA.1688.F32.TF32 R248, R248, R66, R124 ;  /* 0x00000042f8f8723c */ /* 0x000fee000008107c */
[----:B------:R-:W-:Y:S04]  /*678c0*/  STL.64 [R1+0x50], R148 ;  /* 0x0000509401007387 */ /* 0x000fe80000100a00 */
[----:B------:R-:W-:Y:S01]  /*678d0*/  STL.64 [R1+0x58], R150 ;  /* 0x0000589601007387 */ /* 0x000fe20000100a00 */
[C---:B------:R-:W-:Y:S03]  /*678e0*/  HMMA.1688.F32.TF32 R124, R68.reuse, R6, R120 ;  /* 0x00000006447c723c */ /* 0x040fe60000081078 */
[----:B------:R-:W-:Y:S04]  /*678f0*/  STL.64 [R1+0x40], R144 ;  /* 0x0000409001007387 */ /* 0x000fe80000100a00 */
[----:B------:R-:W-:Y:S01]  /*67900*/  STL.64 [R1+0x48], R146 ;  /* 0x0000489201007387 */ /* 0x000fe20000100a00 */
        /* <DEDUP_REMOVED lines=15> */
[----:B------:R-:W-:Y:S04]  /*67a00*/  STL.64 [R1], R128 ;  /* 0x0000008001007387 */ /* 0x000fe80000100a00 */
[----:B------:R-:W-:Y:S03]  /*67a10*/  STL.64 [R1+0x8], R130 ;  /* 0x0000088201007387 */ /* 0x000fe60000100a00 */
        /* <DEDUP_REMOVED lines=29> */
[----:B------:R-:W-:Y:S04]  /*67bf0*/  STL.64 [R1+0x3980], R246 ;  /* 0x003980f601007387 */ /* 0x000fe80000100a00 */
[----:B------:R3:W-:Y:S04]  /*67c00*/  STL.64 [R1+0xc0], R72 ;  /* 0x0000c04801007387 */ /* 0x0007e80000100a00 */
[----:B------:R2:W-:Y:S04]  /*67c10*/  STL.64 [R1+0xc8], R74 ;  /* 0x0000c84a01007387 */ /* 0x0005e80000100a00 */
[----:B------:R-:W-:Y:S04]  /*67c20*/  STL.64 [R1+0x3978], R244 ;  /* 0x003978f401007387 */ /* 0x000fe80000100a00 */
[----:B-1----:R-:W4:Y:S04]  /*67c30*/  LDL.LU R80, [R1+0xa10] ;  /* 0x000a100001507983 */ /* 0x002f280000300800 */
[----:B------:R-:W4:Y:S04]  /*67c40*/  LDL.LU R81, [R1+0xa14] ;  /* 0x000a140001517983 */ /* 0x000f280000300800 */
[----:B--2---:R-:W4:Y:S04]  /*67c50*/  LDL.LU R82, [R1+0xa18] ;  /* 0x000a180001527983 */ /* 0x004f280000300800 */
        /* <DEDUP_REMOVED lines=36> */
[----:B------:R-:W-:Y:S04]  /*67ea0*/  LDS R100, [R252+0xe100] ;  /* 0x00e10000fc647984 */ /* 0x000fe80000000800 */
[----:B------:R-:W-:Y:S04]  /*67eb0*/  LDS R102, [R252+0xf100] ;  /* 0x00f10000fc667984 */ /* 0x000fe80000000800 */
[----:B------:R-:W-:Y:S04]  /*67ec0*/  LDS R101, [R61+0xe100] ;  /* 0x00e100003d657984 */ /* 0x000fe80000000800 */
[----:B------:R-:W1:Y:S01]  /*67ed0*/  LDS R103, [R61+0xf100] ;  /* 0x00f100003d677984 */ /* 0x000e620000000800 */
[C---:B----4-:R-:W-:Y:S08]  /*67ee0*/  HMMA.1688.F32.TF32 R204, R164.reuse, R26, R80 ;  /* 0x0000001aa4cc723c */ /* 0x050ff00000081050 */
[C---:B--2---:R-:W-:Y:S08]  /*67ef0*/  HMMA.1688.F32.TF32 R220, R164.reuse, R10, R92 ;  /* 0x0000000aa4dc723c */ /* 0x044ff0000008105c */
[C---:B------:R-:W-:Y:S08]  /*67f00*/  HMMA.1688.F32.TF32 R224, R164.reuse, R6, R96 ;  /* 0x00000006a4e0723c */ /* 0x040ff00000081060 */
[C---:B------:R-:W-:Y:S08]  /*67f10*/  HMMA.1688.F32.TF32 R216, R164.reuse, R14, R88 ;  /* 0x0000000ea4d8723c */ /* 0x040ff00000081058 */
[C---:B------:R-:W-:Y:S07]  /*67f20*/  HMMA.1688.F32.TF32 R212, R164.reuse, R18, R240 ;  /* 0x00000012a4d4723c */ /* 0x040fee00000810f0 */
[----:B------:R-:W-:Y:S01]  /*67f30*/  STL.64 [R1+0x39a0], R226 ;  /* 0x0039a0e201007387 */ /* 0x000fe20000100a00 */
[C---:B------:R-:W-:Y:S03]  /*67f40*/  HMMA.1688.F32.TF32 R208, R164.reuse, R22, R84 ;  /* 0x00000016a4d0723c */ /* 0x040fe60000081054 */
[----:B------:R-:W-:Y:S04]  /*67f50*/  STL.64 [R1+0x3998], R224 ;  /* 0x003998e001007387 */ /* 0x000fe80000100a00 */
[----:B------:R-:W-:Y:S04]  /*67f60*/  STL.64 [R1+0x39b0], R222 ;  /* 0x0039b0de01007387 */ /* 0x000fe80000100a00 */
[----:B------:R2:W-:Y:S04]  /*67f70*/  STL.64 [R1+0x39a8], R220 ;  /* 0x0039a8dc01007387 */ /* 0x0005e80000100a00 */
[----:B------:R-:W-:Y:S04]  /*67f80*/  STL.64 [R1+0x39c0], R218 ;  /* 0x0039c0da01007387 */ /* 0x000fe80000100a00 */
[----:B------:R4:W-:Y:S04]  /*67f90*/  STL.64 [R1+0x39b8], R216 ;  /* 0x0039b8d801007387 */ /* 0x0009e80000100a00 */
[----:B------:R-:W-:Y:S04]  /*67fa0*/  STL.64 [R1+0x39d8], R214 ;  /* 0x0039d8d601007387 */ /* 0x000fe80000100a00 */
[----:B------:R1:W-:Y:S01]  /*67fb0*/  STL.64 [R1+0x39d0], R212 ;  /* 0x0039d0d401007387 */ /* 0x0003e20000100a00 */
[C---:B---3--:R-:W-:Y:S03]  /*67fc0*/  HMMA.1688.F32.TF32 R200, R164.reuse, R30, R72 ;  /* 0x0000001ea4c8723c */ /* 0x048fe60000081048 */
[----:B------:R-:W-:Y:S04]  /*67fd0*/  STL.64 [R1+0x39f0], R210 ;  /* 0x0039f0d201007387 */ /* 0x000fe80000100a00 */
[----:B------:R-:W-:Y:S04]  /*67fe0*/  STL.64 [R1+0x39e8], R208 ;  /* 0x0039e8d001007387 */ /* 0x000fe80000100a00 */
[----:B------:R-:W-:Y:S04]  /*67ff0*/  STL.64 [R1+0x3a00], R206 ;  /* 0x003a00ce01007387 */ /* 0x000fe80000100a00 */
[----:B------:R3:W-:Y:S04]  /*68000*/  STL.64 [R1+0x39f8], R204 ;  /* 0x0039f8cc01007387 */ /* 0x0007e80000100a00 */
[----:B------:R-:W2:Y:S04]  /*68010*/  LDL.LU R72, [R1+0xa50] ;  /* 0x000a500001487983 */ /* 0x000ea80000300800 */
[----:B------:R-:W2:Y:S04]  /*68020*/  LDL.LU R73, [R1+0xa54] ;  /* 0x000a540001497983 */ /* 0x000ea80000300800 */
[----:B------:R-:W2:Y:S04]  /*68030*/  LDL.LU R74, [R1+0xa58] ;  /* 0x000a5800014a7983 */ /* 0x000ea80000300800 */
[----:B------:R-:W2:Y:S01]  /*68040*/  LDL.LU R75, [R1+0xa5c] ;  /* 0x000a5c00014b7983 */ /* 0x000ea20000300800 */
[C---:B------:R-:W-:Y:S03]  /*68050*/  HMMA.1688.F32.TF32 R196, R164.reuse, R34, R76 ;  /* 0x00000022a4c4723c */ /* 0x040fe6000008104c */
[----:B------:R-:W-:Y:S04]  /*68060*/  STL.64 [R1+0x3a10], R202 ;  /* 0x003a10ca01007387 */ /* 0x000fe80000100a00 */
[----:B------:R1:W-:Y:S01]  /*68070*/  STL.64 [R1+0x3a08], R200 ;  /* 0x003a08c801007387 */ /* 0x0003e20000100a00 */
[C---:B------:R-:W-:Y:S11]  /*68080*/  HMMA.1688.F32.TF32 R192, R164.reuse, R38, R236 ;  /* 0x00000026a4c0723c */ /* 0x040ff600000810ec */
[----:B------:R-:W-:Y:S04]  /*68090*/  @!UPT UIADD3 URZ, URZ, URZ, URZ ;  /* 0x0000003f3f3ff290 */ /* 0x000fe8000fffe03f */
[----:B------:R-:W-:Y:S04]  /*680a0*/  STL.64 [R1+0x3a20], R198 ;  /* 0x003a20c601007387 */ /* 0x000fe80000100a00 */
[----:B------:R1:W-:Y:S04]  /*680b0*/  STL.64 [R1+0x3a18], R196 ;  /* 0x003a18c401007387 */ /* 0x0003e80000100a00 */
        /* <DEDUP_REMOVED lines=25> */
[----:B------:R1:W-:Y:S04]  /*68250*/  STL.64 [R1+0x3a28], R192 ;  /* 0x003a28c001007387 */ /* 0x0003e80000100a00 */
[----:B------:R-:W1:Y:S04]  /*68260*/  LDL.LU R80, [R1+0xac0] ;  /* 0x000ac00001507983 */ /* 0x000e680000300800 */
[----:B------:R-:W1:Y:S04]  /*68270*/  LDL.LU R81, [R1+0xac4] ;  /* 0x000ac40001517983 */ /* 0x000e680000300800 */
[----:B------:R-:W1:Y:S04]  /*68280*/  LDL.LU R82, [R1+0xac8] ;  /* 0x000ac80001527983 */ /* 0x000e680000300800 */
[----:B------:R-:W1:Y:S04]  /*68290*/  LDL.LU R83, [R1+0xacc] ;  /* 0x000acc0001537983 */ /* 0x000e680000300800 */
[----:B------:R-:W4:Y:S04]  /*682a0*/  LDL.LU R76, [R1+0xad0] ;  /* 0x000ad000014c7983 */ /* 0x000f280000300800 */
[----:B------:R-:W4:Y:S04]  /*682b0*/  LDL.LU R77, [R1+0xad4] ;  /* 0x000ad400014d7983 */ /* 0x000f280000300800 */
[----:B------:R-:W4:Y:S04]  /*682c0*/  LDL.LU R78, [R1+0xad8] ;  /* 0x000ad800014e7983 */ /* 0x000f280000300800 */
[----:B------:R-:W4:Y:S01]  /*682d0*/  LDL.LU R79, [R1+0xadc] ;  /* 0x000adc00014f7983 */ /* 0x000f220000300800 */
[C---:B--2---:R-:W-:Y:S03]  /*682e0*/  HMMA.1688.F32.TF32 R188, R164.reuse, R42, R72 ;  /* 0x0000002aa4bc723c */ /* 0x044fe60000081048 */
        /* <DEDUP_REMOVED lines=8> */
[C---:B------:R-:W-:Y:S08]  /*68370*/  HMMA.1688.F32.TF32 R180, R164.reuse, R50, R92 ;  /* 0x00000032a4b4723c */ /* 0x040ff0000008105c */
[C---:B------:R-:W-:Y:S08]  /*68380*/  HMMA.1688.F32.TF32 R176, R164.reuse, R54, R88 ;  /* 0x00000036a4b0723c */ /* 0x040ff00000081058 */
[C---:B------:R-:W-:Y:S01]  /*68390*/  HMMA.1688.F32.TF32 R172, R164.reuse, R58, R240 ;  /* 0x0000003aa4ac723c */ /* 0x040fe200000810f0 */
[----:B------:R-:W-:Y:S07]  /*683a0*/  STL.64 [R1+0x3a50], R186 ;  /* 0x003a50ba01007387 */ /* 0x000fee0000100a00 */
[----:B------:R-:W-:Y:S01]  /*683b0*/  HMMA.1688.F32.TF32 R164, R164, R66, R236 ;  /* 0x00000042a4a4723c */ /* 0x000fe200000810ec */
[----:B------:R-:W-:Y:S04]  /*683c0*/  STL.64 [R1+0x3a48], R184 ;  /* 0x003a48b801007387 */ /* 0x000fe80000100a00 */
[----:B------:R-:W-:Y:S04]  /*683d0*/  STL.64 [R1+0x3a60], R182 ;  /* 0x003a60b601007387 */ /* 0x000fe80000100a00 */
[----:B------:R-:W-:Y:S01]  /*683e0*/  STL.64 [R1+0x3a58], R180 ;  /* 0x003a58b401007387 */ /* 0x000fe20000100a00 */
[C---:B-1----:R-:W-:Y:S03]  /*683f0*/  HMMA.1688.F32.TF32 R160, R100.reuse, R6, R80 ;  /* 0x0000000664a0723c */ /* 0x042fe60000081050 */
[----:B------:R-:W-:Y:S05]  /*68400*/  STL.64 [R1+0x3a70], R178 ;  /* 0x003a70b201007387 */ /* 0x000fea0000100a00 */
        /* <DEDUP_REMOVED lines=52> */
[C---:B--2---:R-:W-:Y:S03]  /*68750*/  HMMA.1688.F32.TF32 R152, R100.reuse, R14, R72 ;  /* 0x0000000e6498723c */ /* 0x044fe60000081048 */
[----:B------:R-:W2:Y:S04]  /*68760*/  LDL.LU R72, [R1+0x1010] ;  /* 0x0010100001487983 */ /* 0x000ea80000300800 */
[----:B------:R-:W2:Y:S04]  /*68770*/  LDL.LU R73, [R1+0x1014] ;  /* 0x0010140001497983 */ /* 0x000ea80000300800 */
[----:B------:R-:W2:Y:S04]  /*68780*/  LDL.LU R74, [R1+0x1018] ;  /* 0x00101800014a7983 */ /* 0x000ea80000300800 */
[----:B------:R-:W2:Y:S04]  /*68790*/  LDL.LU R75, [R1+0x101c] ;  /* 0x00101c00014b7983 */ /* 0x000ea80000300800 */
[----:B------:R-:W-:Y:S04]  /*687a0*/  LDS R236, [R60+0xe180] ;  /* 0x00e180003cec7984 */ /* 0x000fe80000000800 */
[----:B------:R-:W-:Y:S04]  /*687b0*/  STL.64 [R1+0x3ad0], R154 ;  /* 0x003ad09a01007387 */ /* 0x000fe80000100a00 */
[----:B------:R-:W-:Y:S04]  /*687c0*/  STL.64 [R1+0x3ac8], R152 ;  /* 0x003ac89801007387 */ /* 0x000fe80000100a00 */
[----:B------:R-:W-:Y:S04]  /*687d0*/  LDS R238, [R60+0xf180] ;  /* 0x00f180003cee7984 */ /* 0x000fe80000000800 */
[----:B------:R-:W-:Y:S04]  /*687e0*/  LDS R237, [R3+0xe180] ;  /* 0x00e1800003ed7984 */ /* 0x000fe80000000800 */
[----:B------:R-:W1:Y:S01]  /*687f0*/  LDS R239, [R3+0xf180] ;  /* 0x00f1800003ef7984 */ /* 0x000e620000000800 */
[C---:B----4-:R-:W-:Y:S08]  /*68800*/  HMMA.1688.F32.TF32 R128, R100.reuse, R38, R88 ;  /* 0x000000266480723c */ /* 0x050ff00000081058 */
[C---:B---3--:R-:W-:Y:S08]  /*68810*/  HMMA.1688.F32.TF32 R144, R100.reuse, R22, R108 ;  /* 0x000000166490723c */ /* 0x048ff0000008106c */
        /* <DEDUP_REMOVED lines=56> */
[----:B------:R-:W1:Y:S01]  /*68ba0*/  LDL.LU R199, [R1+0xf6c] ;  /* 0x000f6c0001c77983 */ /* 0x000e620000300800 */
[C---:B--2---:R-:W-:Y:S03]  /*68bb0*/  HMMA.1688.F32.TF32 R108, R100.reuse, R58, R72 ;  /* 0x0000003a646c723c */ /* 0x044fe60000081048 */
        /* <DEDUP_REMOVED lines=62> */
[----:B---3--:R-:W-:Y:S08]  /*68fa0*/  HMMA.1688.F32.TF32 R124, R236, R46, R200 ;  /* 0x0000002eec7c723c */ /* 0x008ff000000810c8 */
[C---:B--2---:R-:W-:Y:S08]  /*68fb0*/  HMMA.1688.F32.TF32 R104, R100.reuse, R62, R104 ;  /* 0x0000003e6468723c */ /* 0x044ff00000081068 */
[----:B------:R-:W-:Y:S01]  /*68fc0*/  HMMA.1688.F32.TF32 R100, R100, R66, R232 ;  /* 0x000000426464723c */ /* 0x000fe200000810e8 */
[----:B------:R-:W-:Y:S04]  /*68fd0*/  LDS R232, [R252+0xe180] ;  /* 0x00e18000fce87984 */ /* 0x000fe80000000800 */
[----:B------:R-:W-:Y:S04]  /*68fe0*/  LDS R234, [R252+0xf180] ;  /* 0x00f18000fcea7984 */ /* 0x000fe80000000800 */
[----:B------:R-:W-:Y:S04]  /*68ff0*/  LDS R233, [R61+0xe180] ;  /* 0x00e180003de97984 */ /* 0x000fe80000000800 */
[----:B------:R-:W1:Y:S01]  /*69000*/  LDS R235, [R61+0xf180] ;  /* 0x00f180003deb7984 */ /* 0x000e620000000800 */
[C---:B----4-:R-:W-:Y:S11]  /*69010*/  HMMA.1688.F32.TF32 R120, R236.reuse, R38, R192 ;  /* 0x00000026ec78723c */ /* 0x050ff600000810c0 */
[----:B------:R-:W-:Y:S11]  /*69020*/  @!UPT UIADD3 URZ, URZ, URZ, URZ ;  /* 0x0000003f3f3ff290 */ /* 0x000ff6000fffe03f */
[----:B------:R-:W-:Y:S01]  /*69030*/  @!UPT UIADD3 URZ, URZ, URZ, URZ ;  /* 0x0000003f3f3ff290 */ /* 0x000fe2000fffe03f */
[----:B------:R-:W-:Y:S04]  /*69040*/  STL.64 [R1+0x190], R120 ;  /* 0x0001907801007387 */ /* 0x000fe80000100a00 */
[----:B------:R2:W-:Y:S04]  /*69050*/  STL.64 [R1+0x198], R122 ;  /* 0x0001987a01007387 */ /* 0x0005e80000100a00 */
[----:B------:R-:W-:Y:S04]  /*69060*/  STL.64 [R1+0x1c0], R116 ;  /* 0x0001c07401007387 */ /* 0x000fe80000100a00 */
[----:B------:R3:W-:Y:S01]  /*69070*/  STL.64 [R1+0x1c8], R118 ;  /* 0x0001c87601007387 */ /* 0x0007e20000100a00 */
[C---:B--2---:R-:W-:Y:S08]  /*69080*/  HMMA.1688.F32.TF32 R120, R236.reuse, R50, R204 ;  /* 0x00000032ec78723c */ /* 0x044ff000000810cc */
[C---:B---3--:R-:W-:Y:S01]  /*69090*/  HMMA.1688.F32.TF32 R116, R236.reuse, R54, R208 ;  /* 0x00000036ec74723c */ /* 0x048fe200000810d0 */
[----:B------:R-:W-:Y:S04]  /*690a0*/  STL.64 [R1+0x200], R124 ;  /* 0x0002007c01007387 */ /* 0x000fe80000100a00 */
[----:B------:R2:W-:Y:S10]  /*690b0*/  STL.64 [R1+0x208], R126 ;  /* 0x0002087e01007387 */ /* 0x0005f40000100a00 */
[----:B------:R-:W-:Y:S01]  /*690c0*/  STL.64 [R1+0x220], R120 ;  /* 0x0002207801007387 */ /* 0x000fe20000100a00 */
[C---:B--2---:R-:W-:Y:S03]  /*690d0*/  HMMA.1688.F32.TF32 R124, R236.reuse, R58, R212 ;  /* 0x0000003aec7c723c */ /* 0x044fe600000810d4 */
[----:B------:R2:W-:Y:S04]  /*690e0*/  STL.64 [R1+0x228], R122 ;  /* 0x0002287a01007387 */ /* 0x0005e80000100a00 */
[----:B------:R-:W-:Y:S04]  /*690f0*/  STL.64 [R1+0x240], R116 ;  /* 0x0002407401007387 */ /* 0x000fe80000100a00 */
[----:B------:R3:W-:Y:S01]  /*69100*/  STL.64 [R1+0x248], R118 ;  /* 0x0002487601007387 */ /* 0x0007e20000100a00 */
[C---:B--2---:R-:W-:Y:S08]  /*69110*/  HMMA.1688.F32.TF32 R120, R236.reuse, R62, R216 ;  /* 0x0000003eec78723c */ /* 0x044ff000000810d8 */
[----:B---3--:R-:W-:Y:S03]  /*69120*/  HMMA.1688.F32.TF32 R116, R236, R66, R220 ;  /* 0x00000042ec74723c */ /* 0x008fe600000810dc */
[----:B------:R-:W-:Y:S04]  /*69130*/  STL.64 [R1+0x260], R124 ;  /* 0x0002607c01007387 */ /* 0x000fe80000100a00 */
[----:B------:R-:W-:Y:S08]  /*69140*/  STL.64 [R1+0x268], R126 ;  /* 0x0002687e01007387 */ /* 0x000ff00000100a00 */
[----:B------:R-:W-:Y:S04]  /*69150*/  STL.64 [R1+0x2c0], R120 ;  /* 0x0002c07801007387 */ /* 0x000fe80000100a00 */
[----:B------:R1:W-:Y:S04]  /*69160*/  STL.64 [R1+0x2c8], R122 ;  /* 0x0002c87a01007387 */ /* 0x0003e80000100a00 */
[----:B------:R-:W-:Y:S04]  /*69170*/  STL.64 [R1+0x2a0], R116 ;  /* 0x0002a07401007387 */ /* 0x000fe80000100a00 */
[----:B------:R2:W-:Y:S01]  /*69180*/  STL.64 [R1+0x2a8], R118 ;  /* 0x0002a87601007387 */ /* 0x0005e20000100a00 */
[C---:B-1----:R-:W-:Y:S08]  /*69190*/  HMMA.1688.F32.TF32 R120, R232.reuse, R6, R224 ;  /* 0x00000006e878723c */ /* 0x042ff000000810e0 */
[C---:B--2---:R-:W-:Y:S08]  /*691a0*/  HMMA.1688.F32.TF32 R116, R232.reuse, R10, R228 ;  /* 0x0000000ae874723c */ /* 0x044ff000000810e4 */
[C---:B------:R-:W-:Y:S07]  /*691b0*/  HMMA.1688.F32.TF32 R124, R232.reuse, R14, R244 ;  /* 0x0000000ee87c723c */ /* 0x040fee00000810f4 */
[----:B------:R-:W-:Y:S04]  /*691c0*/  STL.64 [R1+0x3c0], R120 ;  /* 0x0003c07801007387 */ /* 0x000fe80000100a00 */
[----:B------:R1:W-:Y:S04]  /*691d0*/  STL.64 [R1+0x3c8], R122 ;  /* 0x0003c87a01007387 */ /* 0x0003e80000100a00 */
[----:B------:R-:W-:Y:S04]  /*691e0*/  STL.64 [R1+0x3b0], R116 ;  /* 0x0003b07401007387 */ /* 0x000fe80000100a00 */
[----:B------:R2:W-:Y:S01]  /*691f0*/  STL.64 [R1+0x3b8], R118 ;  /* 0x0003b87601007387 */ /* 0x0005e20000100a00 */
[C---:B-1----:R-:W-:Y:S08]  /*69200*/  HMMA.1688.F32.TF32 R120, R232.reuse, R18, R248 ;  /* 0x00000012e878723c */ /* 0x042ff000000810f8 */
[----:B--2---:R-:W-:Y:S01]  /*69210*/  HMMA.1688.F32.TF32 R116, R232, R22, R240 ;  /* 0x00000016e874723c */ /* 0x004fe200000810f0 */
[----:B------:R-:W-:Y:S04]  /*69220*/  STL.64 [R1+0x3a0], R124 ;  /* 0x0003a07c01007387 */ /* 0x000fe80000100a00 */
[----:B------:R-:W-:Y:S04]  /*69230*/  STL.64 [R1+0x3a8], R126 ;  /* 0x0003a87e01007387 */ /* 0x000fe80000100a00 */
[----:B------:R-:W2:Y:S06]  /*69240*/  LDL.LU R248, [R1+0xcf0] ;  /* 0x000cf00001f87983 */ /* 0x000eac0000300800 */
[----:B------:R-:W-:Y:S04]  /*69250*/  STL.64 [R1+0x390], R120 ;  /* 0x0003907801007387 */ /* 0x000fe80000100a00 */
[----:B------:R-:W-:Y:S04]  /*69260*/  STL.64 [R1+0x398], R122 ;  /* 0x0003987a01007387 */ /* 0x000fe80000100a00 */
[----:B------:R-:W-:Y:S04]  /*69270*/  STL.64 [R1+0x380], R116 ;  /* 0x0003807401007387 */ /* 0x000fe80000100a00 */
[----:B------:R1:W-:Y:S04]  /*69280*/  STL.64 [R1+0x388], R118 ;  /* 0x0003887601007387 */ /* 0x0003e80000100a00 */
        /* <DEDUP_REMOVED lines=118> */
[----:B------:R-:W1:Y:S02]  /*699f0*/  LDS R239, [R3+0xf200] ;  /* 0x00f2000003ef7984 */ /* 0x000e640000000800 */
[C---:B-1----:R-:W-:Y:S08]  /*69a00*/  HMMA.1688.F32.TF32 R116, R232.reuse, R30, R140 ;  /* 0x0000001ee874723c */ /* 0x042ff0000008108c */
[C---:B--2---:R-:W-:Y:S08]  /*69a10*/  HMMA.1688.F32.TF32 R120, R232.reuse, R26, R136 ;  /* 0x0000001ae878723c */ /* 0x044ff00000081088 */
[C---:B---3--:R-:W-:Y:S11]  /*69a20*/  HMMA.1688.F32.TF32 R124, R232.reuse, R34, R144 ;  /* 0x00000022e87c723c */ /* 0x048ff60000081090 */
[----:B------:R-:W-:Y:S04]  /*69a30*/  @!UPT UIADD3 URZ, URZ, URZ, URZ ;  /* 0x0000003f3f3ff290 */ /* 0x000fe8000fffe03f */
        /* <DEDUP_REMOVED lines=13> */
[C---:B----4-:R-:W-:Y:S08]  /*69b10*/  HMMA.1688.F32.TF32 R120, R232.reuse, R50, R160 ;  /* 0x00000032e878723c */ /* 0x050ff000000810a0 */
[C---:B-1----:R-:W-:Y:S03]  /*69b20*/  HMMA.1688.F32.TF32 R116, R232.reuse, R54, R164 ;  /* 0x00000036e874723c */ /* 0x042fe600000810a4 */
[----:B------:R-:W-:Y:S04]  /*69b30*/  STL.64 [R1+0x320], R124 ;  /* 0x0003207c01007387 */ /* 0x000fe80000100a00 */
[----:B------:R1:W-:Y:S08]  /*69b40*/  STL.64 [R1+0x328], R126 ;  /* 0x0003287e01007387 */ /* 0x0003f00000100a00 */
        /* <DEDUP_REMOVED lines=9> */
[----:B------:R-:W-:Y:S04]  /*69be0*/  LDS R232, [R252+0xe200] ;  /* 0x00e20000fce87984 */ /* 0x000fe80000000800 */
[----:B------:R-:W-:Y:S04]  /*69bf0*/  LDS R234, [R252+0xf200] ;  /* 0x00f20000fcea7984 */ /* 0x000fe80000000800 */
[----:B------:R-:W-:Y:S04]  /*69c00*/  STL.64 [R1+0x2e0], R120 ;  /* 0x0002e07801007387 */ /* 0x000fe80000100a00 */
[----:B------:R-:W-:Y:S04]  /*69c10*/  STL.64 [R1+0x2e8], R122 ;  /* 0x0002e87a01007387 */ /* 0x000fe80000100a00 */
[----:B------:R-:W-:Y:S04]  /*69c20*/  STL.64 [R1+0x290], R116 ;  /* 0x0002907401007387 */ /* 0x000fe80000100a00 */
[----:B------:R1:W-:Y:S04]  /*69c30*/  STL.64 [R1+0x298], R118 ;  /* 0x0002987601007387 */ /* 0x0003e80000100a00 */
[----:B------:R-:W-:Y:S04]  /*69c40*/  LDS R233, [R61+0xe200] ;  /* 0x00e200003de97984 */ /* 0x000fe80000000800 */
[----:B------:R-:W2:Y:S01]  /*69c50*/  LDS R235, [R61+0xf200] ;  /* 0x00f200003deb7984 */ /* 0x000ea20000000800 */
[C---:B-1----:R-:W-:Y:S08]  /*69c60*/  HMMA.1688.F32.TF32 R116, R236.reuse, R6, R180 ;  /* 0x00000006ec74723c */ /* 0x042ff000000810b4 */
[C---:B------:R-:W-:Y:S08]  /*69c70*/  HMMA.1688.F32.TF32 R124, R236.reuse, R10, R184 ;  /* 0x0000000aec7c723c */ /* 0x040ff000000810b8 */
[C---:B------:R-:W-:Y:S07]  /*69c80*/  HMMA.1688.F32.TF32 R120, R236.reuse, R14, R188 ;  /* 0x0000000eec78723c */ /* 0x040fee00000810bc */
        /* <DEDUP_REMOVED lines=9> */
[C---:B---3--:R-:W-:Y:S03]  /*69d20*/  HMMA.1688.F32.TF32 R120, R236.reuse, R26, R200 ;  /* 0x0000001aec78723c */ /* 0x048fe600000810c8 */
        /* <DEDUP_REMOVED lines=8> */
[C---:B---3--:R-:W-:Y:S01]  /*69db0*/  HMMA.1688.F32.TF32 R120, R236.reuse, R38, R212 ;  /* 0x00000026ec78723c */ /* 0x048fe200000810d4 */
        /* <DEDUP_REMOVED lines=19> */
[----:B-1----:R-:W-:Y:S07]  /*69ef0*/  HMMA.1688.F32.TF32 R116, R236, R66, R240 ;  /* 0x00000042ec74723c */ /* 0x002fee00000810f0 */
[----:B------:R-:W-:Y:S04]  /*69f00*/  STL.64 [R1+0x4f0], R124 ;  /* 0x0004f07c01007387 */ /* 0x000fe80000100a00 */
[----:B------:R-:W-:Y:S04]  /*69f10*/  STL.64 [R1+0x4f8], R126 ;  /* 0x0004f87e01007387 */ /* 0x000fe80000100a00 */
[----:B------:R-:W3:Y:S04]  /*69f20*/  LDL.LU R240, [R1+0x630] ;  /* 0x0006300001f07983 */ /* 0x000ee80000300800 */
[----:B------:R-:W-:Y:S04]  /*69f30*/  STL.64 [R1+0x510], R120 ;  /* 0x0005107801007387 */ /* 0x000fe80000100a00 */
[----:B------:R-:W-:Y:S04]  /*69f40*/  STL.64 [R1+0x518], R122 ;  /* 0x0005187a01007387 */ /* 0x000fe80000100a00 */
[----:B------:R-:W-:Y:S04]  /*69f50*/  LDS R236, [R60+0xe280] ;  /* 0x00e280003cec7984 */ /* 0x000fe80000000800 */
[----:B------:R-:W-:Y:S04]  /*69f60*/  STL.64 [R1+0x500], R116 ;  /* 0x0005007401007387 */ /* 0x000fe80000100a00 */
[----:B------:R2:W-:Y:S04]  /*69f70*/  STL.64 [R1+0x508], R118 ;  /* 0x0005087601007387 */ /* 0x0005e80000100a00 */
        /* <DEDUP_REMOVED lines=77> */
[----:B------:R-:W1:Y:S01]  /*6a450*/  LDS R239, [R3+0xf280] ;  /* 0x00f2800003ef7984 */ /* 0x000e620000000800 */
[C---:B--2---:R-:W-:Y:S08]  /*6a460*/  HMMA.1688.F32.TF32 R116, R232.reuse, R6, R168 ;  /* 0x00000006e874723c */ /* 0x044ff000000810a8 */
[C---:B------:R-:W-:Y:S08]  /*6a470*/  HMMA.1688.F32.TF32 R124, R232.reuse, R10, R172 ;  /* 0x0000000ae87c723c */ /* 0x040ff000000810ac */
[C---:B---3--:R-:W-:Y:S07]  /*6a480*/  HMMA.1688.F32.TF32 R120, R232.reuse, R14, R176 ;  /* 0x0000000ee878723c */ /* 0x048fee00000810b0 */
[----:B------:R-:W-:Y:S04]  /*6a490*/  STL.64 [R1+0x620], R116 ;  /* 0x0006207401007387 */ /* 0x000fe80000100a00 */
[----:B------:R2:W-:Y:S02]  /*6a4a0*/  STL.64 [R1+0x628], R118 ;  /* 0x0006287601007387 */ /* 0x0005e40000100a00 */
[C---:B--2---:R-:W-:Y:S02]  /*6a4b0*/  HMMA.1688.F32.TF32 R116, R232.reuse, R18, R180 ;  /* 0x00000012e874723c */ /* 0x044fe400000810b4 */
[----:B------:R-:W-:Y:S04]  /*6a4c0*/  STL.64 [R1+0x610], R124 ;  /* 0x0006107c01007387 */ /* 0x000fe80000100a00 */
[----:B------:R2:W-:Y:S04]  /*6a4d0*/  STL.64 [R1+0x618], R126 ;  /* 0x0006187e01007387 */ /* 0x0005e80000100a00 */
[----:B------:R-:W-:Y:S04]  /*6a4e0*/  STL.64 [R1+0x600], R120 ;  /* 0x0006007801007387 */ /* 0x000fe80000100a00 */
[----:B------:R3:W-:Y:S01]  /*6a4f0*/  STL.64 [R1+0x608], R122 ;  /* 0x0006087a01007387 */ /* 0x0007e20000100a00 */
[C---:B--2---:R-:W-:Y:S08]  /*6a500*/  HMMA.1688.F32.TF32 R124, R232.reuse, R22, R184 ;  /* 0x00000016e87c723c */ /* 0x044ff000000810b8 */
[----:B------:R-:W-:Y:S01]  /*6a510*/  STL.64 [R1+0x5f0], R116 ;  /* 0x0005f07401007387 */ /* 0x000fe20000100a00 */
[C---:B---3--:R-:W-:Y:S03]  /*6a520*/  HMMA.1688.F32.TF32 R120, R232.reuse, R26, R188 ;  /* 0x0000001ae878723c */ /* 0x048fe600000810bc */
[----:B------:R4:W-:Y:S05]  /*6a530*/  STL.64 [R1+0x5f8], R118 ;  /* 0x0005f87601007387 */ /* 0x0009ea0000100a00 */
[C---:B----4-:R-:W-:Y:S06]  /*6a540*/  HMMA.1688.F32.TF32 R116, R232.reuse, R30, R192 ;  /* 0x0000001ee874723c */ /* 0x050fec00000810c0 */
[----:B------:R-:W-:Y:S04]  /*6a550*/  STL.64 [R1+0x5e0], R124 ;  /* 0x0005e07c01007387 */ /* 0x000fe80000100a00 */
[----:B------:R2:W-:Y:S05]  /*6a560*/  STL.64 [R1+0x5e8], R126 ;  /* 0x0005e87e01007387 */ /* 0x0005ea0000100a00 */
        /* <DEDUP_REMOVED lines=28> */
[----:B------:R-:W-:Y:S04]  /*6a730*/  STL.64 [R1+0x548], R122 ;  /* 0x0005487a01007387 */ /* 0x000fe80000100a00 */
[----:B------:R-:W-:Y:S04]  /*6a740*/  LDS R240, [R252+0xe280] ;  /* 0x00e28000fcf07984 */ /* 0x000fe80000000800 */
[----:B------:R-:W-:Y:S04]  /*6a750*/  LDS R242, [R252+0xf280] ;  /* 0x00f28000fcf27984 */ /* 0x000fe80000000800 */
[----:B------:R-:W-:Y:S04]  /*6a760*/  STL.64 [R1+0x520], R116 ;  /* 0x0005207401007387 */ /* 0x000fe80000100a00 */
[----:B------:R1:W-:Y:S04]  /*6a770*/  STL.64 [R1+0x528], R118 ;  /* 0x0005287601007387 */ /* 0x0003e80000100a00 */
[----:B------:R-:W-:Y:S04]  /*6a780*/  LDS R241, [R61+0xe280] ;  /* 0x00e280003df17984 */ /* 0x000fe80000000800 */
[----:B------:R-:W2:Y:S01]  /*6a790*/  LDS R243, [R61+0xf280] ;  /* 0x00f280003df37984 */ /* 0x000ea20000000800 */
[C---:B-1----:R-:W-:Y:S03]  /*6a7a0*/  HMMA.1688.F32.TF32 R116, R236.reuse, R6, R228 ;  /* 0x00000006ec74723c */ /* 0x042fe600000810e4 */
[----:B------:R-:W-:Y:S04]  /*6a7b0*/  LDS R232, [R60+0xe300] ;  /* 0x00e300003ce87984 */ /* 0x000fe80000000800 */
[----:B------:R-:W-:Y:S01]  /*6a7c0*/  LDS R234, [R60+0xf300] ;  /* 0x00f300003cea7984 */ /* 0x000fe20000000800 */
[C---:B------:R-:W-:Y:S03]  /*6a7d0*/  HMMA.1688.F32.TF32 R120, R236.reuse, R10, R244 ;  /* 0x0000000aec78723c */ /* 0x040fe600000810f4 */
[----:B------:R-:W-:Y:S04]  /*6a7e0*/  LDS R233, [R3+0xe300] ;  /* 0x00e3000003e97984 */ /* 0x000fe80000000800 */
[----:B------:R-:W1:Y:S08]  /*6a7f0*/  LDS R235, [R3+0xf300] ;  /* 0x00f3000003eb7984 */ /* 0x000e700000000800 */
[----:B------:R-:W-:Y:S04]  /*6a800*/  STL.64 [R1+0x530], R116 ;  /* 0x0005307401007387 */ /* 0x000fe80000100a00 */
[----:B------:R3:W-:Y:S04]  /*6a810*/  STL.64 [R1+0x538], R118 ;  /* 0x0005387601007387 */ /* 0x0007e80000100a00 */
[----:B------:R-:W1:Y:S01]  /*6a820*/  LDL.LU R244, [R1+0x790] ;  /* 0x0007900001f47983 */ /* 0x000e620000300800 */
[C---:B---3--:R-:W-:Y:S03]  /*6a830*/  HMMA.1688.F32.TF32 R116, R236.reuse, R14, R248 ;  /* 0x0000000eec74723c */ /* 0x048fe600000810f8 */
[----:B------:R3:W-:Y:S04]  /*6a840*/  STL.64 [R1+0x630], R120 ;  /* 0x0006307801007387 */ /* 0x0007e80000100a00 */
[----:B------:R4:W-:Y:S11]  /*6a850*/  STL.64 [R1+0x638], R122 ;  /* 0x0006387a01007387 */ /* 0x0009f60000100a00 */
[----:B------:R-:W-:Y:S05]  /*6a860*/  @!UPT UIADD3 URZ, URZ, URZ, URZ ;  /* 0x0000003f3f3ff290 */ /* 0x000fea000fffe03f */
        /* <DEDUP_REMOVED lines=126> */
[C---:B------:R-:W-:Y:S08]  /*6b050*/  HMMA.1688.F32.TF32 R132, R236.reuse, R34, R132 ;  /* 0x00000022ec84723c */ /* 0x040ff00000081084 */
[C---:B------:R-:W-:Y:S08]  /*6b060*/  HMMA.1688.F32.TF32 R128, R236.reuse, R30, R128 ;  /* 0x0000001eec80723c */ /* 0x040ff00000081080 */
[C---:B---3--:R-:W-:Y:S08]  /*6b070*/  HMMA.1688.F32.TF32 R120, R236.reuse, R22, R120 ;  /* 0x00000016ec78723c */ /* 0x048ff00000081078 */
[C---:B----4-:R-:W-:Y:S08]  /*6b080*/  HMMA.1688.F32.TF32 R116, R236.reuse, R18, R116 ;  /* 0x00000012ec74723c */ /* 0x050ff00000081074 */
[C---:B------:R-:W-:Y:S11]  /*6b090*/  HMMA.1688.F32.TF32 R124, R236.reuse, R26, R124 ;  /* 0x0000001aec7c723c */ /* 0x040ff6000008107c */
[----:B------:R-:W-:Y:S04]  /*6b0a0*/  @!UPT UIADD3 URZ, URZ, URZ, URZ ;  /* 0x0000003f3f3ff290 */ /* 0x000fe8000fffe03f */
[----:B------:R-:W-:Y:S04]  /*6b0b0*/  STL.64 [R1+0x660], R116 ;  /* 0x0006607401007387 */ /* 0x000fe80000100a00 */
[----:B------:R1:W-:Y:S04]  /*6b0c0*/  STL.64 [R1+0x668], R118 ;  /* 0x0006687601007387 */ /* 0x0003e80000100a00 */
[----:B-1----:R1:W5:Y:S04]  /*6b0d0*/  LDL.LU.64 R118, [R1+0x3b60] ;  /* 0x003b600001767983 */ /* 0x0023680000300a00 */
[----:B------:R1:W5:Y:S04]  /*6b0e0*/  LDL.LU.64 R116, [R1+0x3b58] ;  /* 0x003b580001747983 */ /* 0x0003680000300a00 */
[----:B------:R-:W-:Y:S04]  /*6b0f0*/  STL.64 [R1+0x670], R120 ;  /* 0x0006707801007387 */ /* 0x000fe80000100a00 */
[----:B------:R2:W-:Y:S04]  /*6b100*/  STL.64 [R1+0x678], R122 ;  /* 0x0006787a01007387 */ /* 0x0005e80000100a00 */
[----:B--2---:R1:W5:Y:S04]  /*6b110*/  LDL.LU.64 R122, [R1+0x3b50] ;  /* 0x003b5000017a7983 */ /* 0x0043680000300a00 */
        /* <DEDUP_REMOVED lines=14> */
[----:B------:R2:W-:Y:S02]  /*6b200*/  STL.64 [R1+0x6b8], R138 ;  /* 0x0006b88a01007387 */ /* 0x0005e40000100a00 */
[C---:B--2---:R-:W-:Y:S08]  /*6b210*/  HMMA.1688.F32.TF32 R136, R236.reuse, R42, R140 ;  /* 0x0000002aec88723c */ /* 0x044ff0000008108c */
[C---:B------:R-:W-:Y:S08]  /*6b220*/  HMMA.1688.F32.TF32 R144, R236.reuse, R46, R144 ;  /* 0x0000002eec90723c */ /* 0x040ff00000081090 */
[C---:B------:R-:W-:Y:S07]  /*6b230*/  HMMA.1688.F32.TF32 R140, R236.reuse, R50, R148 ;  /* 0x00000032ec8c723c */ /* 0x040fee0000081094 */
        /* <DEDUP_REMOVED lines=11> */
[----:B--2---:R-:W-:Y:S06]  /*6b2f0*/  HMMA.1688.F32.TF32 R136, R236, R66, R164 ;  /* 0x00000042ec88723c */ /* 0x004fec00000810a4 */
[----:B------:R-:W-:Y:S04]  /*6b300*/  STL.64 [R1+0x760], R144 ;  /* 0x0007609001007387 */ /* 0x000fe80000100a00 */
[----:B------:R2:W-:Y:S05]  /*6b310*/  STL.64 [R1+0x768], R146 ;  /* 0x0007689201007387 */ /* 0x0005ea0000100a00 */
[----:B------:R-:W-:Y:S04]  /*6b320*/  STL.64 [R1+0x780], R140 ;  /* 0x0007808c01007387 */ /* 0x000fe80000100a00 */
[----:B------:R3:W-:Y:S01]  /*6b330*/  STL.64 [R1+0x788], R142 ;  /* 0x0007888e01007387 */ /* 0x0007e20000100a00 */
[C---:B--2---:R-:W-:Y:S03]  /*6b340*/  HMMA.1688.F32.TF32 R144, R240.reuse, R6, R168 ;  /* 0x00000006f090723c */ /* 0x044fe600000810a8 */
[----:B------:R-:W-:Y:S04]  /*6b350*/  LDS R238, [R60+0xf380] ;  /* 0x00f380003cee7984 */ /* 0x000fe80000000800 */
[----:B------:R-:W-:Y:S01]  /*6b360*/  LDS R236, [R60+0xe380] ;  /* 0x00e380003cec7984 */ /* 0x000fe20000000800 */
[C---:B---3--:R-:W-:Y:S03]  /*6b370*/  HMMA.1688.F32.TF32 R140, R240.reuse, R10, R172 ;  /* 0x0000000af08c723c */ /* 0x048fe600000810ac */
[----:B------:R-:W-:Y:S04]  /*6b380*/  STL.64 [R1+0x770], R136 ;  /* 0x0007708801007387 */ /* 0x000fe80000100a00 */
[----:B------:R2:W-:Y:S04]  /*6b390*/  STL.64 [R1+0x778], R138 ;  /* 0x0007788a01007387 */ /* 0x0005e80000100a00 */
[----:B------:R-:W-:Y:S04]  /*6b3a0*/  LDS R239, [R3+0xf380] ;  /* 0x00f3800003ef7984 */ /* 0x000fe80000000800 */
[----:B------:R-:W-:Y:S01]  /*6b3b0*/  LDS R237, [R3+0xe380] ;  /* 0x00e3800003ed7984 */ /* 0x000fe20000000800 */
[C---:B--2---:R-:W-:Y:S03]  /*6b3c0*/  HMMA.1688.F32.TF32 R136, R240.reuse, R14, R176 ;  /* 0x0000000ef088723c */ /* 0x044fe600000810b0 */
[----:B------:R-:W-:Y:S04]  /*6b3d0*/  STL.64 [R1+0x9f0], R144 ;  /* 0x0009f09001007387 */ /* 0x000fe80000100a00 */
[----:B------:R2:W-:Y:S04]  /*6b3e0*/  STL.64 [R1+0x9f8], R146 ;  /* 0x0009f89201007387 */ /* 0x0005e80000100a00 */
[----:B------:R-:W-:Y:S04]  /*6b3f0*/  STL.64 [R1+0xa00], R140 ;  /* 0x000a008c01007387 */ /* 0x000fe80000100a00 */
[----:B------:R3:W-:Y:S01]  /*6b400*/  STL.64 [R1+0xa08], R142 ;  /* 0x000a088e01007387 */ /* 0x0007e20000100a00 */
[C---:B--2---:R-:W-:Y:S07]  /*6b410*/  HMMA.1688.F32.TF32 R144, R240.reuse, R18, R180 ;  /* 0x00000012f090723c */ /* 0x044fee00000810b4 */
[----:B------:R-:W-:Y:S01]  /*6b420*/  STL.64 [R1+0xa10], R136 ;  /* 0x000a108801007387 */ /* 0x000fe20000100a00 */
[C---:B---3--:R-:W-:Y:S03]  /*6b430*/  HMMA.1688.F32.TF32 R140, R240.reuse, R22, R184 ;  /* 0x00000016f08c723c */ /* 0x048fe600000810b8 */
        /* <DEDUP_REMOVED lines=33> */
[----:B--2---:R-:W-:Y:S03]  /*6b650*/  HMMA.1688.F32.TF32 R144, R240, R66, R228 ;  /* 0x00000042f090723c */ /* 0x004fe600000810e4 */
[----:B------:R-:W-:Y:S04]  /*6b660*/  LDS R240, [R252+0xe300] ;  /* 0x00e30000fcf07984 */ /* 0x000fe80000000800 */
[----:B------:R-:W-:Y:S01]  /*6b670*/  LDS R242, [R252+0xf300] ;  /* 0x00f30000fcf27984 */ /* 0x000fe20000000800 */
[C---:B---3--:R-:W-:Y:S03]  /*6b680*/  HMMA.1688.F32.TF32 R140, R232.reuse, R6, R244 ;  /* 0x00000006e88c723c */ /* 0x048fe600000810f4 */
[----:B------:R-:W-:Y:S04]  /*6b690*/  STL.64 [R1+0xc00], R136 ;  /* 0x000c008801007387 */ /* 0x000fe80000100a00 */
[----:B------:R2:W-:Y:S04]  /*6b6a0*/  STL.64 [R1+0xc08], R138 ;  /* 0x000c088a01007387 */ /* 0x0005e80000100a00 */
[----:B------:R-:W-:Y:S04]  /*6b6b0*/  LDS R241, [R61+0xe300] ;  /* 0x00e300003df17984 */ /* 0x000fe80000000800 */
[----:B------:R-:W3:Y:S01]  /*6b6c0*/  LDS R243, [R61+0xf300] ;  /* 0x00f300003df37984 */ /* 0x000ee20000000800 */
[C---:B--2---:R-:W-:Y:S03]  /*6b6d0*/  HMMA.1688.F32.TF32 R136, R232.reuse, R10, R248 ;  /* 0x0000000ae888723c */ /* 0x044fe600000810f8 */
        /* <DEDUP_REMOVED lines=96> */
[C---:B--2---:R-:W-:Y:S06]  /*6bce0*/  HMMA.1688.F32.TF32 R136, R232.reuse, R38, R188 ;  /* 0x00000026e888723c */ /* 0x044fec00000810bc */
[----:B------:R-:W-:Y:S04]  /*6bcf0*/  STL.64 [R1+0x840], R144 ;  /* 0x0008409001007387 */ /* 0x000fe80000100a00 */
[----:B------:R-:W-:Y:S05]  /*6bd00*/  STL.64 [R1+0x848], R146 ;  /* 0x0008489201007387 */ /* 0x000fea0000100a00 */
[----:B------:R-:W-:Y:S04]  /*6bd10*/  STL.64 [R1+0x860], R140 ;  /* 0x0008608c01007387 */ /* 0x000fe80000100a00 */
[----:B------:R-:W-:Y:S04]  /*6bd20*/  STL.64 [R1+0x868], R142 ;  /* 0x0008688e01007387 */ /* 0x000fe80000100a00 */
        /* <DEDUP_REMOVED lines=18> */
[----:B------:R-:W-:Y:S05]  /*6be50*/  STL.64 [R1+0x8d8], R146 ;  /* 0x0008d89201007387 */ /* 0x000fea0000100a00 */
[----:B------:R-:W-:Y:S04]  /*6be60*/  STL.64 [R1+0x8f0], R140 ;  /* 0x0008f08c01007387 */ /* 0x000fe80000100a00 */
[----:B------:R2:W-:Y:S04]  /*6be70*/  STL.64 [R1+0x8f8], R142 ;  /* 0x0008f88e01007387 */ /* 0x0005e80000100a00 */
[----:B------:R-:W-:Y:S04]  /*6be80*/  LDS R234, [R252+0xf380] ;  /* 0x00f38000fcea7984 */ /* 0x000fe80000000800 */
[----:B------:R-:W-:Y:S04]  /*6be90*/  LDS R232, [R252+0xe380] ;  /* 0x00e38000fce87984 */ /* 0x000fe80000000800 */
[----:B------:R-:W-:Y:S01]  /*6bea0*/  STL.64 [R1+0x8e0], R136 ;  /* 0x0008e08801007387 */ /* 0x000fe20000100a00 */
[C---:B--2---:R-:W-:Y:S03]  /*6beb0*/  HMMA.1688.F32.TF32 R140, R240.reuse, R6, R220 ;  /* 0x00000006f08c723c */ /* 0x044fe600000810dc */
[----:B------:R2:W-:Y:S04]  /*6bec0*/  STL.64 [R1+0x8e8], R138 ;  /* 0x0008e88a01007387 */ /* 0x0005e80000100a00 */
[----:B------:R-:W-:Y:S04]  /*6bed0*/  LDS R235, [R61+0xf380] ;  /* 0x00f380003deb7984 */ /* 0x000fe80000000800 */
[----:B------:R-:W3:Y:S01]  /*6bee0*/  LDS R233, [R61+0xe380] ;  /* 0x00e380003de97984 */ /* 0x000ee20000000800 */
[C---:B--2---:R-:W-:Y:S08]  /*6bef0*/  HMMA.1688.F32.TF32 R136, R240.reuse, R10, R224 ;  /* 0x0000000af088723c */ /* 0x044ff000000810e0 */
[C---:B------:R-:W-:Y:S03]  /*6bf00*/  HMMA.1688.F32.TF32 R144, R240.reuse, R14, R228 ;  /* 0x0000000ef090723c */ /* 0x040fe600000810e4 */
[----:B------:R-:W-:Y:S04]  /*6bf10*/  STL.64 [R1+0xa70], R140 ;  /* 0x000a708c01007387 */ /* 0x000fe80000100a00 */
[----:B------:R2:W-:Y:S08]  /*6bf20*/  STL.64 [R1+0xa78], R142 ;  /* 0x000a788e01007387 */ /* 0x0005f00000100a00 */
[----:B------:R-:W-:Y:S01]  /*6bf30*/  STL.64 [R1+0xa80], R136 ;  /* 0x000a808801007387 */ /* 0x000fe20000100a00 */
[C---:B--2---:R-:W-:Y:S03]  /*6bf40*/  HMMA.1688.F32.TF32 R140, R240.reuse, R18, R244 ;  /* 0x00000012f08c723c */ /* 0x044fe600000810f4 */
[----:B------:R2:W-:Y:S05]  /*6bf50*/  STL.64 [R1+0xa88], R138 ;  /* 0x000a888a01007387 */ /* 0x0005ea0000100a00 */
[C---:B--2---:R-:W-:Y:S01]  /*6bf60*/  HMMA.1688.F32.TF32 R136, R240.reuse, R22, R248 ;  /* 0x00000016f088723c */ /* 0x044fe200000810f8 */
[----:B------:R2:W-:Y:S04]  /*6bf70*/  STL.64 [R1+0xaa0], R144 ;  /* 0x000aa09001007387 */ /* 0x0005e80000100a00 */
[----:B------:R4:W-:Y:S04]  /*6bf80*/  STL.64 [R1+0xaa8], R146 ;  /* 0x000aa89201007387 */ /* 0x0009e80000100a00 */
        /* <DEDUP_REMOVED lines=112> */
[C---:B------:R-:W-:Y:S08]  /*6c690*/  HMMA.1688.F32.TF32 R148, R240.reuse, R42, R148 ;  /* 0x0000002af094723c */ /* 0x040ff00000081094 */
[C---:B--2---:R-:W-:Y:S08]  /*6c6a0*/  HMMA.1688.F32.TF32 R144, R240.reuse, R38, R144 ;  /* 0x00000026f090723c */ /* 0x044ff00000081090 */
[C---:B----4-:R-:W-:Y:S08]  /*6c6b0*/  HMMA.1688.F32.TF32 R248, R240.reuse, R26, R248 ;  /* 0x0000001af0f8723c */ /* 0x050ff000000810f8 */
[C---:B------:R-:W-:Y:S08]  /*6c6c0*/  HMMA.1688.F32.TF32 R136, R240.reuse, R30, R136 ;  /* 0x0000001ef088723c */ /* 0x040ff00000081088 */
[C---:B------:R-:W-:Y:S07]  /*6c6d0*/  HMMA.1688.F32.TF32 R140, R240.reuse, R34, R140 ;  /* 0x00000022f08c723c */ /* 0x040fee000008108c */
[----:B------:R1:W-:Y:S04]  /*6c6e0*/  STL.64 [R1+0xaf0], R248 ;  /* 0x000af0f801007387 */ /* 0x0003e80000100a00 */
[----:B------:R2:W-:Y:S04]  /*6c6f0*/  STL.64 [R1+0xaf8], R250 ;  /* 0x000af8fa01007387 */ /* 0x0005e80000100a00 */
[----:B-1----:R-:W3:Y:S01]  /*6c700*/  LDL.LU R248, [R1+0x1360] ;  /* 0x0013600001f87983 */ /* 0x002ee20000300800 */
[C---:B------:R-:W-:Y:S03]  /*6c710*/  HMMA.1688.F32.TF32 R156, R240.reuse, R50, R156 ;  /* 0x00000032f09c723c */ /* 0x040fe6000008109c */
[----:B------:R-:W3:Y:S04]  /*6c720*/  LDL.LU R249, [R1+0x1364] ;  /* 0x0013640001f97983 */ /* 0x000ee80000300800 */
[----:B--2---:R-:W3:Y:S04]  /*6c730*/  LDL.LU R250, [R1+0x1368] ;  /* 0x0013680001fa7983 */ /* 0x004ee80000300800 */
[----:B------:R-:W3:Y:S04]  /*6c740*/  LDL.LU R251, [R1+0x136c] ;  /* 0x00136c0001fb7983 */ /* 0x000ee80000300800 */
[----:B------:R-:W-:Y:S04]  /*6c750*/  STL.64 [R1+0xb10], R136 ;  /* 0x000b108801007387 */ /* 0x000fe80000100a00 */
[----:B------:R1:W-:Y:S04]  /*6c760*/  STL.64 [R1+0xb18], R138 ;  /* 0x000b188a01007387 */ /* 0x0003e80000100a00 */
[----:B-1----:R1:W5:Y:S04]  /*6c770*/  LDL.LU.64 R138, [R1+0x3b10] ;  /* 0x003b1000018a7983 */ /* 0x0023680000300a00 */
[----:B------:R1:W5:Y:S04]  /*6c780*/  LDL.LU.64 R136, [R1+0x3b08] ;  /* 0x003b080001887983 */ /* 0x0003680000300a00 */
[----:B------:R-:W-:Y:S04]  /*6c790*/  STL.64 [R1+0xb90], R140 ;  /* 0x000b908c01007387 */ /* 0x000fe80000100a00 */
[----:B------:R2:W-:Y:S01]  /*6c7a0*/  STL.64 [R1+0xb98], R142 ;  /* 0x000b988e01007387 */ /* 0x0005e20000100a00 */
[----:B------:R-:W-:Y:S03]  /*6c7b0*/  HMMA.1688.F32.TF32 R240, R240, R66, R172 ;  /* 0x00000042f0f0723c */ /* 0x000fe600000810ac */
        /* <DEDUP_REMOVED lines=30> */
[----:B------:R1:W5:Y:S04]  /*6c9a0*/  LDL.LU.64 R174, [R1+0x3a80] ;  /* 0x003a800001ae7983 */ /* 0x0003680000300a00 */
[----:B------:R1:W5:Y:S04]  /*6c9b0*/  LDL.LU.64 R172, [R1+0x3a78] ;  /* 0x003a780001ac7983 */ /* 0x0003680000300a00 */
[----:B------:R2:W-:Y:S04]  /*6c9c0*/  STL.64 [R1+0xd90], R240 ;  /* 0x000d90f001007387 */ /* 0x0005e80000100a00 */
[----:B------:R4:W-:Y:S04]  /*6c9d0*/  STL.64 [R1+0xd98], R242 ;  /* 0x000d98f201007387 */ /* 0x0009e80000100a00 */
[----:B--2---:R-:W2:Y:S04]  /*6c9e0*/  LDL.LU R240, [R1+0x1470] ;  /* 0x0014700001f07983 */ /* 0x004ea80000300800 */
[----:B------:R-:W2:Y:S04]  /*6c9f0*/  LDL.LU R241, [R1+0x1474] ;  /* 0x0014740001f17983 */ /* 0x000ea80000300800 */
[----:B----4-:R-:W2:Y:S04]  /*6ca00*/  LDL.LU R242, [R1+0x1478] ;  /* 0x0014780001f27983 */ /* 0x010ea80000300800 */
[----:B------:R-:W2:Y:S01]  /*6ca10*/  LDL.LU R243, [R1+0x147c] ;  /* 0x00147c0001f37983 */ /* 0x000ea20000300800 */
        /* <DEDUP_REMOVED lines=8> */
[----:B----4-:R1:W5:Y:S07]  /*6caa0*/  LDL.LU.64 R178, [R1+0x3a70] ;  /* 0x003a700001b27983 */ /* 0x01036e0000300a00 */
[C---:B------:R-:W-:Y:S01]  /*6cab0*/  HMMA.1688.F32.TF32 R200, R236.reuse, R34, R200 ;  /* 0x00000022ecc8723c */ /* 0x040fe200000810c8 */
[----:B------:R1:W5:Y:S04]  /*6cac0*/  LDL.LU.64 R176, [R1+0x3a68] ;  /* 0x003a680001b07983 */ /* 0x0003680000300a00 */
[----:B------:R-:W-:Y:S03]  /*6cad0*/  STL.64 [R1+0x910], R180 ;  /* 0x000910b401007387 */ /* 0x000fe60000100a00 */
[C---:B------:R-:W-:Y:S01]  /*6cae0*/  HMMA.1688.F32.TF32 R204, R236.reuse, R38, R204 ;  /* 0x00000026eccc723c */ /* 0x040fe200000810cc */
[----:B------:R4:W-:Y:S07]  /*6caf0*/  STL.64 [R1+0x918], R182 ;  /* 0x000918b601007387 */ /* 0x0009ee0000100a00 */
[C---:B------:R-:W-:Y:S01]  /*6cb00*/  HMMA.1688.F32.TF32 R208, R236.reuse, R42, R208 ;  /* 0x0000002aecd0723c */ /* 0x040fe200000810d0 */
[----:B----4-:R1:W5:Y:S04]  /*6cb10*/  LDL.LU.64 R182, [R1+0x3a60] ;  /* 0x003a600001b67983 */ /* 0x0103680000300a00 */
[----:B------:R1:W5:Y:S04]  /*6cb20*/  LDL.LU.64 R180, [R1+0x3a58] ;  /* 0x003a580001b47983 */ /* 0x0003680000300a00 */
[----:B------:R-:W-:Y:S04]  /*6cb30*/  STL.64 [R1+0x920], R184 ;  /* 0x000920b801007387 */ /* 0x000fe80000100a00 */
[----:B------:R4:W-:Y:S01]  /*6cb40*/  STL.64 [R1+0x928], R186 ;  /* 0x000928ba01007387 */ /* 0x0009e20000100a00 */
[C---:B------:R-:W-:Y:S03]  /*6cb50*/  HMMA.1688.F32.TF32 R212, R236.reuse, R46, R212 ;  /* 0x0000002eecd4723c */ /* 0x040fe600000810d4 */
[----:B----4-:R1:W5:Y:S04]  /*6cb60*/  LDL.LU.64 R186, [R1+0x3a50] ;  /* 0x003a500001ba7983 */ /* 0x0103680000300a00 */
[----:B------:R1:W5:Y:S04]  /*6cb70*/  LDL.LU.64 R184, [R1+0x3a48] ;  /* 0x003a480001b87983 */ /* 0x0003680000300a00 */
[----:B------:R-:W-:Y:S04]  /*6cb80*/  STL.64 [R1+0x930], R188 ;  /* 0x000930bc01007387 */ /* 0x000fe80000100a00 */
[----:B------:R4:W-:Y:S04]  /*6cb90*/  STL.64 [R1+0x938], R190 ;  /* 0x000938be01007387 */ /* 0x0009e80000100a00 */
        /* <DEDUP_REMOVED lines=23> */
[----:B------:R4:W-:Y:S02]  /*6cd10*/  STL.64 [R1+0x998], R214 ;  /* 0x000998d601007387 */ /* 0x0009e40000100a00 */
[C---:B----4-:R-:W-:Y:S08]  /*6cd20*/  HMMA.1688.F32.TF32 R212, R236.reuse, R50, R216 ;  /* 0x00000032ecd4723c */ /* 0x050ff000000810d8 */
[C---:B------:R-:W-:Y:S08]  /*6cd30*/  HMMA.1688.F32.TF32 R216, R236.reuse, R54, R220 ;  /* 0x00000036ecd8723c */ /* 0x040ff000000810dc */
[C---:B------:R-:W-:Y:S07]  /*6cd40*/  HMMA.1688.F32.TF32 R220, R236.reuse, R62, R228 ;  /* 0x0000003eecdc723c */ /* 0x040fee00000810e4 */
[----:B------:R-:W-:Y:S04]  /*6cd50*/  STL.64 [R1+0x9a0], R212 ;  /* 0x0009a0d401007387 */ /* 0x000fe80000100a00 */
[----:B------:R4:W-:Y:S02]  /*6cd60*/  STL.64 [R1+0x9a8], R214 ;  /* 0x0009a8d601007387 */ /* 0x0009e40000100a00 */
[C---:B----4-:R-:W-:Y:S02]  /*6cd70*/  HMMA.1688.F32.TF32 R212, R236.reuse, R58, R224 ;  /* 0x0000003aecd4723c */ /* 0x050fe400000810e0 */
[----:B------:R-:W-:Y:S04]  /*6cd80*/  STL.64 [R1+0x9b0], R216 ;  /* 0x0009b0d801007387 */ /* 0x000fe80000100a00 */
[----:B------:R4:W-:Y:S02]  /*6cd90*/  STL.64 [R1+0x9b8], R218 ;  /* 0x0009b8da01007387 */ /* 0x0009e40000100a00 */
[----:B----4-:R-:W-:Y:S11]  /*6cda0*/  HMMA.1688.F32.TF32 R216, R236, R66, R244 ;  /* 0x00000042ecd8723c */ /* 0x010ff600000810f4 */
[----:B------:R-:W-:Y:S04]  /*6cdb0*/  @!UPT UIADD3 URZ, URZ, URZ, URZ ;  /* 0x0000003f3f3ff290 */ /* 0x000fe8000fffe03f */
[----:B------:R4:W-:Y:S04]  /*6cdc0*/  STL.64 [R1+0x9c0], R212 ;  /* 0x0009c0d401007387 */ /* 0x0009e80000100a00 */
[----:B------:R-:W-:Y:S04]  /*6cdd0*/  STL.64 [R1+0x9c8], R214 ;  /* 0x0009c8d601007387 */ /* 0x000fe80000100a00 */
[----:B----4-:R-:W4:Y:S04]  /*6cde0*/  LDL.LU R212, [R1+0x1350] ;  /* 0x0013500001d47983 */ /* 0x010f280000300800 */
[----:B------:R-:W-:Y:S04]  /*6cdf0*/  STL.64 [R1+0x9e0], R220 ;  /* 0x0009e0dc01007387 */ /* 0x000fe80000100a00 */
[----:B------:R3:W-:Y:S02]  /*6ce00*/  STL.64 [R1+0x9e8], R222 ;  /* 0x0009e8de01007387 */ /* 0x0007e40000100a00 */
[-C--:B---3--:R-:W-:Y:S02]  /*6ce10*/  HMMA.1688.F32.TF32 R220, R232, R6.reuse, R248 ;  /* 0x00000006e8dc723c */ /* 0x088fe400000810f8 */
[----:B------:R3:W-:Y:S04]  /*6ce20*/  STL.64 [R1+0x9d0], R216 ;  /* 0x0009d0d801007387 */ /* 0x0007e80000100a00 */
[----:B------:R1:W-:Y:S04]  /*6ce30*/  STL.64 [R1+0x9d8], R218 ;  /* 0x0009d8da01007387 */ /* 0x0003e80000100a00 */
[----:B------:R-:W4:Y:S04]  /*6ce40*/  LDL.LU R213, [R1+0x1354] ;  /* 0x0013540001d57983 */ /* 0x000f280000300800 */
[----:B------:R-:W4:Y:S04]  /*6ce50*/  LDL.LU R214, [R1+0x1358] ;  /* 0x0013580001d67983 */ /* 0x000f280000300800 */
[----:B------:R-:W4:Y:S04]  /*6ce60*/  LDL.LU R215, [R1+0x135c] ;  /* 0x00135c0001d77983 */ /* 0x000f280000300800 */
[----:B---3--:R-:W3:Y:S04]  /*6ce70*/  LDL.LU R216, [R1+0x1340] ;  /* 0x0013400001d87983 */ /* 0x008ee80000300800 */
[----:B------:R1:W-:Y:S04]  /*6ce80*/  STL.64 [R1+0xca0], R220 ;  /* 0x000ca0dc01007387 */ /* 0x0003e80000100a00 */
[----:B------:R2:W-:Y:S04]  /*6ce90*/  STL.64 [R1+0xca8], R222 ;  /* 0x000ca8de01007387 */ /* 0x0005e80000100a00 */
[----:B------:R-:W3:Y:S04]  /*6cea0*/  LDL.LU R217, [R1+0x1344] ;  /* 0x0013440001d97983 */ /* 0x000ee80000300800 */
[----:B-1----:R-:W3:Y:S04]  /*6ceb0*/  LDL.LU R218, [R1+0x1348] ;  /* 0x0013480001da7983 */ /* 0x002ee80000300800 */
[----:B------:R-:W3:Y:S04]  /*6cec0*/  LDL.LU R219, [R1+0x134c] ;  /* 0x00134c0001db7983 */ /* 0x000ee80000300800 */
[----:B------:R-:W3:Y:S04]  /*6ced0*/  LDL.LU R220, [R1+0x1330] ;  /* 0x0013300001dc7983 */ /* 0x000ee80000300800 */
[----:B------:R-:W3:Y:S04]  /*6cee0*/  LDL.LU R221, [R1+0x1334] ;  /* 0x0013340001dd7983 */ /* 0x000ee80000300800 */
[----:B--2---:R-:W2:Y:S04]  /*6cef0*/  LDL.LU R222, [R1+0x1338] ;  /* 0x0013380001de7983 */ /* 0x004ea80000300800 */
[----:B------:R-:W2:Y:S04]  /*6cf00*/  LDL.LU R223, [R1+0x133c] ;  /* 0x00133c0001df7983 */ /* 0x000ea80000300800 */
[----:B------:R-:W2:Y:S04]  /*6cf10*/  LDL.LU R224, [R1+0x1320] ;  /* 0x0013200001e07983 */ /* 0x000ea80000300800 */
[----:B------:R-:W2:Y:S04]  /*6cf20*/  LDL.LU R225, [R1+0x1324] ;  /* 0x0013240001e17983 */ /* 0x000ea80000300800 */
[----:B------:R-:W2:Y:S01]  /*6cf30*/  LDL.LU R226, [R1+0x1328] ;  /* 0x0013280001e27983 */ /* 0x000ea20000300800 */
[----:B------:R-:W-:Y:S03]  /*6cf40*/  HMMA.1688.F32.TF32 R240, R236, R6, R240 ;  /* 0x00000006ecf0723c */ /* 0x000fe600000810f0 */
[----:B------:R-:W2:Y:S04]  /*6cf50*/  LDL.LU R227, [R1+0x132c] ;  /* 0x00132c0001e37983 */ /* 0x000ea80000300800 */
[----:B------:R-:W2:Y:S01]  /*6cf60*/  LDL.LU R228, [R1+0x1310] ;  /* 0x0013100001e47983 */ /* 0x000ea20000300800 */
[----:B------:R-:W-:-:S03]  /*6cf70*/  MOV R6, R33 ;  /* 0x0000002100067202 */ /* 0x000fc60000000f00 */
        /* <DEDUP_REMOVED lines=14> */
[----:B------:R-:W2:Y:S01]  /*6d060*/  LDL R236, [R1+0x1930] ;  /* 0x0019300001ec7983 */ /* 0x000ea20000100800 */
[C---:B----4-:R-:W-:Y:S08]  /*6d070*/  HMMA.1688.F32.TF32 R212, R232.reuse, R10, R212 ;  /* 0x0000000ae8d4723c */ /* 0x050ff000000810d4 */
[C---:B---3--:R-:W-:Y:S11]  /*6d080*/  HMMA.1688.F32.TF32 R216, R232.reuse, R14, R216 ;  /* 0x0000000ee8d8723c */ /* 0x048ff600000810d8 */
[----:B------:R-:W-:Y:S04]  /*6d090*/  @!UPT UIADD3 URZ, URZ, URZ, URZ ;  /* 0x0000003f3f3ff290 */ /* 0x000fe8000fffe03f */
[----:B------:R-:W-:Y:S01]  /*6d0a0*/  STL.64 [R1+0xc90], R212 ;  /* 0x000c90d401007387 */ /* 0x000fe20000100a00 */
[C---:B--2---:R-:W-:Y:S03]  /*6d0b0*/  HMMA.1688.F32.TF32 R220, R232.reuse, R18, R220 ;  /* 0x00000012e8dc723c */ /* 0x044fe600000810dc */
[----:B------:R1:W-:Y:S01]  /*6d0c0*/  STL.64 [R1+0xc98], R214 ;  /* 0x000c98d601007387 */ /* 0x0003e20000100a00 */
[----:B------:R-:W-:Y:S01]  /*6d0d0*/  MOV R10, R0 ;  /* 0x00000000000a7202 */ /* 0x000fe20000000f00 */
[----:B------:R-:W-:Y:S02]  /*6d0e0*/  IMAD.MOV.U32 R11, RZ, RZ, R2 ;  /* 0x000000ffff0b7224 */ /* 0x000fe400078e0002 */
[----:B-1----:R1:W5:Y:S01]  /*6d0f0*/  LDL.LU.64 R214, [R1+0x39d8] ;  /* 0x0039d80001d67983 */ /* 0x0023620000300a00 */
[C---:B------:R-:W-:Y:S03]  /*6d100*/  HMMA.1688.F32.TF32 R224, R232.reuse, R22, R224 ;  /* 0x00000016e8e0723c */ /* 0x040fe600000810e0 */
[----:B------:R1:W5:Y:S04]  /*6d110*/  LDL.LU.64 R212, [R1+0x39d0] ;  /* 0x0039d00001d47983 */ /* 0x0003680000300a00 */
[----:B------:R-:W2:Y:S01]  /*6d120*/  LDL.LU R0, [R1+0x39cc] ;  /* 0x0039cc0001007983 */ /* 0x000ea20000300800 */
[----:B------:R-:W-:Y:S03]  /*6d130*/  HMMA.1688.F32.TF32 R228, R232, R26, R228 ;  /* 0x0000001ae8e4723c */ /* 0x000fe600000810e4 */
[----:B------:R-:W3:Y:S01]  /*6d140*/  LDL.LU R2, [R1+0x39c8] ;  /* 0x0039c80001027983 */ /* 0x000ee20000300800 */
[----:B------:R-:W-:Y:S01]  /*6d150*/  MOV R22, R49 ;  /* 0x0000003100167202 */ /* 0x000fe20000000f00 */
[----:B------:R-:W-:-:S02]  /*6d160*/  IMAD.MOV.U32 R23, RZ, RZ, R48 ;  /* 0x000000ffff177224 */ /* 0x000fc400078e0030 */
[----:B------:R-:W-:Y:S01]  /*6d170*/  STL.64 [R1+0xd80], R216 ;  /* 0x000d80d801007387 */ /* 0x000fe20000100a00 */
[----:B------:R-:W-:Y:S01]  /*6d180*/  MOV R26, R45 ;  /* 0x0000002d001a7202 */ /* 0x000fe20000000f00 */
[----:B------:R-:W-:Y:S02]  /*6d190*/  IMAD.MOV.U32 R27, RZ, RZ, R44 ;  /* 0x000000ffff1b7224 */ /* 0x000fe400078e002c */
[----:B------:R4:W-:Y:S01]  /*6d1a0*/  STL.64 [R1+0xd88], R218 ;  /* 0x000d88da01007387 */ /* 0x0009e20000100a00 */
[C---:B------:R-:W-:Y:S03]  /*6d1b0*/  HMMA.1688.F32.TF32 R244, R232.reuse, R30, R244 ;  /* 0x0000001ee8f4723c */ /* 0x040fe600000810f4 */
[----:B----4-:R1:W5:Y:S04]  /*6d1c0*/  LDL.LU.64 R218, [R1+0x39c0] ;  /* 0x0039c00001da7983 */ /* 0x0103680000300a00 */
[----:B------:R1:W5:Y:S01]  /*6d1d0*/  LDL.LU.64 R216, [R1+0x39b8] ;  /* 0x0039b80001d87983 */ /* 0x0003620000300a00 */
[----:B------:R-:W-:Y:S01]  /*6d1e0*/  MOV R30, R41 ;  /* 0x00000029001e7202 */ /* 0x000fe20000000f00 */
[----:B------:R-:W-:Y:S01]  /*6d1f0*/  IMAD.MOV.U32 R31, RZ, RZ, R40 ;  /* 0x000000ffff1f7224 */ /* 0x000fe200078e0028 */
[C---:B------:R-:W-:Y:S07]  /*6d200*/  HMMA.1688.F32.TF32 R248, R232.reuse, R34, R248 ;  /* 0x00000022e8f8723c */ /* 0x040fee00000810f8 */
[----:B------:R-:W-:Y:S01]  /*6d210*/  MOV R34, R37 ;  /* 0x0000002500227202 */ /* 0x000fe20000000f00 */
[----:B------:R-:W-:Y:S01]  /*6d220*/  IMAD.MOV.U32 R35, RZ, RZ, R36 ;  /* 0x000000ffff237224 */ /* 0x000fe200078e0024 */
[----:B------:R-:W-:Y:S06]  /*6d230*/  STL.64 [R1+0xd70], R220 ;  /* 0x000d70dc01007387 */ /* 0x000fec0000100a00 */
[----:B------:R-:W-:Y:S01]  /*6d240*/  HMMA.1688.F32.TF32 R36, R232, R38, R32 ;  /* 0x00000026e824723c */ /* 0x000fe20000081020 */
[----:B------:R4:W-:Y:S01]  /*6d250*/  STL.64 [R1+0xd78], R222 ;  /* 0x000d78de01007387 */ /* 0x0009e20000100a00 */
[----:B------:R-:W-:Y:S01]  /*6d260*/  MOV R18, R53 ;  /* 0x0000003500127202 */ /* 0x000fe20000000f00 */
[----:B------:R-:W-:-:S05]  /*6d270*/  IMAD.MOV.U32 R19, RZ, RZ, R52 ;  /* 0x000000ffff137224 */ /* 0x000fca00078e0034 */
[C---:B------:R-:W-:Y:S01]  /*6d280*/  HMMA.1688.F32.TF32 R32, R232.reuse, R42, R28 ;  /* 0x0000002ae820723c */ /* 0x040fe2000008101c */
[----:B----4-:R1:W5:Y:S07]  /*6d290*/  LDL.LU.64 R222, [R1+0x39b0] ;  /* 0x0039b00001de7983 */ /* 0x01036e0000300a00 */
[----:B------:R-:W-:Y:S01]  /*6d2a0*/  HMMA.1688.F32.TF32 R28, R232, R46, R24 ;  /* 0x0000002ee81c723c */ /* 0x000fe20000081018 */
[----:B------:R1:W5:Y:S01]  /*6d2b0*/  LDL.LU.64 R220, [R1+0x39a8] ;  /* 0x0039a80001dc7983 */ /* 0x0003620000300a00 */
[----:B------:R-:W-:-:S03]  /*6d2c0*/  MOV R14, R57 ;  /* 0x00000039000e7202 */ /* 0x000fc60000000f00 */
[----:B------:R-:W-:Y:S03]  /*6d2d0*/  STL.64 [R1+0xd60], R224 ;  /* 0x000d60e001007387 */ /* 0x000fe60000100a00 */
[----:B------:R-:W-:Y:S01]  /*6d2e0*/  HMMA.1688.F32.TF32 R24, R232, R50, R20 ;  /* 0x00000032e818723c */ /* 0x000fe20000081014 */
[----:B------:R4:W-:Y:S01]  /*6d2f0*/  STL.64 [R1+0xd68], R226 ;  /* 0x000d68e201007387 */ /* 0x0009e20000100a00 */
[----:B------:R-:W-:-:S06]  /*6d300*/  IMAD.MOV.U32 R15, RZ, RZ, R56 ;  /* 0x000000ffff0f7224 */ /* 0x000fcc00078e0038 */
[C---:B------:R-:W-:Y:S01]  /*6d310*/  HMMA.1688.F32.TF32 R8, R232.reuse, R54, R8 ;  /* 0x00000036e808723c */ /* 0x040fe20000081008 */
[----:B----4-:R1:W5:Y:S07]  /*6d320*/  LDL.LU.64 R226, [R1+0x39a0] ;  /* 0x0039a00001e27983 */ /* 0x01036e0000300a00 */
[C---:B------:R-:W-:Y:S01]  /*6d330*/  HMMA.1688.F32.TF32 R20, R232.reuse, R58, R4 ;  /* 0x0000003ae814723c */ /* 0x040fe20000081004 */
[----:B------:R1:W5:Y:S04]  /*6d340*/  LDL.LU.64 R224, [R1+0x3998] ;  /* 0x0039980001e07983 */ /* 0x0003680000300a00 */
[----:B------:R-:W-:Y:S04]  /*6d350*/  STL.64 [R1+0xd50], R228 ;  /* 0x000d50e401007387 */ /* 0x000fe80000100a00 */
[----:B------:R4:W-:Y:S01]  /*6d360*/  STL.64 [R1+0xd58], R230 ;  /* 0x000d58e601007387 */ /* 0x0009e20000100a00 */
[C---:B------:R-:W-:Y:S03]  /*6d370*/  HMMA.1688.F32.TF32 R16, R232.reuse, R62, R16 ;  /* 0x0000003ee810723c */ /* 0x040fe60000081010 */
[----:B----4-:R1:W5:Y:S05]  /*6d380*/  LDL.LU.64 R230, [R1+0x3990] ;  /* 0x0039900001e67983 */ /* 0x01036a0000300a00 */
[----:B------:R-:W-:Y:S01]  /*6d390*/  HMMA.1688.F32.TF32 R12, R232, R66, R12 ;  /* 0x00000042e80c723c */ /* 0x000fe2000008100c */
        /* <DEDUP_REMOVED lines=22> */
[----:B------:R-:W2:Y:S04]  /*6d500*/  LDL.LU R6, [R1+0x3118] ;  /* 0x0031180001067983 */ /* 0x000ea80000300800 */
[----:B------:R-:W-:Y:S04]  /*6d510*/  STL.64 [R1+0xcc0], R16 ;  /* 0x000cc01001007387 */ /* 0x000fe80000100a00 */
[----:B------:R1:W-:Y:S04]  /*6d520*/  STL.64 [R1+0xcc8], R18 ;  /* 0x000cc81201007387 */ /* 0x0003e80000100a00 */
[----:B------:R-:W3:Y:S04]  /*6d530*/  LDL.LU R7, [R1+0x3114] ;  /* 0x0031140001077983 */ /* 0x000ee80000300800 */
[----:B------:R-:W-:Y:S04]  /*6d540*/  STL.64 [R1+0xc80], R12 ;  /* 0x000c800c01007387 */ /* 0x000fe80000100a00 */
[----:B------:R1:W-:Y:S04]  /*6d550*/  STL.64 [R1+0xc88], R14 ;  /* 0x000c880e01007387 */ /* 0x0003e80000100a00 */
[----:B-1----:R-:W3:Y:S04]  /*6d560*/  LDL.LU R18, [R1+0x3120] ;  /* 0x0031200001127983 */ /* 0x002ee80000300800 */
[----:B------:R-:W3:Y:S04]  /*6d570*/  LDL.LU R11, [R1+0x3128] ;  /* 0x00312800010b7983 */ /* 0x000ee80000300800 */
[----:B------:R-:W3:Y:S04]  /*6d580*/  LDL.LU R19, [R1+0x311c] ;  /* 0x00311c0001137983 */ /* 0x000ee80000300800 */
[----:B------:R-:W3:Y:S04]  /*6d590*/  LDL.LU R17, [R1+0x3124] ;  /* 0x0031240001117983 */ /* 0x000ee80000300800 */
[----:B------:R-:W3:Y:S04]  /*6d5a0*/  LDL.LU R16, [R1+0x312c] ;  /* 0x00312c0001107983 */ /* 0x000ee80000300800 */
[----:B------:R-:W3:Y:S04]  /*6d5b0*/  LDL.LU R15, [R1+0x3130] ;  /* 0x00313000010f7983 */ /* 0x000ee80000300800 */
[----:B------:R-:W3:Y:S04]  /*6d5c0*/  LDL.LU R14, [R1+0x3134] ;  /* 0x00313400010e7983 */ /* 0x000ee80000300800 */
[----:B------:R-:W3:Y:S01]  /*6d5d0*/  LDL.LU R10, [R1+0x3138] ;  /* 0x00313800010a7983 */ /* 0x000ee20000300800 */
[----:B------:R-:W-:Y:S01]  /*6d5e0*/  MOV R9, c[0x0][0x180] ;  /* 0x0000600000097a02 */ /* 0x000fe20000000f00 */
[----:B------:R-:W-:-:S02]  /*6d5f0*/  IMAD.MOV.U32 R5, RZ, RZ, 0x3f ;  /* 0x0000003fff057424 */ /* 0x000fc400078e00ff */
[----:B------:R-:W1:Y:S01]  /*6d600*/  S2R R45, SR_TID.X ;  /* 0x00000000002d7919 */ /* 0x000e620000002100 */
[----:B------:R-:W-:Y:S02]  /*6d610*/  IADD3 R3, R9, -0x80, RZ ;  /* 0xffffff8009037810 */ /* 0x000fe40007ffe0ff */
[----:B------:R-:W-:Y:S01]  /*6d620*/  IADD3 R9, R5, c[0x0][0x180], RZ ;  /* 0x0000600005097a10 */ /* 0x000fe20007ffe0ff */
[----:B------:R-:W3:Y:S03]  /*6d630*/  LDL.LU R13, [R1+0x313c] ;  /* 0x00313c00010d7983 */ /* 0x000ee60000300800 */
[----:B------:R-:W-:Y:S01]  /*6d640*/  SHF.R.S32.HI R5, RZ, 0x1f, R9 ;  /* 0x0000001fff057819 */ /* 0x000fe20000011409 */
[----:B------:R-:W-:Y:S01]  /*6d650*/  IMAD R3, R236, -0x40, R3 ;  /* 0xffffffc0ec037824 */ /* 0x000fe200078e0203 */
[----:B------:R-:W-:Y:S01]  /*6d660*/  MOV R37, c[0x0][0x188] ;  /* 0x0000620000257a02 */ /* 0x000fe20000000f00 */
[----:B------:R-:W3:Y:S01]  /*6d670*/  LDL.LU R12, [R1+0x3140] ;  /* 0x00314000010c7983 */ /* 0x000ee20000300800 */
[----:B------:R-:W-:-:S03]  /*6d680*/  LEA.HI R5, R5, R9, RZ, 0x6 ;  /* 0x0000000905057211 */ /* 0x000fc600078f30ff */
[----:B------:R-:W-:Y:S01]  /*6d690*/  BAR.SYNC.DEFER_BLOCKING 0x0 ;  /* 0x0000000000007b1d */ /* 0x000fe20000010000 */
[----:B------:R-:W-:Y:S02]  /*6d6a0*/  SHF.R.S32.HI R5, RZ, 0x6, R5 ;  /* 0x00000006ff057819 */ /* 0x000fe40000011405 */
[----:B------:R-:W-:Y:S02]  /*6d6b0*/  ISETP.GT.AND P1, PT, R3, RZ, PT ;  /* 0x000000ff0300720c */ /* 0x000fe40003f24270 */
[----:B------:R-:W-:Y:S01]  /*6d6c0*/  IADD3 R5, R5, -0x2, RZ ;  /* 0xfffffffe05057810 */ /* 0x000fe20007ffe0ff */
[----:B------:R-:W-:Y:S01]  /*6d6d0*/  IMAD.SHL.U32 R37, R37, 0x40, RZ ;  /* 0x0000004025257824 */ /* 0x000fe200078e00ff */
[----:B------:R-:W3:Y:S02]  /*6d6e0*/  LDL.LU R9, [R1+0x3144] ;  /* 0x0031440001097983 */ /* 0x000ee40000300800 */
[----:B------:R-:W-:Y:S02]  /*6d6f0*/  ISETP.GE.AND P0, PT, R236, R5, PT ;  /* 0x00000005ec00720c */ /* 0x000fe40003f06270 */
[----:B------:R-:W-:Y:S01]  /*6d700*/  SEL R5, RZ, 0x4, !P1 ;  /* 0x00000004ff057807 */ /* 0x000fe20004800000 */
[----:B------:R-:W3:Y:S03]  /*6d710*/  LDL.LU R8, [R1+0x3148] ;  /* 0x0031480001087983 */ /* 0x000ee60000300800 */
[----:B------:R-:W-:-:S02]  /*6d720*/  SEL R5, R5, RZ, !P0 ;  /* 0x000000ff05057207 */ /* 0x000fc40004000000 */
[----:B-1----:R-:W-:Y:S02]  /*6d730*/  LOP3.LUT R44, R45, 0x1f, RZ, 0xc0, !PT ;  /* 0x0000001f2d2c7812 */ /* 0x002fe400078ec0ff */
[----:B------:R-:W-:Y:S02]  /*6d740*/  SHF.L.U32 R37, R37, 0x2, RZ ;  /* 0x0000000225257819 */ /* 0x000fe400000006ff */
[----:B------:R-:W-:Y:S01]  /*6d750*/  ISETP.NE.U32.AND P1, PT, R5, RZ, PT ;  /* 0x000000ff0500720c */ /* 0x000fe20003f25070 */
[----:B------:R-:W-:Y:S01]  /*6d760*/  IMAD.SHL.U32 R237, R44, 0x4, RZ ;  /* 0x000000042ced7824 */ /* 0x000fe200078e00ff */
[----:B----4-:R-:W-:-:S04]  /*6d770*/  IADD3 R4, R4, 0x1, RZ ;  /* 0x0000000104047810 */ /* 0x010fc80007ffe0ff */
[----:B------:R-:W-:-:S04]  /*6d780*/  ISETP.GT.AND P2, PT, R4, 0x1, PT ;  /* 0x000000010400780c */ /* 0x000fc80003f44270 */
[----:B------:R-:W-:-:S05]  /*6d790*/  SEL R67, R4, RZ, !P2 ;  /* 0x000000ff04437207 */ /* 0x000fca0005000000 */
[----:B------:R-:W-:Y:S01]  /*6d7a0*/  IMAD R4, R67, 0x10000, R237 ;  /* 0x0001000043047824 */ /* 0x000fe200078e02ed */
[----:B--2---:R-:W-:-:S05]  /*6d7b0*/  IADD3 R6, P3, R6, R37, RZ ;  /* 0x0000002506067210 */ /* 0x004fca0007f7e0ff */
[----:B------:R1:W-:Y:S01]  /*6d7c0*/  STL [R1+0x3118], R6 ;  /* 0x0031180601007387 */ /* 0x0003e20000100800 */
[----:B---3--:R-:W-:-:S03]  /*6d7d0*/  IADD3.X R7, R7, R0, RZ, P3, !PT ;  /* 0x0000000007077210 */ /* 0x008fc60001ffe4ff */
[----:B------:R-:W-:Y:S01]  /*6d7e0*/  STL [R1+0x81c], R67 ;  /* 0x00081c4301007387 */ /* 0x000fe20000100800 */
[-C--:B------:R-:W-:Y:S02]  /*6d7f0*/  IADD3 R18, P2, R18, R37.reuse, RZ ;  /* 0x0000002512127210 */ /* 0x080fe40007f5e0ff */
[----:B------:R-:W-:Y:S01]  /*6d800*/  IADD3 R11, P3, R11, R37, RZ ;  /* 0x000000250b0b7210 */ /* 0x000fe20007f7e0ff */
[----:B------:R-:W-:Y:S01]  /*6d810*/  @!PT LDS RZ, [RZ] ;  /* 0x00000000fffff984 */ /* 0x000fe20000000800 */
[----:B------:R-:W-:Y:S01]  /*6d820*/  @!PT LDS RZ, [RZ] ;  /* 0x00000000fffff984 */ /* 0x000fe20000000800 */
[----:B------:R-:W-:Y:S01]  /*6d830*/  @!PT LDS RZ, [RZ] ;  /* 0x00000000fffff984 */ /* 0x000fe20000000800 */
[----:B------:R1:W-:Y:S01]  /*6d840*/  LDGSTS.E [R4], [R6.64], P1 ;  /* 0x0000000006047fae */ /* 0x0003e20008921844 */
[----:B------:R-:W-:-:S03]  /*6d850*/  IADD3.X R19, R19, R0, RZ, P2, !PT ;  /* 0x0000000013137210 */ /* 0x000fc600017fe4ff */
[----:B------:R2:W-:Y:S01]  /*6d860*/  STL [R1+0x3114], R7 ;  /* 0x0031140701007387 */ /* 0x0005e20000100800 */
[----:B------:R-:W-:-:S03]  /*6d870*/  IMAD.X R17, R17, 0x1, R0, P3 ;  /* 0x0000000111117824 */ /* 0x000fc600018e0600 */
[----:B------:R-:W-:Y:S01]  /*6d880*/  STL [R1+0x3120], R18 ;  /* 0x0031201201007387 */ /* 0x000fe20000100800 */
[----:B-1----:R-:W-:Y:S01]  /*6d890*/  MOV R6, R18 ;  /* 0x0000001200067202 */ /* 0x002fe20000000f00 */
[----:B--2---:R-:W-:Y:S02]  /*6d8a0*/  IMAD.MOV.U32 R7, RZ, RZ, R19 ;  /* 0x000000ffff077224 */ /* 0x004fe400078e0013 */
[----:B------:R-:W-:Y:S04]  /*6d8b0*/  STL [R1+0x311c], R19 ;  /* 0x00311c1301007387 */ /* 0x000fe80000100800 */
[----:B------:R1:W-:Y:S04]  /*6d8c0*/  STL [R1+0x3128], R11 ;  /* 0x0031280b01007387 */ /* 0x0003e80000100800 */
[----:B------:R2:W-:Y:S04]  /*6d8d0*/  LDGSTS.E [R4+0x80], [R6.64], P1 ;  /* 0x0008000006047fae */ /* 0x0005e80008921844 */
[----:B------:R3:W-:Y:S04]  /*6d8e0*/  STL [R1+0x3124], R17 ;  /* 0x0031241101007387 */ /* 0x0007e80000100800 */
[----:B------:R-:W4:Y:S01]  /*6d8f0*/  LDL.LU R21, [R1+0x314c] ;  /* 0x00314c0001157983 */ /* 0x000f220000300800 */
[----:B--2---:R-:W-:-:S03]  /*6d900*/  MOV R6, R11 ;  /* 0x0000000b00067202 */ /* 0x004fc60000000f00 */
[----:B-1----:R-:W2:Y:S01]  /*6d910*/  LDL.LU R11, [R1+0x3150] ;  /* 0x00315000010b7983 */ /* 0x002ea20000300800 */
[----:B------:R-:W-:-:S03]  /*6d920*/  IADD3 R15, P2, R15, R37, RZ ;  /* 0x000000250f0f7210 */ /* 0x000fc60007f5e0ff */
[----:B------:R-:W4:Y:S01]  /*6d930*/  LDL.LU R20, [R1+0x2fd8] ;  /* 0x002fd80001147983 */ /* 0x000f220000300800 */
[----:B------:R-:W-:-:S03]  /*6d940*/  IADD3 R10, P3, R10, R37, RZ ;  /* 0x000000250a0a7210 */ /* 0x000fc60007f7e0ff */
[----:B------:R-:W4:Y:S01]  /*6d950*/  LDL.LU R19, [R1+0x2fdc] ;  /* 0x002fdc0001137983 */ /* 0x000f220000300800 */
[----:B------:R-:W-:Y:S01]  /*6d960*/  IMAD.MOV.U32 R7, RZ, RZ, R17 ;  /* 0x000000ffff077224 */ /* 0x000fe200078e0011 */
[----:B------:R-:W-:Y:S01]  /*6d970*/  IADD3.X R16, R16, R0, RZ, P2, !PT ;  /* 0x0000000010107210 */ /* 0x000fe200017fe4ff */
[----:B------:R-:W-:Y:S01]  /*6d980*/  IMAD.X R14, R14, 0x1, R0, P3 ;  /* 0x000000010e0e7824 */ /* 0x000fe200018e0600 */
[----:B------:R-:W-:Y:S04]  /*6d990*/  STL [R1+0x3130], R15 ;  /* 0x0031300f01007387 */ /* 0x000fe80000100800 */
[----:B------:R1:W-:Y:S04]  /*6d9a0*/  LDGSTS.E [R4+0x100], [R6.64], P1 ;  /* 0x0010000006047fae */ /* 0x0003e80008921844 */
[----:B------:R3:W-:Y:S04]  /*6d9b0*/  STL [R1+0x312c], R16 ;  /* 0x00312c1001007387 */ /* 0x0007e80000100800 */
[----:B------:R3:W-:Y:S01]  /*6d9c0*/  STL [R1+0x3138], R10 ;  /* 0x0031380a01007387 */ /* 0x0007e20000100800 */
[----:B-1----:R-:W-:Y:S01]  /*6d9d0*/  MOV R6, R15 ;  /* 0x0000000f00067202 */ /* 0x002fe20000000f00 */
[----:B------:R-:W-:-:S02]  /*6d9e0*/  IMAD.MOV.U32 R7, RZ, RZ, R16 ;  /* 0x000000ffff077224 */ /* 0x000fc400078e0010 */
[----:B------:R1:W-:Y:S04]  /*6d9f0*/  STL [R1+0x3134], R14 ;  /* 0x0031340e01007387 */ /* 0x0003e80000100800 */
[----:B------:R-:W4:Y:S04]  /*6da00*/  LDL.LU R18, [R1+0x2fe0] ;  /* 0x002fe00001127983 */ /* 0x000f280000300800 */
[----:B---3--:R-:W3:Y:S04]  /*6da10*/  LDL.LU R17, [R1+0x2fe4] ;  /* 0x002fe40001117983 */ /* 0x008ee80000300800 */
[----:B------:R1:W-:Y:S04]  /*6da20*/  LDGSTS.E [R4+0x180], [R6.64], P1 ;  /* 0x0018000006047fae */ /* 0x0003e80008921844 */
[----:B------:R-:W3:Y:S01]  /*6da30*/  LDL.LU R16, [R1+0x2fe8] ;  /* 0x002fe80001107983 */ /* 0x000ee20000300800 */
[----:B-1----:R-:W-:-:S03]  /*6da40*/  MOV R6, R10 ;  /* 0x0000000a00067202 */ /* 0x002fc60000000f00 */
[----:B------:R-:W3:Y:S01]  /*6da50*/  LDL.LU R10, [R1+0x2fec] ;  /* 0x002fec00010a7983 */ /* 0x000ee20000300800 */
[-C--:B------:R-:W-:Y:S02]  /*6da60*/  IADD3 R12, P2, R12, R37.reuse, RZ ;  /* 0x000000250c0c7210 */ /* 0x080fe40007f5e0ff */
[----:B------:R-:W-:Y:S02]  /*6da70*/  IADD3 R8, P3, R8, R37, RZ ;  /* 0x0000002508087210 */ /* 0x000fe40007f7e0ff */
[----:B------:R-:W-:Y:S01]  /*6da80*/  IADD3.X R13, R13, R0, RZ, P2, !PT ;  /* 0x000000000d0d7210 */ /* 0x000fe200017fe4ff */
[----:B------:R-:W-:Y:S02]  /*6da90*/  IMAD.MOV.U32 R7, RZ, RZ, R14 ;  /* 0x000000ffff077224 */ /* 0x000fe400078e000e */
[----:B------:R-:W-:Y:S01]  /*6daa0*/  IMAD.X R9, R9, 0x1, R0, P3 ;  /* 0x0000000109097824 */ /* 0x000fe200018e0600 */
[----:B------:R-:W-:Y:S04]  /*6dab0*/  STL [R1+0x3140], R12 ;  /* 0x0031400c01007387 */ /* 0x000fe80000100800 */
[----:B------:R1:W-:Y:S04]  /*6dac0*/  STL [R1+0x313c], R13 ;  /* 0x00313c0d01007387 */ /* 0x0003e80000100800 */
[----:B------:R-:W-:Y:S04]  /*6dad0*/  STL [R1+0x3148], R8 ;  /* 0x0031480801007387 */ /* 0x000fe80000100800 */
[----:B------:R1:W-:Y:S04]  /*6dae0*/  STL [R1+0x3144], R9 ;  /* 0x0031440901007387 */ /* 0x0003e80000100800 */
[----:B------:R1:W-:Y:S04]  /*6daf0*/  LDGSTS.E [R4+0x200], [R6.64], P1 ;  /* 0x0020000006047fae */ /* 0x0003e80008921844 */
[----:B------:R-:W3:Y:S04]  /*6db00*/  LDL.LU R15, [R1+0x2ff0] ;  /* 0x002ff000010f7983 */ /* 0x000ee80000300800 */
[----:B------:R-:W3:Y:S01]  /*6db10*/  LDL.LU R14, [R1+0x2ff4] ;  /* 0x002ff400010e7983 */ /* 0x000ee20000300800 */
[----:B-1----:R-:W-:Y:S01]  /*6db20*/  IMAD.MOV.U32 R7, RZ, RZ, R13 ;  /* 0x000000ffff077224 */ /* 0x002fe200078e000d */
[----:B------:R-:W-:-:S02]  /*6db30*/  MOV R6, R12 ;  /* 0x0000000c00067202 */ /* 0x000fc40000000f00 */
[----:B------:R-:W3:Y:S04]  /*6db40*/  LDL.LU R13, [R1+0x2ff8] ;  /* 0x002ff800010d7983 */ /* 0x000ee80000300800 */
[----:B------:R-:W3:Y:S01]  /*6db50*/  LDL.LU R12, [R1+0x2ffc] ;  /* 0x002ffc00010c7983 */ /* 0x000ee20000300800 */
[----:B------:R-:W-:-:S03]  /*6db60*/  ISETP.GT.AND P2, PT, R3, 0x4, PT ;  /* 0x000000040300780c */ /* 0x000fc60003f44270 */
[----:B------:R1:W-:Y:S01]  /*6db70*/  LDGSTS.E [R4+0x280], [R6.64], P1 ;  /* 0x0028000006047fae */ /* 0x0003e20008921844 */
[----:B------:R-:W-:-:S04]  /*6db80*/  SEL R5, RZ, 0x4, !P2 ;  /* 0x00000004ff057807 */ /* 0x000fc80005000000 */
[----:B------:R-:W-:Y:S02]  /*6db90*/  SEL R5, R5, RZ, !P0 ;  /* 0x000000ff05057207 */ /* 0x000fe40004000000 */
[----:B-1----:R-:W-:Y:S01]  /*6dba0*/  MOV R6, R8 ;  /* 0x0000000800067202 */ /* 0x002fe20000000f00 */
[----:B------:R-:W-:Y:S02]  /*6dbb0*/  IMAD.MOV.U32 R7, RZ, RZ, R9 ;  /* 0x000000ffff077224 */ /* 0x000fe400078e0009 */
[----:B------:R-:W3:Y:S04]  /*6dbc0*/  LDL.LU R9, [R1+0x3004] ;  /* 0x0030040001097983 */ /* 0x000ee80000300800 */
[----:B------:R-:W3:Y:S01]  /*6dbd0*/  LDL.LU R8, [R1+0x300c] ;  /* 0x00300c0001087983 */ /* 0x000ee20000300800 */
[----:B------:R-:W-:-:S03]  /*6dbe0*/  ISETP.NE.U32.AND P2, PT, R5, RZ, PT ;  /* 0x000000ff0500720c */ /* 0x000fc60003f45070 */
[----:B------:R1:W-:Y:S01]  /*6dbf0*/  LDGSTS.E [R4+0x300], [R6.64], P1 ;  /* 0x0030000006047fae */ /* 0x0003e20008921844 */
[----:B--2---:R-:W-:-:S04]  /*6dc00*/  IADD3 R11, P3, R11, R37, RZ ;  /* 0x000000250b0b7210 */ /* 0x004fc80007f7e0ff */
[----:B----4-:R-:W-:Y:S02]  /*6dc10*/  IADD3.X R21, R21, R0, RZ, P3, !PT ;  /* 0x0000000015157210 */ /* 0x010fe40001ffe4ff */
[----:B------:R-:W-:Y:S01]  /*6dc20*/  IADD3 R19, P4, R19, R37, RZ ;  /* 0x0000002513137210 */ /* 0x000fe20007f9e0ff */
[----:B------:R2:W-:Y:S01]  /*6dc30*/  STL [R1+0x3150], R11 ;  /* 0x0031500b01007387 */ /* 0x0005e20000100800 */
[----:B-1----:R-:W-:-:S03]  /*6dc40*/  MOV R6, R11 ;  /* 0x0000000b00067202 */ /* 0x002fc60000000f00 */
[----:B------:R-:W-:Y:S01]  /*6dc50*/  IMAD.X R20, R20, 0x1, R0, P4 ;  /* 0x0000000114147824 */ /* 0x000fe200020e0600 */
[----:B------:R1:W-:Y:S01]  /*6dc60*/  STL [R1+0x314c], R21 ;  /* 0x00314c1501007387 */ /* 0x0003e20000100800 */
[----:B------:R-:W-:-:S03]  /*6dc70*/  IMAD.MOV.U32 R7, RZ, RZ, R21 ;  /* 0x000000ffff077224 */ /* 0x000fc600078e0015 */
[----:B------:R-:W-:Y:S04]  /*6dc80*/  STL [R1+0x2fdc], R19 ;  /* 0x002fdc1301007387 */ /* 0x000fe80000100800 */
[----:B--2---:R-:W2:Y:S04]  /*6dc90*/  LDL.LU R11, [R1+0x3000] ;  /* 0x00300000010b7983 */ /* 0x004ea80000300800 */
[----:B------:R-:W-:Y:S04]  /*6dca0*/  STL [R1+0x2fd8], R20 ;  /* 0x002fd81401007387 */ /* 0x000fe80000100800 */
[----:B------:R-:W4:Y:S04]  /*6dcb0*/  LDL.LU R5, [R1+0x3008] ;  /* 0x0030080001057983 */ /* 0x000f280000300800 */
[----:B------:R1:W-:Y:S01]  /*6dcc0*/  LDGSTS.E [R4+0x380], [R6.64], P1 ;  /* 0x0038000006047fae */ /* 0x0003e20008921844 */
[----:B---3--:R-:W-:-:S04]  /*6dcd0*/  IADD3 R17, P1, R17, R37, RZ ;  /* 0x0000002511117210 */ /* 0x008fc80007f3e0ff */
[----:B------:R-:W-:Y:S02]  /*6dce0*/  IADD3.X R18, R18, R0, RZ, P1, !PT ;  /* 0x0000000012127210 */ /* 0x000fe40000ffe4ff */
[----:B-1----:R-:W-:Y:S01]  /*6dcf0*/  MOV R6, R19 ;  /* 0x0000001300067202 */ /* 0x002fe20000000f00 */
[----:B------:R-:W-:Y:S01]  /*6dd00*/  IMAD.MOV.U32 R7, RZ, RZ, R20 ;  /* 0x000000ffff077224 */ /* 0x000fe200078e0014 */
[----:B------:R-:W-:Y:S04]  /*6dd10*/  STL [R1+0x2fe4], R17 ;  /* 0x002fe41101007387 */ /* 0x000fe80000100800 */
[----:B------:R1:W-:Y:S01]  /*6dd20*/  LDGSTS.E [R4+0x1000], [R6.64], P2 ;  /* 0x0100000006047fae */ /* 0x0003e20009121844 */
[----:B------:R-:W-:-:S03]  /*6dd30*/  IADD3 R10, P3, R10, R37, RZ ;  /* 0x000000250a0a7210 */ /* 0x000fc60007f7e0ff */
[----:B------:R-:W-:Y:S02]  /*6dd40*/  STL [R1+0x2fe0], R18 ;  /* 0x002fe01201007387 */ /* 0x000fe40000100800 */
[----:B------:R-:W-:Y:S01]  /*6dd50*/  IMAD.X R16, R16, 0x1, R0, P3 ;  /* 0x0000000110107824 */ /* 0x000fe200018e0600 */
[----:B-1----:R-:W-:Y:S01]  /*6dd60*/  MOV R6, R17 ;  /* 0x0000001100067202 */ /* 0x002fe20000000f00 */
[----:B------:R-:W-:Y:S01]  /*6dd70*/  IMAD.MOV.U32 R7, RZ, RZ, R18 ;  /* 0x000000ffff077224 */ /* 0x000fe200078e0012 */
[----:B------:R1:W-:Y:S04]  /*6dd80*/  STL [R1+0x2fec], R10 ;  /* 0x002fec0a01007387 */ /* 0x0003e80000100800 */
[----:B------:R3:W-:Y:S04]  /*6dd90*/  LDGSTS.E [R4+0x1080], [R6.64], P2 ;  /* 0x0108000006047fae */ /* 0x0007e80009121844 */
[----:B------:R1:W-:Y:S04]  /*6dda0*/  STL [R1+0x2fe8], R16 ;  /* 0x002fe81001007387 */ /* 0x0003e80000100800 */
[----:B------:R-:W4:Y:S01]  /*6ddb0*/  LDL.LU R21, [R1+0x3010] ;  /* 0x0030100001157983 */ /* 0x000f220000300800 */
[----:B---3--:R-:W-:-:S03]  /*6ddc0*/  MOV R6, R10 ;  /* 0x0000000a00067202 */ /* 0x008fc60000000f00 */
[----:B-1----:R-:W3:Y:S04]  /*6ddd0*/  LDL.LU R10, [R1+0x3014] ;  /* 0x00301400010a7983 */ /* 0x002ee80000300800 */
[----:B------:R-:W3:Y:S04]  /*6dde0*/  LDL.LU R20, [R1+0x2ed8] ;  /* 0x002ed80001147983 */ /* 0x000ee80000300800 */
[----:B------:R-:W3:Y:S01]  /*6ddf0*/  LDL.LU R19, [R1+0x2edc] ;  /* 0x002edc0001137983 */ /* 0x000ee20000300800 */
[-C--:B------:R-:W-:Y:S01]  /*6de00*/  IADD3 R14, P1, R14, R37.reuse, RZ ;  /* 0x000000250e0e7210 */ /* 0x080fe20007f3e0ff */
[----:B------:R-:W-:Y:S01]  /*6de10*/  IMAD.MOV.U32 R7, RZ, RZ, R16 ;  /* 0x000000ffff077224 */ /* 0x000fe200078e0010 */
[----:B------:R-:W-:-:S03]  /*6de20*/  IADD3 R12, P3, R12, R37, RZ ;  /* 0x000000250c0c7210 */ /* 0x000fc60007f7e0ff */
[----:B------:R-:W-:Y:S01]  /*6de30*/  STL [R1+0x2ff4], R14 ;  /* 0x002ff40e01007387 */ /* 0x000fe20000100800 */
[----:B------:R-:W-:Y:S01]  /*6de40*/  IADD3.X R15, R15, R0, RZ, P1, !PT ;  /* 0x000000000f0f7210 */ /* 0x000fe20000ffe4ff */
[----:B------:R-:W-:Y:S02]  /*6de50*/  IMAD.X R13, R13, 0x1, R0, P3 ;  /* 0x000000010d0d7824 */ /* 0x000fe400018e0600 */
[----:B------:R1:W-:Y:S04]  /*6de60*/  LDGSTS.E [R4+0x1100], [R6.64], P2 ;  /* 0x0110000006047fae */ /* 0x0003e80009121844 */
[----:B------:R-:W-:Y:S04]  /*6de70*/  STL [R1+0x2ff0], R15 ;  /* 0x002ff00f01007387 */ /* 0x000fe80000100800 */
[----:B------:R1:W-:Y:S02]  /*6de80*/  STL [R1+0x2ffc], R12 ;  /* 0x002ffc0c01007387 */ /* 0x0003e40000100800 */
[----:B-1----:R-:W-:Y:S01]  /*6de90*/  MOV R6, R14 ;  /* 0x0000000e00067202 */ /* 0x002fe20000000f00 */
[----:B------:R-:W-:Y:S01]  /*6dea0*/  IMAD.MOV.U32 R7, RZ, RZ, R15 ;  /* 0x000000ffff077224 */ /* 0x000fe200078e000f */
[----:B------:R1:W-:Y:S04]  /*6deb0*/  STL [R1+0x2ff8], R13 ;  /* 0x002ff80d01007387 */ /* 0x0003e80000100800 */
[----:B------:R-:W3:Y:S04]  /*6dec0*/  LDL.LU R18, [R1+0x2ee0] ;  /* 0x002ee00001127983 */ /* 0x000ee80000300800 */
[----:B------:R-:W3:Y:S01]  /*6ded0*/  LDL.LU R17, [R1+0x2ee4] ;  /* 0x002ee40001117983 */ /* 0x000ee20000300800 */
[----:B------:R-:W-:-:S03]  /*6dee0*/  IADD3 R9, P1, R9, R37, RZ ;  /* 0x0000002509097210 */ /* 0x000fc60007f3e0ff */
[----:B------:R1:W-:Y:S01]  /*6def0*/  LDGSTS.E [R4+0x1180], [R6.64], P2 ;  /* 0x0118000006047fae */ /* 0x0003e20009121844 */
[----:B------:R-:W-:-:S03]  /*6df00*/  IADD3 R8, P3, R8, R37, RZ ;  /* 0x0000002508087210 */ /* 0x000fc60007f7e0ff */
[----:B------:R-:W3:Y:S01]  /*6df10*/  LDL.LU R16, [R1+0x2ee8] ;  /* 0x002ee80001107983 */ /* 0x000ee20000300800 */
[----:B-1----:R-:W-:-:S03]  /*6df20*/  MOV R6, R12 ;  /* 0x0000000c00067202 */ /* 0x002fc60000000f00 */
[----:B------:R-:W3:Y:S01]  /*6df30*/  LDL.LU R12, [R1+0x2eec] ;  /* 0x002eec00010c7983 */ /* 0x000ee20000300800 */
[----:B------:R-:W-:-:S03]  /*6df40*/  IMAD.MOV.U32 R7, RZ, RZ, R13 ;  /* 0x000000ffff077224 */ /* 0x000fc600078e000d */
[----:B------:R-:W-:Y:S04]  /*6df50*/  STL [R1+0x3004], R9 ;  /* 0x0030040901007387 */ /* 0x000fe80000100800 */
[----:B------:R1:W-:Y:S02]  /*6df60*/  LDGSTS.E [R4+0x1200], [R6.64], P2 ;  /* 0x0120000006047fae */ /* 0x0003e40009121844 */
[----:B-1----:R-:W-:Y:S02]  /*6df70*/  MOV R6, R9 ;  /* 0x0000000900067202 */ /* 0x002fe40000000f00 */
[----:B--2---:R-:W-:-:S05]  /*6df80*/  IADD3.X R11, R11, R0, RZ, P1, !PT ;  /* 0x000000000b0b7210 */ /* 0x004fca0000ffe4ff */
[----:B------:R1:W-:Y:S01]  /*6df90*/  STL [R1+0x3000], R11 ;  /* 0x0030000b01007387 */ /* 0x0003e20000100800 */
[----:B----4-:R-:W-:-:S03]  /*6dfa0*/  IMAD.X R5, R5, 0x1, R0, P3 ;  /* 0x0000000105057824 */ /* 0x010fc600018e0600 */
[----:B------:R-:W-:Y:S01]  /*6dfb0*/  STL [R1+0x300c], R8 ;  /* 0x00300c0801007387 */ /* 0x000fe20000100800 */
[----:B------:R-:W-:-:S03]  /*6dfc0*/  IMAD.MOV.U32 R7, RZ, RZ, R11 ;  /* 0x000000ffff077224 */ /* 0x000fc600078e000b */
[----:B------:R2:W-:Y:S04]  /*6dfd0*/  STL [R1+0x3008], R5 ;  /* 0x0030080501007387 */ /* 0x0005e80000100800 */
[----:B------:R-:W4:Y:S04]  /*6dfe0*/  LDL.LU R15, [R1+0x2ef0] ;  /* 0x002ef000010f7983 */ /* 0x000f280000300800 */
[----:B------:R-:W4:Y:S04]  /*6dff0*/  LDL.LU R14, [R1+0x2ef4] ;  /* 0x002ef400010e7983 */ /* 0x000f280000300800 */
[----:B------:R-:W4:Y:S04]  /*6e000*/  LDL.LU R13, [R1+0x2ef8] ;  /* 0x002ef800010d7983 */ /* 0x000f280000300800 */
[----:B-1----:R-:W4:Y:S01]  /*6e010*/  LDL.LU R11, [R1+0x2efc] ;  /* 0x002efc00010b7983 */ /* 0x002f220000300800 */
[----:B------:R-:W-:-:S03]  /*6e020*/  ISETP.GT.AND P1, PT, R3, 0x8, PT ;  /* 0x000000080300780c */ /* 0x000fc60003f24270 */
[----:B------:R1:W-:Y:S04]  /*6e030*/  LDGSTS.E [R4+0x1280], [R6.64], P2 ;  /* 0x0128000006047fae */ /* 0x0003e80009121844 */
[----:B------:R-:W4:Y:S01]  /*6e040*/  LDL.LU R9, [R1+0x2f04] ;  /* 0x002f040001097983 */ /* 0x000f220000300800 */
[----:B-1----:R-:W-:Y:S01]  /*6e050*/  IMAD.MOV.U32 R7, RZ, RZ, R5 ;  /* 0x000000ffff077224 */ /* 0x002fe200078e0005 */
[----:B--2---:R-:W-:Y:S02]  /*6e060*/  SEL R5, RZ, 0x4, !P1 ;  /* 0x00000004ff057807 */ /* 0x004fe40004800000 */
[----:B------:R-:W-:Y:S02]  /*6e070*/  MOV R6, R8 ;  /* 0x0000000800067202 */ /* 0x000fe40000000f00 */
[----:B------:R-:W2:Y:S01]  /*6e080*/  LDL.LU R8, [R1+0x2f0c] ;  /* 0x002f0c0001087983 */ /* 0x000ea20000300800 */
[----:B------:R-:W-:-:S03]  /*6e090*/  SEL R5, R5, RZ, !P0 ;  /* 0x000000ff05057207 */ /* 0x000fc60004000000 */
[----:B------:R1:W-:Y:S01]  /*6e0a0*/  LDGSTS.E [R4+0x1300], [R6.64], P2 ;  /* 0x0130000006047fae */ /* 0x0003e20009121844 */
[----:B---3--:R-:W-:-:S04]  /*6e0b0*/  IADD3 R10, P3, R10, R37, RZ ;  /* 0x000000250a0a7210 */ /* 0x008fc80007f7e0ff */
[----:B------:R-:W-:Y:S02]  /*6e0c0*/  IADD3.X R21, R21, R0, RZ, P3, !PT ;  /* 0x0000000015157210 */ /* 0x000fe40001ffe4ff */
[----:B------:R-:W-:Y:S01]  /*6e0d0*/  IADD3 R19, P4, R19, R37, RZ ;  /* 0x0000002513137210 */ /* 0x000fe20007f9e0ff */
[----:B------:R3:W-:Y:S01]  /*6e0e0*/  STL [R1+0x3014], R10 ;  /* 0x0030140a01007387 */ /* 0x0007e20000100800 */
[----:B-1----:R-:W-:-:S03]  /*6e0f0*/  MOV R6, R10 ;  /* 0x0000000a00067202 */ /* 0x002fc60000000f00 */
[----:B------:R-:W-:Y:S01]  /*6e100*/  IMAD.X R20, R20, 0x1, R0, P4 ;  /* 0x0000000114147824 */ /* 0x000fe200020e0600 */
[----:B------:R1:W-:Y:S01]  /*6e110*/  STL [R1+0x3010], R21 ;  /* 0x0030101501007387 */ /* 0x0003e20000100800 */
[----:B------:R-:W-:-:S03]  /*6e120*/  ISETP.NE.U32.AND P1, PT, R5, RZ, PT ;  /* 0x000000ff0500720c */ /* 0x000fc60003f25070 */
[----:B------:R-:W-:Y:S04]  /*6e130*/  STL [R1+0x2edc], R19 ;  /* 0x002edc1301007387 */ /* 0x000fe80000100800 */
[----:B---3--:R-:W4:Y:S04]  /*6e140*/  LDL.LU R10, [R1+0x2f00] ;  /* 0x002f0000010a7983 */ /* 0x008f280000300800 */
[----:B------:R-:W-:Y:S04]  /*6e150*/  STL [R1+0x2ed8], R20 ;  /* 0x002ed81401007387 */ /* 0x000fe80000100800 */
[----:B------:R-:W4:Y:S01]  /*6e160*/  LDL.LU R5, [R1+0x2f08] ;  /* 0x002f080001057983 */ /* 0x000f220000300800 */
[----:B------:R-:W-:-:S05]  /*6e170*/  IMAD.MOV.U32 R7, RZ, RZ, R21 ;  /* 0x000000ffff077224 */ /* 0x000fca00078e0015 */
[----:B------:R1:W-:Y:S01]  /*6e180*/  LDGSTS.E [R4+0x1380], [R6.64], P2 ;  /* 0x0138000006047fae */ /* 0x0003e20009121844 */
[----:B------:R-:W-:-:S04]  /*6e190*/  IADD3 R17, P2, R17, R37, RZ ;  /* 0x0000002511117210 */ /* 0x000fc80007f5e0ff */
[----:B------:R-:W-:Y:S01]  /*6e1a0*/  IADD3.X R18, R18, R0, RZ, P2, !PT ;  /* 0x0000000012127210 */ /* 0x000fe200017fe4ff */
[----:B-1----:R-:W-:Y:S01]  /*6e1b0*/  IMAD.MOV.U32 R7, RZ, RZ, R20 ;  /* 0x000000ffff077224 */ /* 0x002fe200078e0014 */
[----:B------:R-:W-:Y:S01]  /*6e1c0*/  MOV R6, R19 ;  /* 0x0000001300067202 */ /* 0x000fe20000000f00 */
        /* <DEDUP_REMOVED lines=11> */
[----:B-1----:R-:W-:-:S03]  /*6e280*/  MOV R6, R12 ;  /* 0x0000000c00067202 */ /* 0x002fc60000000f00 */
[----:B------:R-:W4:Y:S04]  /*6e290*/  LDL.LU R12, [R1+0x2f14] ;  /* 0x002f1400010c7983 */ /* 0x000f280000300800 */
[----:B------:R-:W4:Y:S04]  /*6e2a0*/  LDL.LU R20, [R1+0x2d98] ;  /* 0x002d980001147983 */ /* 0x000f280000300800 */
[----:B------:R-:W4:Y:S01]  /*6e2b0*/  LDL.LU R19, [R1+0x2d9c] ;  /* 0x002d9c0001137983 */ /* 0x000f220000300800 */
[----:B------:R-:W-:-:S05]  /*6e2c0*/  IMAD.MOV.U32 R7, RZ, RZ, R16 ;  /* 0x000000ffff077224 */ /* 0x000fca00078e0010 */
[----:B------:R1:W-:Y:S01]  /*6e2d0*/  LDGSTS.E [R4+0x2100], [R6.64], P1 ;  /* 0x0210000006047fae */ /* 0x0003e20008921844 */
[----:B----4-:R-:W-:-:S04]  /*6e2e0*/  IADD3 R14, P2, R14, R37, RZ ;  /* 0x000000250e0e7210 */ /* 0x010fc80007f5e0ff */
[----:B------:R-:W-:Y:S02]  /*6e2f0*/  IADD3.X R15, R15, R0, RZ, P2, !PT ;  /* 0x000000000f0f7210 */ /* 0x000fe400017fe4ff */
[----:B------:R-:W-:Y:S01]  /*6e300*/  IADD3 R11, P3, R11, R37, RZ ;  /* 0x000000250b0b7210 */ /* 0x000fe20007f7e0ff */
[----:B------:R-:W-:Y:S04]  /*6e310*/  STL [R1+0x2ef4], R14 ;  /* 0x002ef40e01007387 */ /* 0x000fe80000100800 */
[----:B------:R-:W-:Y:S01]  /*6e320*/  IMAD.X R13, R13, 0x1, R0, P3 ;  /* 0x000000010d0d7824 */ /* 0x000fe200018e0600 */
[----:B------:R-:W-:Y:S01]  /*6e330*/  STL [R1+0x2ef0], R15 ;  /* 0x002ef00f01007387 */ /* 0x000fe20000100800 */
[----:B-1----:R-:W-:Y:S01]  /*6e340*/  MOV R6, R14 ;  /* 0x0000000e00067202 */ /* 0x002fe20000000f00 */
[----:B------:R-:W-:-:S02]  /*6e350*/  IMAD.MOV.U32 R7, RZ, RZ, R15 ;  /* 0x000000ffff077224 */ /* 0x000fc400078e000f */
[----:B------:R1:W-:Y:S04]  /*6e360*/  STL [R1+0x2efc], R11 ;  /* 0x002efc0b01007387 */ /* 0x0003e80000100800 */
[----:B------:R4:W-:Y:S04]  /*6e370*/  STL [R1+0x2ef8], R13 ;  /* 0x002ef80d01007387 */ /* 0x0009e80000100800 */
[----:B------:R-:W3:Y:S04]  /*6e380*/  LDL.LU R18, [R1+0x2da0] ;  /* 0x002da00001127983 */ /* 0x000ee80000300800 */
[----:B------:R-:W3:Y:S04]  /*6e390*/  LDL.LU R17, [R1+0x2da4] ;  /* 0x002da40001117983 */ /* 0x000ee80000300800 */
[----:B------:R1:W-:Y:S01]  /*6e3a0*/  LDGSTS.E [R4+0x2180], [R6.64], P1 ;  /* 0x0218000006047fae */ /* 0x0003e20008921844 */
[----:B------:R-:W-:-:S03]  /*6e3b0*/  IADD3 R9, P2, R9, R37, RZ ;  /* 0x0000002509097210 */ /* 0x000fc60007f5e0ff */
[----:B--2---:R-:W2:Y:S01]  /*6e3c0*/  LDL.LU R16, [R1+0x2da8] ;  /* 0x002da80001107983 */ /* 0x004ea20000300800 */
[----:B------:R-:W-:Y:S02]  /*6e3d0*/  IADD3 R8, P3, R8, R37, RZ ;  /* 0x0000002508087210 */ /* 0x000fe40007f7e0ff */
[----:B-1----:R-:W-:Y:S02]  /*6e3e0*/  MOV R6, R11 ;  /* 0x0000000b00067202 */ /* 0x002fe40000000f00 */
[----:B------:R-:W2:Y:S01]  /*6e3f0*/  LDL.LU R11, [R1+0x2dac] ;  /* 0x002dac00010b7983 */ /* 0x000ea20000300800 */
[----:B------:R-:W-:-:S03]  /*6e400*/  IMAD.MOV.U32 R7, RZ, RZ, R13 ;  /* 0x000000ffff077224 */ /* 0x000fc600078e000d */
[----:B------:R-:W-:Y:S04]  /*6e410*/  STL [R1+0x2f04], R9 ;  /* 0x002f040901007387 */ /* 0x000fe80000100800 */
[----:B------:R1:W-:Y:S01]  /*6e420*/  LDGSTS.E [R4+0x2200], [R6.64], P1 ;  /* 0x0220000006047fae */ /* 0x0003e20008921844 */
[----:B----4-:R-:W-:-:S05]  /*6e430*/  IADD3.X R10, R10, R0, RZ, P2, !PT ;  /* 0x000000000a0a7210 */ /* 0x010fca00017fe4ff */
[----:B------:R4:W-:Y:S01]  /*6e440*/  STL [R1+0x2f00], R10 ;  /* 0x002f000a01007387 */ /* 0x0009e20000100800 */
[----:B------:R-:W-:-:S03]  /*6e450*/  IMAD.X R5, R5, 0x1, R0, P3 ;  /* 0x0000000105057824 */ /* 0x000fc600018e0600 */
[----:B------:R-:W-:Y:S01]  /*6e460*/  STL [R1+0x2f0c], R8 ;  /* 0x002f0c0801007387 */ /* 0x000fe20000100800 */
[----:B-1----:R-:W-:-:S03]  /*6e470*/  IMAD.MOV.U32 R7, RZ, RZ, R10 ;  /* 0x000000ffff077224 */ /* 0x002fc600078e000a */
[----:B------:R1:W-:Y:S04]  /*6e480*/  STL [R1+0x2f08], R5 ;  /* 0x002f080501007387 */ /* 0x0003e80000100800 */
[----:B------:R-:W2:Y:S04]  /*6e490*/  LDL.LU R15, [R1+0x2db0] ;  /* 0x002db000010f7983 */ /* 0x000ea80000300800 */
[----:B------:R-:W2:Y:S04]  /*6e4a0*/  LDL.LU R14, [R1+0x2db4] ;  /* 0x002db400010e7983 */ /* 0x000ea80000300800 */
[----:B------:R-:W2:Y:S04]  /*6e4b0*/  LDL.LU R13, [R1+0x2db8] ;  /* 0x002db800010d7983 */ /* 0x000ea80000300800 */
[----:B----4-:R-:W3:Y:S01]  /*6e4c0*/  LDL.LU R10, [R1+0x2dbc] ;  /* 0x002dbc00010a7983 */ /* 0x010ee20000300800 */
[----:B------:R-:W-:-:S02]  /*6e4d0*/  MOV R6, R9 ;  /* 0x0000000900067202 */ /* 0x000fc40000000f00 */
[----:B------:R-:W-:Y:S01]  /*6e4e0*/  ISETP.GT.AND P2, PT, R3, 0xc, PT ;  /* 0x0000000c0300780c */ /* 0x000fe20003f44270 */
[----:B------:R-:W3:Y:S04]  /*6e4f0*/  LDL.LU R9, [R1+0x2dc4] ;  /* 0x002dc40001097983 */ /* 0x000ee80000300800 */
[----:B------:R1:W-:Y:S02]  /*6e500*/  LDGSTS.E [R4+0x2280], [R6.64], P1 ;  /* 0x0228000006047fae */ /* 0x0003e40008921844 */
[----:B-1----:R-:W-:Y:S01]  /*6e510*/  IMAD.MOV.U32 R7, RZ, RZ, R5 ;  /* 0x000000ffff077224 */ /* 0x002fe200078e0005 */
[----:B------:R-:W-:Y:S02]  /*6e520*/  SEL R5, RZ, 0x4, !P2 ;  /* 0x00000004ff057807 */ /* 0x000fe40005000000 */
[----:B------:R-:W-:-:S02]  /*6e530*/  MOV R6, R8 ;  /* 0x0000000800067202 */ /* 0x000fc40000000f00 */
[----:B------:R-:W-:Y:S01]  /*6e540*/  SEL R5, R5, RZ, !P0 ;  /* 0x000000ff05057207 */ /* 0x000fe20004000000 */
[----:B------:R-:W3:Y:S04]  /*6e550*/  LDL.LU R8, [R1+0x2dcc] ;  /* 0x002dcc0001087983 */ /* 0x000ee80000300800 */
[----:B------:R1:W-:Y:S01]  /*6e560*/  LDGSTS.E [R4+0x2300], [R6.64], P1 ;  /* 0x0230000006047fae */ /* 0x0003e20008921844 */
[----:B------:R-:W-:-:S04]  /*6e570*/  IADD3 R12, P3, R12, R37, RZ ;  /* 0x000000250c0c7210 */ /* 0x000fc80007f7e0ff */
[----:B------:R-:W-:Y:S02]  /*6e580*/  IADD3.X R21, R21, R0, RZ, P3, !PT ;  /* 0x0000000015157210 */ /* 0x000fe40001ffe4ff */
[----:B------:R-:W-:Y:S01]  /*6e590*/  IADD3 R19, P4, R19, R37, RZ ;  /* 0x0000002513137210 */ /* 0x000fe20007f9e0ff */
[----:B------:R1:W-:Y:S02]  /*6e5a0*/  STL [R1+0x2f14], R12 ;  /* 0x002f140c01007387 */ /* 0x0003e40000100800 */
[----:B-1----:R-:W-:Y:S01]  /*6e5b0*/  MOV R6, R12 ;  /* 0x0000000c00067202 */ /* 0x002fe20000000f00 */
[----:B------:R-:W-:Y:S02]  /*6e5c0*/  IMAD.MOV.U32 R7, RZ, RZ, R21 ;  /* 0x000000ffff077224 */ /* 0x000fe400078e0015 */
[----:B------:R-:W-:Y:S01]  /*6e5d0*/  IMAD.X R20, R20, 0x1, R0, P4 ;  /* 0x0000000114147824 */ /* 0x000fe200020e0600 */
[----:B------:R1:W-:Y:S01]  /*6e5e0*/  STL [R1+0x2f10], R21 ;  /* 0x002f101501007387 */ /* 0x0003e20000100800 */
[----:B------:R-:W-:-:S03]  /*6e5f0*/  ISETP.NE.U32.AND P2, PT, R5, RZ, PT ;  /* 0x000000ff0500720c */ /* 0x000fc60003f45070 */
[----:B------:R-:W-:Y:S04]  /*6e600*/  STL [R1+0x2d9c], R19 ;  /* 0x002d9c1301007387 */ /* 0x000fe80000100800 */
[----:B------:R-:W3:Y:S04]  /*6e610*/  LDL.LU R12, [R1+0x2dc0] ;  /* 0x002dc000010c7983 */ /* 0x000ee80000300800 */
[----:B------:R-:W-:Y:S04]  /*6e620*/  STL [R1+0x2d98], R20 ;  /* 0x002d981401007387 */ /* 0x000fe80000100800 */
[----:B------:R-:W3:Y:S04]  /*6e630*/  LDL.LU R5, [R1+0x2dc8] ;  /* 0x002dc80001057983 */ /* 0x000ee80000300800 */
[----:B------:R1:W-:Y:S02]  /*6e640*/  LDGSTS.E [R4+0x2380], [R6.64], P1 ;  /* 0x0238000006047fae */ /* 0x0003e40008921844 */
[----:B-1----:R-:W-:Y:S01]  /*6e650*/  MOV R6, R19 ;  /* 0x0000001300067202 */ /* 0x002fe20000000f00 */
[----:B------:R-:W-:-:S05]  /*6e660*/  IMAD.MOV.U32 R7, RZ, RZ, R20 ;  /* 0x000000ffff077224 */ /* 0x000fca00078e0014 */
[----:B------:R1:W-:Y:S01]  /*6e670*/  LDGSTS.E [R4+0x3000], [R6.64], P2 ;  /* 0x0300000006047fae */ /* 0x0003e20009121844 */
[----:B---3--:R-:W-:-:S04]  /*6e680*/  IADD3 R17, P1, R17, R37, RZ ;  /* 0x0000002511117210 */ /* 0x008fc80007f3e0ff */
[----:B------:R-:W-:Y:S02]  /*6e690*/  IADD3.X R18, R18, R0, RZ, P1, !PT ;  /* 0x0000000012127210 */ /* 0x000fe40000ffe4ff */
[----:B-1----:R-:W-:Y:S01]  /*6e6a0*/  MOV R6, R17 ;  /* 0x0000001100067202 */ /* 0x002fe20000000f00 */
[----:B------:R-:W-:Y:S02]  /*6e6b0*/  STL [R1+0x2da4], R17 ;  /* 0x002da41101007387 */ /* 0x000fe40000100800 */
[----:B------:R-:W-:Y:S01]  /*6e6c0*/  IMAD.MOV.U32 R7, RZ, RZ, R18 ;  /* 0x000000ffff077224 */ /* 0x000fe200078e0012 */
[----:B--2---:R-:W-:Y:S01]  /*6e6d0*/  IADD3 R11, P3, R11, R37, RZ ;  /* 0x000000250b0b7210 */ /* 0x004fe20007f7e0ff */
[----:B------:R-:W-:Y:S04]  /*6e6e0*/  STL [R1+0x2da0], R18 ;  /* 0x002da01201007387 */ /* 0x000fe80000100800 */
[----:B------:R-:W-:Y:S01]  /*6e6f0*/  IMAD.X R16, R16, 0x1, R0, P3 ;  /* 0x0000000110107824 */ /* 0x000fe200018e0600 */
[----:B------:R1:W-:Y:S04]  /*6e700*/  STL [R1+0x2dac], R11 ;  /* 0x002dac0b01007387 */ /* 0x0003e80000100800 */
[----:B------:R2:W-:Y:S04]  /*6e710*/  LDGSTS.E [R4+0x3080], [R6.64], P2 ;  /* 0x0308000006047fae */ /* 0x0005e80009121844 */
[----:B------:R3:W-:Y:S04]  /*6e720*/  STL [R1+0x2da8], R16 ;  /* 0x002da81001007387 */ /* 0x0007e80000100800 */
[----:B------:R-:W4:Y:S01]  /*6e730*/  LDL.LU R21, [R1+0x2dd0] ;  /* 0x002dd00001157983 */ /* 0x000f220000300800 */
[----:B--2---:R-:W-:-:S03]  /*6e740*/  MOV R6, R11 ;  /* 0x0000000b00067202 */ /* 0x004fc60000000f00 */
[----:B-1----:R-:W2:Y:S04]  /*6e750*/  LDL.LU R11, [R1+0x2dd4] ;  /* 0x002dd400010b7983 */ /* 0x002ea80000300800 */
[----:B------:R-:W4:Y:S04]  /*6e760*/  LDL.LU R20, [R1+0x2c98] ;  /* 0x002c980001147983 */ /* 0x000f280000300800 */
[----:B------:R-:W4:Y:S01]  /*6e770*/  LDL.LU R19, [R1+0x2c9c] ;  /* 0x002c9c0001137983 */ /* 0x000f220000300800 */
[----:B------:R-:W-:Y:S01]  /*6e780*/  IADD3 R14, P1, R14, R37, RZ ;  /* 0x000000250e0e7210 */ /* 0x000fe20007f3e0ff */
[----:B------:R-:W-:-:S03]  /*6e790*/  IMAD.MOV.U32 R7, RZ, RZ, R16 ;  /* 0x000000ffff077224 */ /* 0x000fc600078e0010 */
[----:B------:R-:W-:Y:S02]  /*6e7a0*/  IADD3.X R15, R15, R0, RZ, P1, !PT ;  /* 0x000000000f0f7210 */ /* 0x000fe40000ffe4ff */
[----:B---3--:R-:W-:Y:S01]  /*6e7b0*/  IADD3 R10, P3, R10, R37, RZ ;  /* 0x000000250a0a7210 */ /* 0x008fe20007f7e0ff */
[----:B------:R-:W-:Y:S04]  /*6e7c0*/  STL [R1+0x2db4], R14 ;  /* 0x002db40e01007387 */ /* 0x000fe80000100800 */
[----:B------:R-:W-:Y:S01]  /*6e7d0*/  IMAD.X R13, R13, 0x1, R0, P3 ;  /* 0x000000010d0d7824 */ /* 0x000fe200018e0600 */
[----:B------:R1:W-:Y:S04]  /*6e7e0*/  LDGSTS.E [R4+0x3100], [R6.64], P2 ;  /* 0x0310000006047fae */ /* 0x0003e80009121844 */
[----:B------:R-:W-:Y:S04]  /*6e7f0*/  STL [R1+0x2db0], R15 ;  /* 0x002db00f01007387 */ /* 0x000fe80000100800 */
[----:B------:R3:W-:Y:S01]  /*6e800*/  STL [R1+0x2dbc], R10 ;  /* 0x002dbc0a01007387 */ /* 0x0007e20000100800 */
[----:B-1----:R-:W-:Y:S01]  /*6e810*/  MOV R6, R14 ;  /* 0x0000000e00067202 */ /* 0x002fe20000000f00 */
[----:B------:R-:W-:-:S02]  /*6e820*/  IMAD.MOV.U32 R7, RZ, RZ, R15 ;  /* 0x000000ffff077224 */ /* 0x000fc400078e000f */
[----:B------:R1:W-:Y:S04]  /*6e830*/  STL [R1+0x2db8], R13 ;  /* 0x002db80d01007387 */ /* 0x0003e80000100800 */
[----:B------:R-:W4:Y:S04]  /*6e840*/  LDL.LU R18, [R1+0x2ca0] ;  /* 0x002ca00001127983 */ /* 0x000f280000300800 */
[----:B------:R-:W4:Y:S04]  /*6e850*/  LDL.LU R17, [R1+0x2ca4] ;  /* 0x002ca40001117983 */ /* 0x000f280000300800 */
[----:B------:R1:W-:Y:S04]  /*6e860*/  LDGSTS.E [R4+0x3180], [R6.64], P2 ;  /* 0x0318000006047fae */ /* 0x0003e80009121844 */
[----:B------:R-:W4:Y:S01]  /*6e870*/  LDL.LU R16, [R1+0x2ca8] ;  /* 0x002ca80001107983 */ /* 0x000f220000300800 */
[----:B-1----:R-:W-:-:S03]  /*6e880*/  MOV R6, R10 ;  /* 0x0000000a00067202 */ /* 0x002fc60000000f00 */
[----:B---3--:R-:W3:Y:S01]  /*6e890*/  LDL.LU R10, [R1+0x2cac] ;  /* 0x002cac00010a7983 */ /* 0x008ee20000300800 */
[-C--:B------:R-:W-:Y:S02]  /*6e8a0*/  IADD3 R9, P1, R9, R37.reuse, RZ ;  /* 0x0000002509097210 */ /* 0x080fe40007f3e0ff */
[----:B------:R-:W-:Y:S01]  /*6e8b0*/  IADD3 R8, P3, R8, R37, RZ ;  /* 0x0000002508087210 */ /* 0x000fe20007f7e0ff */
[----:B------:R-:W-:Y:S02]  /*6e8c0*/  IMAD.MOV.U32 R7, RZ, RZ, R13 ;  /* 0x000000ffff077224 */ /* 0x000fe400078e000d */
[----:B------:R-:W-:Y:S04]  /*6e8d0*/  STL [R1+0x2dc4], R9 ;  /* 0x002dc40901007387 */ /* 0x000fe80000100800 */
[----:B------:R1:W-:Y:S01]  /*6e8e0*/  LDGSTS.E [R4+0x3200], [R6.64], P2 ;  /* 0x0320000006047fae */ /* 0x0003e20009121844 */
[----:B------:R-:W-:-:S05]  /*6e8f0*/  IADD3.X R12, R12, R0, RZ, P1, !PT ;  /* 0x000000000c0c7210 */ /* 0x000fca0000ffe4ff */
[----:B------:R1:W-:Y:S01]  /*6e900*/  STL [R1+0x2dc0], R12 ;  /* 0x002dc00c01007387 */ /* 0x0003e20000100800 */
[----:B------:R-:W-:-:S03]  /*6e910*/  IMAD.X R5, R5, 0x1, R0, P3 ;  /* 0x0000000105057824 */ /* 0x000fc600018e0600 */
[----:B------:R-:W-:Y:S01]  /*6e920*/  STL [R1+0x2dcc], R8 ;  /* 0x002dcc0801007387 */ /* 0x000fe20000100800 */
[----:B-1----:R-:W-:-:S03]  /*6e930*/  IMAD.MOV.U32 R7, RZ, RZ, R12 ;  /* 0x000000ffff077224 */ /* 0x002fc600078e000c */
[----:B------:R1:W-:Y:S04]  /*6e940*/  STL [R1+0x2dc8], R5 ;  /* 0x002dc80501007387 */ /* 0x0003e80000100800 */
[----:B------:R-:W3:Y:S04]  /*6e950*/  LDL.LU R15, [R1+0x2cb0] ;  /* 0x002cb000010f7983 */ /* 0x000ee80000300800 */
[----:B------:R-:W3:Y:S04]  /*6e960*/  LDL.LU R14, [R1+0x2cb4] ;  /* 0x002cb400010e7983 */ /* 0x000ee80000300800 */
[----:B------:R-:W3:Y:S04]  /*6e970*/  LDL.LU R13, [R1+0x2cb8] ;  /* 0x002cb800010d7983 */ /* 0x000ee80000300800 */
[----:B------:R-:W3:Y:S01]  /*6e980*/  LDL.LU R12, [R1+0x2cbc] ;  /* 0x002cbc00010c7983 */ /* 0x000ee20000300800 */
[----:B------:R-:W-:-:S02]  /*6e990*/  MOV R6, R9 ;  /* 0x0000000900067202 */ /* 0x000fc40000000f00 */
[----:B------:R-:W-:Y:S01]  /*6e9a0*/  ISETP.GT.AND P1, PT, R3, 0x10, PT ;  /* 0x000000100300780c */ /* 0x000fe20003f24270 */
[----:B------:R-:W3:Y:S04]  /*6e9b0*/  LDL.LU R9, [R1+0x2cc4] ;  /* 0x002cc40001097983 */ /* 0x000ee80000300800 */
[----:B------:R1:W-:Y:S02]  /*6e9c0*/  LDGSTS.E [R4+0x3280], [R6.64], P2 ;  /* 0x0328000006047fae */ /* 0x0003e40009121844 */
[----:B-1----:R-:W-:Y:S01]  /*6e9d0*/  IMAD.MOV.U32 R7, RZ, RZ, R5 ;  /* 0x000000ffff077224 */ /* 0x002fe200078e0005 */
[----:B------:R-:W-:Y:S02]  /*6e9e0*/  SEL R5, RZ, 0x4, !P1 ;  /* 0x00000004ff057807 */ /* 0x000fe40004800000 */
[----:B------:R-:W-:-:S02]  /*6e9f0*/  MOV R6, R8 ;  /* 0x0000000800067202 */ /* 0x000fc40000000f00 */
[----:B------:R-:W3:Y:S01]  /*6ea00*/  LDL.LU R8, [R1+0x2ccc] ;  /* 0x002ccc0001087983 */ /* 0x000ee20000300800 */
[----:B------:R-:W-:-:S03]  /*6ea10*/  SEL R5, R5, RZ, !P0 ;  /* 0x000000ff05057207 */ /* 0x000fc60004000000 */
[----:B------:R1:W-:Y:S01]  /*6ea20*/  LDGSTS.E [R4+0x3300], [R6.64], P2 ;  /* 0x0330000006047fae */ /* 0x0003e20009121844 */
[----:B------:R-:W-:Y:S02]  /*6ea30*/  ISETP.NE.U32.AND P1, PT, R5, RZ, PT ;  /* 0x000000ff0500720c */ /* 0x000fe40003f25070 */
        /* <DEDUP_REMOVED lines=13> */
[----:B------:R-:W-:Y:S01]  /*6eb10*/  IADD3 R17, P2, R17, R37, RZ ;  /* 0x0000002511117210 */ /* 0x000fe20007f5e0ff */
[----:B-1----:R-:W-:Y:S01]  /*6eb20*/  IMAD.MOV.U32 R7, RZ, RZ, R20 ;  /* 0x000000ffff077224 */ /* 0x002fe200078e0014 */
[----:B------:R-:W-:-:S02]  /*6eb30*/  MOV R6, R19 ;  /* 0x0000001300067202 */ /* 0x000fc40000000f00 */
[----:B------:R-:W-:-:S03]  /*6eb40*/  IADD3.X R18, R18, R0, RZ, P2, !PT ;  /* 0x0000000012127210 */ /* 0x000fc600017fe4ff */
[----:B------:R1:W-:Y:S04]  /*6eb50*/  LDGSTS.E [R4+0x4000], [R6.64], P1 ;  /* 0x0400000006047fae */ /* 0x0003e80008921844 */
[----:B------:R-:W-:Y:S01]  /*6eb60*/  STL [R1+0x2ca4], R17 ;  /* 0x002ca41101007387 */ /* 0x000fe20000100800 */
[----:B---3--:R-:W-:Y:S01]  /*6eb70*/  IADD3 R10, P3, R10, R37, RZ ;  /* 0x000000250a0a7210 */ /* 0x008fe20007f7e0ff */
[----:B-1----:R-:W-:Y:S01]  /*6eb80*/  IMAD.MOV.U32 R7, RZ, RZ, R18 ;  /* 0x000000ffff077224 */ /* 0x002fe200078e0012 */
[----:B------:R-:W-:-:S03]  /*6eb90*/  MOV R6, R17 ;  /* 0x0000001100067202 */ /* 0x000fc60000000f00 */
[----:B------:R-:W-:Y:S01]  /*6eba0*/  IMAD.X R16, R16, 0x1, R0, P3 ;  /* 0x0000000110107824 */ /* 0x000fe200018e0600 */
[----:B------:R-:W-:Y:S04]  /*6ebb0*/  STL [R1+0x2ca0], R18 ;  /* 0x002ca01201007387 */ /* 0x000fe80000100800 */
        /* <DEDUP_REMOVED lines=10> */
[----:B------:R-:W-:-:S02]  /*6ec60*/  IADD3 R12, P3, R12, R37, RZ ;  /* 0x000000250c0c7210 */ /* 0x000fc40007f7e0ff */
[----:B------:R-:W-:Y:S01]  /*6ec70*/  IADD3.X R15, R15, R0, RZ, P2, !PT ;  /* 0x000000000f0f7210 */ /* 0x000fe200017fe4ff */
[----:B------:R-:W-:Y:S02]  /*6ec80*/  STL [R1+0x2cb4], R14 ;  /* 0x002cb40e01007387 */ /* 0x000fe40000100800 */
        /* <DEDUP_REMOVED lines=38> */
[----:B------:R-:W-:Y:S02]  /*6eef0*/  ISETP.NE.U32.AND P2, PT, R5, RZ, PT ;  /* 0x000000ff0500720c */ /* 0x000fe40003f45070 */
[----:B---3--:R-:W-:-:S04]  /*6ef00*/  IADD3 R10, P3, R10, R37, RZ ;  /* 0x000000250a0a7210 */ /* 0x008fc80007f7e0ff */
[----:B------:R-:W-:Y:S02]  /*6ef10*/  IADD3.X R21, R21, R0, RZ, P3, !PT ;  /* 0x0000000015157210 */ /* 0x000fe40001ffe4ff */
[----:B------:R-:W-:Y:S01]  /*6ef20*/  IADD3 R19, P4, R19, R37, RZ ;  /* 0x0000002513137210 */ /* 0x000fe20007f9e0ff */
[----:B------:R3:W-:Y:S01]  /*6ef30*/  STL [R1+0x2cd4], R10 ;  /* 0x002cd40a01007387 */ /* 0x0007e20000100800 */
[----:B-1----:R-:W-:-:S03]  /*6ef40*/  MOV R6, R10 ;  /* 0x0000000a00067202 */ /* 0x002fc60000000f00 */
[----:B------:R-:W-:Y:S01]  /*6ef50*/  IMAD.X R20, R20, 0x1, R0, P4 ;  /* 0x0000000114147824 */ /* 0x000fe200020e0600 */
[----:B------:R1:W-:Y:S04]  /*6ef60*/  STL [R1+0x2cd0], R21 ;  /* 0x002cd01501007387 */ /* 0x0003e80000100800 */
[----:B------:R-:W-:Y:S04]  /*6ef70*/  STL [R1+0x2350], R19 ;  /* 0x0023501301007387 */ /* 0x000fe80000100800 */
[----:B---3--:R-:W4:Y:S04]  /*6ef80*/  LDL.LU R10, [R1+0x2374] ;  /* 0x00237400010a7983 */ /* 0x008f280000300800 */
[----:B------:R-:W-:Y:S04]  /*6ef90*/  STL [R1+0x234c], R20 ;  /* 0x00234c1401007387 */ /* 0x000fe80000100800 */
[----:B------:R-:W4:Y:S01]  /*6efa0*/  LDL.LU R5, [R1+0x237c] ;  /* 0x00237c0001057983 */ /* 0x000f220000300800 */
[----:B------:R-:W-:-:S05]  /*6efb0*/  IMAD.MOV.U32 R7, RZ, RZ, R21 ;  /* 0x000000ffff077224 */ /* 0x000fca00078e0015 */
[----:B------:R1:W-:Y:S01]  /*6efc0*/  LDGSTS.E [R4+0x4380], [R6.64], P1 ;  /* 0x0438000006047fae */ /* 0x0003e20008921844 */
[----:B------:R-:W-:-:S04]  /*6efd0*/  IADD3 R17, P1, R17, R37, RZ ;  /* 0x0000002511117210 */ /* 0x000fc80007f3e0ff */
        /* <DEDUP_REMOVED lines=94> */
[----:B------:R-:W-:-:S05]  /*6f5c0*/  IMAD.MOV.U32 R7, RZ, RZ, R16 ;  /* 0x000000ffff077224 */ /* 0x000fca00078e0010 */
[----:B------:R1:W-:Y:S01]  /*6f5d0*/  LDGSTS.E [R4+0x6100], [R6.64], P1 ;  /* 0x0610000006047fae */ /* 0x0003e20008921844 */
[----:B------:R-:W-:-:S04]  /*6f5e0*/  IADD3 R14, P2, R14, R37, RZ ;  /* 0x000000250e0e7210 */ /* 0x000fc80007f5e0ff */
[----:B------:R-:W-:Y:S02]  /*6f5f0*/  IADD3.X R15, R15, R0, RZ, P2, !PT ;  /* 0x000000000f0f7210 */ /* 0x000fe400017fe4ff */
[----:B---3--:R-:W-:Y:S01]  /*6f600*/  IADD3 R10, P3, R10, R37, RZ ;  /* 0x000000250a0a7210 */ /* 0x008fe20007f7e0ff */
[----:B------:R-:W-:Y:S04]  /*6f610*/  STL [R1+0x2468], R14 ;  /* 0x0024680e01007387 */ /* 0x000fe80000100800 */
[----:B------:R-:W-:Y:S01]  /*6f620*/  IMAD.X R13, R13, 0x1, R0, P3 ;  /* 0x000000010d0d7824 */ /* 0x000fe200018e0600 */
[----:B------:R-:W-:Y:S01]  /*6f630*/  STL [R1+0x2464], R15 ;  /* 0x0024640f01007387 */ /* 0x000fe20000100800 */
[----:B-1----:R-:W-:Y:S01]  /*6f640*/  MOV R6, R14 ;  /* 0x0000000e00067202 */ /* 0x002fe20000000f00 */
[----:B------:R-:W-:-:S02]  /*6f650*/  IMAD.MOV.U32 R7, RZ, RZ, R15 ;  /* 0x000000ffff077224 */ /* 0x000fc400078e000f */
[----:B------:R1:W-:Y:S04]  /*6f660*/  STL [R1+0x2470], R10 ;  /* 0x0024700a01007387 */ /* 0x0003e80000100800 */
[----:B------:R3:W-:Y:S04]  /*6f670*/  STL [R1+0x246c], R13 ;  /* 0x00246c0d01007387 */ /* 0x0007e80000100800 */
[----:B------:R-:W4:Y:S04]  /*6f680*/  LDL.LU R18, [R1+0x2554] ;  /* 0x0025540001127983 */ /* 0x000f280000300800 */
[----:B------:R-:W4:Y:S04]  /*6f690*/  LDL.LU R17, [R1+0x2558] ;  /* 0x0025580001117983 */ /* 0x000f280000300800 */
[----:B------:R1:W-:Y:S04]  /*6f6a0*/  LDGSTS.E [R4+0x6180], [R6.64], P1 ;  /* 0x0618000006047fae */ /* 0x0003e80008921844 */
[----:B------:R-:W4:Y:S01]  /*6f6b0*/  LDL.LU R16, [R1+0x255c] ;  /* 0x00255c0001107983 */ /* 0x000f220000300800 */
[----:B-1----:R-:W-:-:S03]  /*6f6c0*/  MOV R6, R10 ;  /* 0x0000000a00067202 */ /* 0x002fc60000000f00 */
[----:B------:R-:W4:Y:S01]  /*6f6d0*/  LDL.LU R10, [R1+0x2560] ;  /* 0x00256000010a7983 */ /* 0x000f220000300800 */
        /* <DEDUP_REMOVED lines=11> */
[----:B------:R-:W4:Y:S04]  /*6f790*/  LDL.LU R15, [R1+0x2564] ;  /* 0x00256400010f7983 */ /* 0x000f280000300800 */
[----:B------:R-:W4:Y:S04]  /*6f7a0*/  LDL.LU R14, [R1+0x2568] ;  /* 0x00256800010e7983 */ /* 0x000f280000300800 */
[----:B---3--:R-:W3:Y:S04]  /*6f7b0*/  LDL.LU R13, [R1+0x256c] ;  /* 0x00256c00010d7983 */ /* 0x008ee80000300800 */
        /* <DEDUP_REMOVED lines=24> */
[----:B------:R1:W-:Y:S02]  /*6f940*/  LDGSTS.E [R4+0x6380], [R6.64], P1 ;  /* 0x0638000006047fae */ /* 0x0003e40008921844 */
[----:B-1----:R-:W-:Y:S01]  /*6f950*/  MOV R6, R19 ;  /* 0x0000001300067202 */ /* 0x002fe20000000f00 */
[----:B------:R-:W-:Y:S01]  /*6f960*/  IMAD.MOV.U32 R7, RZ, RZ, R20 ;  /* 0x000000ffff077224 */ /* 0x000fe200078e0014 */
[----:B------:R-:W-:-:S04]  /*6f970*/  IADD3 R17, P1, R17, R37, RZ ;  /* 0x0000002511117210 */ /* 0x000fc80007f3e0ff */
[----:B------:R1:W-:Y:S01]  /*6f980*/  LDGSTS.E [R4+0x7000], [R6.64], P2 ;  /* 0x0700000006047fae */ /* 0x0003e20009121844 */
[----:B------:R-:W-:-:S03]  /*6f990*/  IADD3.X R18, R18, R0, RZ, P1, !PT ;  /* 0x0000000012127210 */ /* 0x000fc60000ffe4ff */
[----:B------:R-:W-:Y:S04]  /*6f9a0*/  STL [R1+0x2558], R17 ;  /* 0x0025581101007387 */ /* 0x000fe80000100800 */
[----:B------:R-:W-:Y:S01]  /*6f9b0*/  STL [R1+0x2554], R18 ;  /* 0x0025541201007387 */ /* 0x000fe20000100800 */
[----:B-1----:R-:W-:Y:S02]  /*6f9c0*/  MOV R6, R17 ;  /* 0x0000001100067202 */ /* 0x002fe40000000f00 */
[----:B------:R-:W-:Y:S01]  /*6f9d0*/  IADD3 R10, P3, R10, R37, RZ ;  /* 0x000000250a0a7210 */ /* 0x000fe20007f7e0ff */
[----:B------:R-:W-:-:S04]  /*6f9e0*/  IMAD.MOV.U32 R7, RZ, RZ, R18 ;  /* 0x000000ffff077224 */ /* 0x000fc800078e0012 */
[----:B------:R-:W-:Y:S01]  /*6f9f0*/  IMAD.X R16, R16, 0x1, R0, P3 ;  /* 0x0000000110107824 */ /* 0x000fe200018e0600 */
        /* <DEDUP_REMOVED lines=8> */
[----:B------:R-:W-:Y:S01]  /*6fa80*/  IMAD.MOV.U32 R7, RZ, RZ, R16 ;  /* 0x000000ffff077224 */ /* 0x000fe200078e0010 */
[----:B------:R-:W-:-:S04]  /*6fa90*/  IADD3 R14, P1, R14, R37, RZ ;  /* 0x000000250e0e7210 */ /* 0x000fc80007f3e0ff */
[----:B------:R1:W-:Y:S01]  /*6faa0*/  LDGSTS.E [R4+0x7100], [R6.64], P2 ;  /* 0x0710000006047fae */ /* 0x0003e20009121844 */
        /* <DEDUP_REMOVED lines=10> */
[----:B------:R-:W4:Y:S01]  /*6fb50*/  LDL.LU R17, [R1+0x2658] ;  /* 0x0026580001117983 */ /* 0x000f220000300800 */
[----:B------:R-:W-:-:S03]  /*6fb60*/  IADD3 R9, P1, R9, R37, RZ ;  /* 0x0000002509097210 */ /* 0x000fc60007f3e0ff */
[----:B------:R1:W-:Y:S01]  /*6fb70*/  LDGSTS.E [R4+0x7180], [R6.64], P2 ;  /* 0x0718000006047fae */ /* 0x0003e20009121844 */
[----:B------:R-:W-:-:S03]  /*6fb80*/  IADD3 R8, P3, R8, R37, RZ ;  /* 0x0000002508087210 */ /* 0x000fc60007f7e0ff */
[----:B------:R-:W4:Y:S01]  /*6fb90*/  LDL.LU R16, [R1+0x265c] ;  /* 0x00265c0001107983 */ /* 0x000f220000300800 */
[----:B-1----:R-:W-:-:S03]  /*6fba0*/  MOV R6, R12 ;  /* 0x0000000c00067202 */ /* 0x002fc60000000f00 */
[----:B------:R-:W4:Y:S01]  /*6fbb0*/  LDL.LU R12, [R1+0x2660] ;  /* 0x00266000010c7983 */ /* 0x000f220000300800 */
        /* <DEDUP_REMOVED lines=12> */
[----:B---3--:R-:W3:Y:S04]  /*6fc80*/  LDL.LU R13, [R1+0x266c] ;  /* 0x00266c00010d7983 */ /* 0x008ee80000300800 */
[----:B-1----:R-:W3:Y:S01]  /*6fc90*/  LDL.LU R11, [R1+0x2670] ;  /* 0x00267000010b7983 */ /* 0x002ee20000300800 */
[----:B------:R-:W-:-:S03]  /*6fca0*/  ISETP.GT.AND P1, PT, R3, 0x20, PT ;  /* 0x000000200300780c */ /* 0x000fc60003f24270 */
[----:B------:R1:W-:Y:S04]  /*6fcb0*/  LDGSTS.E [R4+0x7280], [R6.64], P2 ;  /* 0x0728000006047fae */ /* 0x0003e80009121844 */
[----:B------:R-:W3:Y:S01]  /*6fcc0*/  LDL.LU R9, [R1+0x2678] ;  /* 0x0026780001097983 */ /* 0x000ee20000300800 */
[----:B-1----:R-:W-:Y:S01]  /*6fcd0*/  IMAD.MOV.U32 R7, RZ, RZ, R5 ;  /* 0x000000ffff077224 */ /* 0x002fe200078e0005 */
[----:B--2---:R-:W-:Y:S02]  /*6fce0*/  SEL R5, RZ, 0x4, !P1 ;  /* 0x00000004ff057807 */ /* 0x004fe40004800000 */
[----:B------:R-:W-:Y:S02]  /*6fcf0*/  MOV R6, R8 ;  /* 0x0000000800067202 */ /* 0x000fe40000000f00 */
[----:B------:R-:W2:Y:S01]  /*6fd00*/  LDL.LU R8, [R1+0x2680] ;  /* 0x0026800001087983 */ /* 0x000ea20000300800 */
[----:B------:R-:W-:-:S03]  /*6fd10*/  SEL R5, R5, RZ, !P0 ;  /* 0x000000ff05057207 */ /* 0x000fc60004000000 */
[----:B------:R1:W-:Y:S01]  /*6fd20*/  LDGSTS.E [R4+0x7300], [R6.64], P2 ;  /* 0x0730000006047fae */ /* 0x0003e20009121844 */
[----:B------:R-:W-:Y:S02]  /*6fd30*/  ISETP.NE.U32.AND P1, PT, R5, RZ, PT ;  /* 0x000000ff0500720c */ /* 0x000fe40003f25070 */
[----:B------:R-:W-:-:S04]  /*6fd40*/  IADD3 R10, P3, R10, R37, RZ ;  /* 0x000000250a0a7210 */ /* 0x000fc80007f7e0ff */
[----:B------:R-:W-:Y:S02]  /*6fd50*/  IADD3.X R21, R21, R0, RZ, P3, !PT ;  /* 0x0000000015157210 */ /* 0x000fe40001ffe4ff */
[----:B------:R-:W-:Y:S01]  /*6fd60*/  IADD3 R19, P4, R19, R37, RZ ;  /* 0x0000002513137210 */ /* 0x000fe20007f9e0ff */
[----:B------:R1:W-:Y:S02]  /*6fd70*/  STL [R1+0x2588], R10 ;  /* 0x0025880a01007387 */ /* 0x0003e40000100800 */
[----:B-1----:R-:W-:Y:S02]  /*6fd80*/  MOV R6, R10 ;  /* 0x0000000a00067202 */ /* 0x002fe40000000f00 */
[----:B------:R-:W-:Y:S01]  /*6fd90*/  IMAD.X R20, R20, 0x1, R0, P4 ;  /* 0x0000000114147824 */ /* 0x000fe200020e0600 */
[----:B------:R1:W-:Y:S04]  /*6fda0*/  STL [R1+0x2584], R21 ;  /* 0x0025841501007387 */ /* 0x0003e80000100800 */
[----:B------:R-:W-:Y:S04]  /*6fdb0*/  STL [R1+0x2650], R19 ;  /* 0x0026501301007387 */ /* 0x000fe80000100800 */
[----:B------:R-:W2:Y:S04]  /*6fdc0*/  LDL.LU R10, [R1+0x2674] ;  /* 0x00267400010a7983 */ /* 0x000ea80000300800 */
[----:B------:R-:W-:Y:S04]  /*6fdd0*/  STL [R1+0x264c], R20 ;  /* 0x00264c1401007387 */ /* 0x000fe80000100800 */
[----:B------:R-:W2:Y:S01]  /*6fde0*/  LDL.LU R5, [R1+0x267c] ;  /* 0x00267c0001057983 */ /* 0x000ea20000300800 */
[----:B------:R-:W-:-:S05]  /*6fdf0*/  IMAD.MOV.U32 R7, RZ, RZ, R21 ;  /* 0x000000ffff077224 */ /* 0x000fca00078e0015 */
[----:B------:R1:W-:Y:S01]  /*6fe00*/  LDGSTS.E [R4+0x7380], [R6.64], P2 ;  /* 0x0738000006047fae */ /* 0x0003e20009121844 */
[----:B------:R-:W-:Y:S02]  /*6fe10*/  IADD3 R17, P2, R17, R37, RZ ;  /* 0x0000002511117210 */ /* 0x000fe40007f5e0ff */
[----:B-1----:R-:W-:Y:S01]  /*6fe20*/  MOV R6, R19 ;  /* 0x0000001300067202 */ /* 0x002fe20000000f00 */
[----:B------:R-:W-:Y:S01]  /*6fe30*/  IMAD.MOV.U32 R7, RZ, RZ, R20 ;  /* 0x000000ffff077224 */ /* 0x000fe200078e0014 */
[----:B------:R-:W-:Y:S01]  /*6fe40*/  IADD3.X R18, R18, R0, RZ, P2, !PT ;  /* 0x0000000012127210 */ /* 0x000fe200017fe4ff */
        /* <DEDUP_REMOVED lines=10> */
[----:B------:R-:W2:Y:S01]  /*6fef0*/  LDL.LU R21, [R1+0x2684] ;  /* 0x0026840001157983 */ /* 0x000ea20000300800 */
[----:B-1----:R-:W-:-:S03]  /*6ff00*/  MOV R6, R12 ;  /* 0x0000000c00067202 */ /* 0x002fc60000000f00 */
[----:B------:R-:W2:Y:S01]  /*6ff10*/  LDL.LU R12, [R1+0x2688] ;  /* 0x00268800010c7983 */ /* 0x000ea20000300800 */
[----:B------:R-:W-:-:S03]  /*6ff20*/  IMAD.MOV.U32 R7, RZ, RZ, R16 ;  /* 0x000000ffff077224 */ /* 0x000fc600078e0010 */
[----:B------:R-:W2:Y:S04]  /*6ff30*/  LDL.LU R20, [R1+0x274c] ;  /* 0x00274c0001147983 */ /* 0x000ea80000300800 */
[----:B------:R-:W2:Y:S04]  /*6ff40*/  LDL.LU R19, [R1+0x2750] ;  /* 0x0027500001137983 */ /* 0x000ea80000300800 */
[----:B------:R1:W-:Y:S01]  /*6ff50*/  LDGSTS.E [R4+0x8100], [R6.64], P1 ;  /* 0x0810000006047fae */ /* 0x0003e20008921844 */
[----:B----4-:R-:W-:-:S04]  /*6ff60*/  IADD3 R14, P2, R14, R37, RZ ;  /* 0x000000250e0e7210 */ /* 0x010fc80007f5e0ff */
        /* <DEDUP_REMOVED lines=11> */
[----:B------:R1:W-:Y:S01]  /*70020*/  LDGSTS.E [R4+0x8180], [R6.64], P1 ;  /* 0x0818000006047fae */ /* 0x0003e20008921844 */
[----:B------:R-:W-:-:S03]  /*70030*/  IADD3 R9, P2, R9, R37, RZ ;  /* 0x0000002509097210 */ /* 0x000fc60007f5e0ff */
[----:B------:R-:W4:Y:S01]  /*70040*/  LDL.LU R16, [R1+0x275c] ;  /* 0x00275c0001107983 */ /* 0x000f220000300800 */
[----:B--2---:R-:W-:Y:S02]  /*70050*/  IADD3 R8, P3, R8, R37, RZ ;  /* 0x0000002508087210 */ /* 0x004fe40007f7e0ff */
[----:B-1----:R-:W-:Y:S02]  /*70060*/  MOV R6, R11 ;  /* 0x0000000b00067202 */ /* 0x002fe40000000f00 */
[----:B------:R-:W2:Y:S01]  /*70070*/  LDL.LU R11, [R1+0x2760] ;  /* 0x00276000010b7983 */ /* 0x000ea20000300800 */
[----:B------:R-:W-:-:S03]  /*70080*/  IMAD.MOV.U32 R7, RZ, RZ, R13 ;  /* 0x000000ffff077224 */ /* 0x000fc600078e000d */
        /* <DEDUP_REMOVED lines=8> */
[----:B------:R-:W2:Y:S04]  /*70110*/  LDL.LU R15, [R1+0x2764] ;  /* 0x00276400010f7983 */ /* 0x000ea80000300800 */
[----:B------:R-:W2:Y:S04]  /*70120*/  LDL.LU R14, [R1+0x2768] ;  /* 0x00276800010e7983 */ /* 0x000ea80000300800 */
[----:B---3--:R-:W4:Y:S04]  /*70130*/  LDL.LU R13, [R1+0x276c] ;  /* 0x00276c00010d7983 */ /* 0x008f280000300800 */
[----:B------:R-:W4:Y:S01]  /*70140*/  LDL.LU R10, [R1+0x2770] ;  /* 0x00277000010a7983 */ /* 0x000f220000300800 */
[----:B------:R-:W-:-:S02]  /*70150*/  MOV R6, R9 ;  /* 0x0000000900067202 */ /* 0x000fc40000000f00 */
[----:B------:R-:W-:Y:S01]  /*70160*/  ISETP.GT.AND P2, PT, R3, 0x24, PT ;  /* 0x000000240300780c */ /* 0x000fe20003f44270 */
[----:B------:R-:W4:Y:S04]  /*70170*/  LDL.LU R9, [R1+0x2778] ;  /* 0x0027780001097983 */ /* 0x000f280000300800 */
[----:B------:R1:W-:Y:S02]  /*70180*/  LDGSTS.E [R4+0x8280], [R6.64], P1 ;  /* 0x0828000006047fae */ /* 0x0003e40008921844 */
[----:B-1----:R-:W-:Y:S01]  /*70190*/  IMAD.MOV.U32 R7, RZ, RZ, R5 ;  /* 0x000000ffff077224 */ /* 0x002fe200078e0005 */
[----:B------:R-:W-:Y:S02]  /*701a0*/  SEL R5, RZ, 0x4, !P2 ;  /* 0x00000004ff057807 */ /* 0x000fe40005000000 */
[----:B------:R-:W-:-:S02]  /*701b0*/  MOV R6, R8 ;  /* 0x0000000800067202 */ /* 0x000fc40000000f00 */
[----:B------:R-:W-:Y:S01]  /*701c0*/  SEL R5, R5, RZ, !P0 ;  /* 0x000000ff05057207 */ /* 0x000fe20004000000 */
[----:B------:R-:W4:Y:S04]  /*701d0*/  LDL.LU R8, [R1+0x2780] ;  /* 0x0027800001087983 */ /* 0x000f280000300800 */
[----:B------:R1:W-:Y:S01]  /*701e0*/  LDGSTS.E [R4+0x8300], [R6.64], P1 ;  /* 0x0830000006047fae */ /* 0x0003e20008921844 */
[----:B------:R-:W-:-:S04]  /*701f0*/  IADD3 R12, P3, R12, R37, RZ ;  /* 0x000000250c0c7210 */ /* 0x000fc80007f7e0ff */
[----:B------:R-:W-:Y:S02]  /*70200*/  IADD3.X R21, R21, R0, RZ, P3, !PT ;  /* 0x0000000015157210 */ /* 0x000fe40001ffe4ff */
[----:B-1----:R-:W-:Y:S02]  /*70210*/  MOV R6, R12 ;  /* 0x0000000c00067202 */ /* 0x002fe40000000f00 */
[----:B------:R-:W-:Y:S01]  /*70220*/  IADD3 R19, P4, R19, R37, RZ ;  /* 0x0000002513137210 */ /* 0x000fe20007f9e0ff */
[----:B------:R-:W-:Y:S01]  /*70230*/  IMAD.MOV.U32 R7, RZ, RZ, R21 ;  /* 0x000000ffff077224 */ /* 0x000fe200078e0015 */
[----:B------:R-:W-:Y:S01]  /*70240*/  ISETP.NE.U32.AND P2, PT, R5, RZ, PT ;  /* 0x000000ff0500720c */ /* 0x000fe20003f45070 */
[----:B------:R1:W-:Y:S02]  /*70250*/  STL [R1+0x2688], R12 ;  /* 0x0026880c01007387 */ /* 0x0003e40000100800 */
[----:B------:R-:W-:Y:S02]  /*70260*/  IMAD.X R20, R20, 0x1, R0, P4 ;  /* 0x0000000114147824 */ /* 0x000fe400020e0600 */
[----:B------:R1:W-:Y:S04]  /*70270*/  LDGSTS.E [R4+0x8380], [R6.64], P1 ;  /* 0x0838000006047fae */ /* 0x0003e80008921844 */
[----:B------:R2:W-:Y:S04]  /*70280*/  STL [R1+0x2684], R21 ;  /* 0x0026841501007387 */ /* 0x0005e80000100800 */
[----:B------:R-:W-:Y:S01]  /*70290*/  STL [R1+0x2750], R19 ;  /* 0x0027501301007387 */ /* 0x000fe20000100800 */
[----:B-1----:R-:W-:Y:S01]  /*702a0*/  MOV R6, R19 ;  /* 0x0000001300067202 */ /* 0x002fe20000000f00 */
[----:B------:R-:W-:-:S02]  /*702b0*/  IMAD.MOV.U32 R7, RZ, RZ, R20 ;  /* 0x000000ffff077224 */ /* 0x000fc400078e0014 */
[----:B------:R-:W4:Y:S04]  /*702c0*/  LDL.LU R12, [R1+0x2774] ;  /* 0x00277400010c7983 */ /* 0x000f280000300800 */
[----:B------:R-:W-:Y:S04]  /*702d0*/  STL [R1+0x274c], R20 ;  /* 0x00274c1401007387 */ /* 0x000fe80000100800 */
[----:B------:R-:W4:Y:S04]  /*702e0*/  LDL.LU R5, [R1+0x277c] ;  /* 0x00277c0001057983 */ /* 0x000f280000300800 */
[----:B------:R1:W-:Y:S01]  /*702f0*/  LDGSTS.E [R4+0x9000], [R6.64], P2 ;  /* 0x0900000006047fae */ /* 0x0003e20009121844 */
[----:B----4-:R-:W-:-:S04]  /*70300*/  IADD3 R17, P1, R17, R37, RZ ;  /* 0x0000002511117210 */ /* 0x010fc80007f3e0ff */
        /* <DEDUP_REMOVED lines=10> */
[----:B------:R-:W3:Y:S01]  /*703b0*/  LDL.LU R21, [R1+0x2784] ;  /* 0x0027840001157983 */ /* 0x000ee20000300800 */
[----:B--2---:R-:W-:-:S03]  /*703c0*/  MOV R6, R11 ;  /* 0x0000000b00067202 */ /* 0x004fc60000000f00 */
[----:B-1----:R-:W2:Y:S04]  /*703d0*/  LDL.LU R11, [R1+0x2788] ;  /* 0x00278800010b7983 */ /* 0x002ea80000300800 */
[----:B------:R-:W3:Y:S04]  /*703e0*/  LDL.LU R20, [R1+0x284c] ;  /* 0x00284c0001147983 */ /* 0x000ee80000300800 */
[----:B------:R-:W3:Y:S01]  /*703f0*/  LDL.LU R19, [R1+0x2850] ;  /* 0x0028500001137983 */ /* 0x000ee20000300800 */
[----:B------:R-:W-:-:S05]  /*70400*/  IMAD.MOV.U32 R7, RZ, RZ, R16 ;  /* 0x000000ffff077224 */ /* 0x000fca00078e0010 */
[----:B------:R1:W-:Y:S01]  /*70410*/  LDGSTS.E [R4+0x9100], [R6.64], P2 ;  /* 0x0910000006047fae */ /* 0x0003e20009121844 */
[----:B------:R-:W-:-:S04]  /*70420*/  IADD3 R14, P1, R14, R37, RZ ;  /* 0x000000250e0e7210 */ /* 0x000fc80007f3e0ff */
[----:B------:R-:W-:Y:S02]  /*70430*/  IADD3.X R15, R15, R0, RZ, P1, !PT ;  /* 0x000000000f0f7210 */ /* 0x000fe40000ffe4ff */
[----:B----4-:R-:W-:Y:S01]  /*70440*/  IADD3 R10, P3, R10, R37, RZ ;  /* 0x000000250a0a7210 */ /* 0x010fe20007f7e0ff */
        /* <DEDUP_REMOVED lines=9> */
[----:B------:R1:W-:Y:S04]  /*704e0*/  LDGSTS.E [R4+0x9180], [R6.64], P2 ;  /* 0x0918000006047fae */ /* 0x0003e80009121844 */
[----:B------:R-:W3:Y:S01]  /*704f0*/  LDL.LU R16, [R1+0x285c] ;  /* 0x00285c0001107983 */ /* 0x000ee20000300800 */
[----:B-1----:R-:W-:-:S03]  /*70500*/  MOV R6, R10 ;  /* 0x0000000a00067202 */ /* 0x002fc60000000f00 */
[----:B------:R-:W3:Y:S01]  /*70510*/  LDL.LU R10, [R1+0x2860] ;  /* 0x00286000010a7983 */ /* 0x000ee20000300800 */
        /* <DEDUP_REMOVED lines=9> */
[----:B-1----:R-:W-:Y:S01]  /*705b0*/  MOV R6, R9 ;  /* 0x0000000900067202 */ /* 0x002fe20000000f00 */
[----:B------:R-:W-:Y:S02]  /*705c0*/  IMAD.MOV.U32 R7, RZ, RZ, R12 ;  /* 0x000000ffff077224 */ /* 0x000fe400078e000c */
[----:B------:R1:W-:Y:S04]  /*705d0*/  STL [R1+0x277c], R5 ;  /* 0x00277c0501007387 */ /* 0x0003e80000100800 */
[----:B------:R-:W3:Y:S01]  /*705e0*/  LDL.LU R15, [R1+0x2864] ;  /* 0x00286400010f7983 */ /* 0x000ee20000300800 */
[----:B------:R-:W-:-:S03]  /*705f0*/  ISETP.GT.AND P1, PT, R3, 0x28, PT ;  /* 0x000000280300780c */ /* 0x000fc60003f24270 */
[----:B------:R-:W3:Y:S04]  /*70600*/  LDL.LU R14, [R1+0x2868] ;  /* 0x00286800010e7983 */ /* 0x000ee80000300800 */
[----:B----4-:R-:W4:Y:S04]  /*70610*/  LDL.LU R13, [R1+0x286c] ;  /* 0x00286c00010d7983 */ /* 0x010f280000300800 */
[----:B------:R-:W4:Y:S04]  /*70620*/  LDL.LU R12, [R1+0x2870] ;  /* 0x00287000010c7983 */ /* 0x000f280000300800 */
[----:B------:R1:W-:Y:S02]  /*70630*/  LDGSTS.E [R4+0x9280], [R6.64], P2 ;  /* 0x0928000006047fae */ /* 0x0003e40009121844 */
[----:B-1----:R-:W-:Y:S01]  /*70640*/  IMAD.MOV.U32 R7, RZ, RZ, R5 ;  /* 0x000000ffff077224 */ /* 0x002fe200078e0005 */
[----:B------:R-:W-:-:S02]  /*70650*/  MOV R6, R8 ;  /* 0x0000000800067202 */ /* 0x000fc40000000f00 */
[----:B------:R-:W-:Y:S01]  /*70660*/  SEL R5, RZ, 0x4, !P1 ;  /* 0x00000004ff057807 */ /* 0x000fe20004800000 */
[----:B------:R-:W4:Y:S03]  /*70670*/  LDL.LU R8, [R1+0x2878] ;  /* 0x0028780001087983 */ /* 0x000f260000300800 */
[----:B------:R-:W-:Y:S01]  /*70680*/  SEL R5, R5, RZ, !P0 ;  /* 0x000000ff05057207 */ /* 0x000fe20004000000 */
[----:B------:R-:W4:Y:S04]  /*70690*/  LDL.LU R9, [R1+0x2880] ;  /* 0x0028800001097983 */ /* 0x000f280000300800 */
[----:B------:R1:W-:Y:S01]  /*706a0*/  LDGSTS.E [R4+0x9300], [R6.64], P2 ;  /* 0x0930000006047fae */ /* 0x0003e20009121844 */
[----:B------:R-:W-:-:S02]  /*706b0*/  ISETP.NE.U32.AND P1, PT, R5, RZ, PT ;  /* 0x000000ff0500720c */ /* 0x000fc40003f25070 */
[----:B--2---:R-:W-:-:S04]  /*706c0*/  IADD3 R11, P3, R11, R37, RZ ;  /* 0x000000250b0b7210 */ /* 0x004fc80007f7e0ff */
[----:B---3--:R-:W-:Y:S02]  /*706d0*/  IADD3.X R21, R21, R0, RZ, P3, !PT ;  /* 0x0000000015157210 */ /* 0x008fe40001ffe4ff */
[----:B------:R-:W-:Y:S01]  /*706e0*/  IADD3 R19, P4, R19, R37, RZ ;  /* 0x0000002513137210 */ /* 0x000fe20007f9e0ff */
[----:B------:R2:W-:Y:S01]  /*706f0*/  STL [R1+0x2788], R11 ;  /* 0x0027880b01007387 */ /* 0x0005e20000100800 */
[----:B-1----:R-:W-:Y:S01]  /*70700*/  MOV R6, R11 ;  /* 0x0000000b00067202 */ /* 0x002fe20000000f00 */
[----:B------:R-:W-:Y:S02]  /*70710*/  IMAD.MOV.U32 R7, RZ, RZ, R21 ;  /* 0x000000ffff077224 */ /* 0x000fe400078e0015 */
[----:B------:R-:W-:Y:S01]  /*70720*/  IMAD.X R20, R20, 0x1, R0, P4 ;  /* 0x0000000114147824 */ /* 0x000fe200020e0600 */
[----:B------:R1:W-:Y:S04]  /*70730*/  STL [R1+0x2784], R21 ;  /* 0x0027841501007387 */ /* 0x0003e80000100800 */
[----:B------:R-:W-:Y:S04]  /*70740*/  STL [R1+0x2850], R19 ;  /* 0x0028501301007387 */ /* 0x000fe80000100800 */
[----:B--2---:R-:W2:Y:S04]  /*70750*/  LDL.LU R11, [R1+0x2874] ;  /* 0x00287400010b7983 */ /* 0x004ea80000300800 */
[----:B------:R-:W-:Y:S04]  /*70760*/  STL [R1+0x284c], R20 ;  /* 0x00284c1401007387 */ /* 0x000fe80000100800 */
[----:B------:R-:W3:Y:S04]  /*70770*/  LDL.LU R5, [R1+0x287c] ;  /* 0x00287c0001057983 */ /* 0x000ee80000300800 */
        /* <DEDUP_REMOVED lines=15> */
[----:B------:R-:W3:Y:S01]  /*70870*/  LDL.LU R21, [R1+0x2884] ;  /* 0x0028840001157983 */ /* 0x000ee20000300800 */
[----:B-1----:R-:W-:-:S03]  /*70880*/  MOV R6, R10 ;  /* 0x0000000a00067202 */ /* 0x002fc60000000f00 */
[----:B------:R-:W3:Y:S04]  /*70890*/  LDL.LU R10, [R1+0x2888] ;  /* 0x00288800010a7983 */ /* 0x000ee80000300800 */
        /* <DEDUP_REMOVED lines=9> */
[----:B------:R4:W-:Y:S01]  /*70930*/  STL [R1+0x2864], R15 ;  /* 0x0028640f01007387 */ /* 0x0009e20000100800 */
[----:B-1----:R-:W-:Y:S01]  /*70940*/  MOV R6, R14 ;  /* 0x0000000e00067202 */ /* 0x002fe20000000f00 */
[----:B------:R-:W-:-:S02]  /*70950*/  IMAD.MOV.U32 R7, RZ, RZ, R15 ;  /* 0x000000ffff077224 */ /* 0x000fc400078e000f */
[----:B------:R-:W-:Y:S04]  /*70960*/  STL [R1+0x2870], R12 ;  /* 0x0028700c01007387 */ /* 0x000fe80000100800 */
[----:B------:R1:W-:Y:S04]  /*70970*/  STL [R1+0x286c], R13 ;  /* 0x00286c0d01007387 */ /* 0x0003e80000100800 */
[----:B------:R-:W3:Y:S01]  /*70980*/  LDL.LU R18, [R1+0x2954] ;  /* 0x0029540001127983 */ /* 0x000ee20000300800 */
[----:B------:R-:W-:-:S03]  /*70990*/  IADD3 R8, P2, R8, R37, RZ ;  /* 0x0000002508087210 */ /* 0x000fc60007f5e0ff */
[----:B------:R-:W3:Y:S01]  /*709a0*/  LDL.LU R17, [R1+0x2958] ;  /* 0x0029580001117983 */ /* 0x000ee20000300800 */
[----:B------:R-:W-:-:S03]  /*709b0*/  IADD3 R9, P3, R9, R37, RZ ;  /* 0x0000002509097210 */ /* 0x000fc60007f7e0ff */
[----:B------:R-:W3:Y:S04]  /*709c0*/  LDL.LU R16, [R1+0x295c] ;  /* 0x00295c0001107983 */ /* 0x000ee80000300800 */
[----:B------:R1:W-:Y:S04]  /*709d0*/  LDGSTS.E [R4+0xa180], [R6.64], P1 ;  /* 0x0a18000006047fae */ /* 0x0003e80008921844 */
[----:B----4-:R-:W4:Y:S04]  /*709e0*/  LDL.LU R15, [R1+0x2960] ;  /* 0x00296000010f7983 */ /* 0x010f280000300800 */
[----:B------:R2:W-:Y:S01]  /*709f0*/  STL [R1+0x2878], R8 ;  /* 0x0028780801007387 */ /* 0x0005e20000100800 */
[----:B-1----:R-:W-:Y:S01]  /*70a00*/  MOV R6, R12 ;  /* 0x0000000c00067202 */ /* 0x002fe20000000f00 */
[----:B------:R-:W-:-:S05]  /*70a10*/  IMAD.MOV.U32 R7, RZ, RZ, R13 ;  /* 0x000000ffff077224 */ /* 0x000fca00078e000d */
[----:B------:R1:W-:Y:S02]  /*70a20*/  LDGSTS.E [R4+0xa200], [R6.64], P1 ;  /* 0x0a20000006047fae */ /* 0x0003e40008921844 */
[----:B-1----:R-:W-:Y:S02]  /*70a30*/  MOV R6, R8 ;  /* 0x0000000800067202 */ /* 0x002fe40000000f00 */
[----:B--2---:R-:W-:-:S05]  /*70a40*/  IADD3.X R11, R11, R0, RZ, P2, !PT ;  /* 0x000000000b0b7210 */ /* 0x004fca00017fe4ff */
[----:B------:R-:W-:Y:S01]  /*70a50*/  STL [R1+0x2874], R11 ;  /* 0x0028740b01007387 */ /* 0x000fe20000100800 */
[----:B---3--:R-:W-:-:S03]  /*70a60*/  IMAD.X R5, R5, 0x1, R0, P3 ;  /* 0x0000000105057824 */ /* 0x008fc600018e0600 */
[----:B------:R-:W-:Y:S04]  /*70a70*/  STL [R1+0x2880], R9 ;  /* 0x0028800901007387 */ /* 0x000fe80000100800 */
[----:B------:R-:W2:Y:S04]  /*70a80*/  LDL.LU R13, [R1+0x2968] ;  /* 0x00296800010d7983 */ /* 0x000ea80000300800 */
[----:B------:R1:W-:Y:S04]  /*70a90*/  STL [R1+0x287c], R5 ;  /* 0x00287c0501007387 */ /* 0x0003e80000100800 */
[----:B------:R-:W3:Y:S04]  /*70aa0*/  LDL.LU R8, [R1+0x2970] ;  /* 0x0029700001087983 */ /* 0x000ee80000300800 */
[----:B------:R-:W3:Y:S01]  /*70ab0*/  LDL.LU R14, [R1+0x2964] ;  /* 0x00296400010e7983 */ /* 0x000ee20000300800 */
[----:B------:R-:W-:Y:S01]  /*70ac0*/  IMAD.MOV.U32 R7, RZ, RZ, R11 ;  /* 0x000000ffff077224 */ /* 0x000fe200078e000b */
[----:B------:R-:W-:-:S02]  /*70ad0*/  ISETP.GT.AND P2, PT, R3, 0x2c, PT ;  /* 0x0000002c0300780c */ /* 0x000fc40003f44270 */
[----:B------:R-:W3:Y:S04]  /*70ae0*/  LDL.LU R12, [R1+0x296c] ;  /* 0x00296c00010c7983 */ /* 0x000ee80000300800 */
[----:B------:R1:W-:Y:S02]  /*70af0*/  LDGSTS.E [R4+0xa280], [R6.64], P1 ;  /* 0x0a28000006047fae */ /* 0x0003e40008921844 */
[----:B-1----:R-:W-:Y:S01]  /*70b00*/  IMAD.MOV.U32 R7, RZ, RZ, R5 ;  /* 0x000000ffff077224 */ /* 0x002fe200078e0005 */
[----:B------:R-:W-:Y:S02]  /*70b10*/  MOV R6, R9 ;  /* 0x0000000900067202 */ /* 0x000fe40000000f00 */
[----:B------:R-:W-:Y:S01]  /*70b20*/  SEL R5, RZ, 0x4, !P2 ;  /* 0x00000004ff057807 */ /* 0x000fe20005000000 */
[----:B------:R-:W3:Y:S03]  /*70b30*/  LDL.LU R9, [R1+0x2978] ;  /* 0x0029780001097983 */ /* 0x000ee60000300800 */
[----:B------:R-:W-:Y:S01]  /*70b40*/  SEL R5, R5, RZ, !P0 ;  /* 0x000000ff05057207 */ /* 0x000fe20004000000 */
[----:B------:R-:W3:Y:S04]  /*70b50*/  LDL.LU R11, [R1+0x2980] ;  /* 0x00298000010b7983 */ /* 0x000ee80000300800 */
[----:B------:R1:W-:Y:S01]  /*70b60*/  LDGSTS.E [R4+0xa300], [R6.64], P1 ;  /* 0x0a30000006047fae */ /* 0x0003e20008921844 */
[----:B------:R-:W-:-:S02]  /*70b70*/  ISETP.NE.U32.AND P2, PT, R5, RZ, PT ;  /* 0x000000ff0500720c */ /* 0x000fc40003f45070 */
[----:B------:R-:W-:-:S04]  /*70b80*/  IADD3 R10, P3, R10, R37, RZ ;  /* 0x000000250a0a7210 */ /* 0x000fc80007f7e0ff */
[----:B------:R-:W-:Y:S02]  /*70b90*/  IADD3.X R21, R21, R0, RZ, P3, !PT ;  /* 0x0000000015157210 */ /* 0x000fe40001ffe4ff */
[----:B------:R-:W-:Y:S01]  /*70ba0*/  IADD3 R19, P4, R19, R37, RZ ;  /* 0x0000002513137210 */ /* 0x000fe20007f9e0ff */
[----:B------:R1:W-:Y:S02]  /*70bb0*/  STL [R1+0x2888], R10 ;  /* 0x0028880a01007387 */ /* 0x0003e40000100800 */
[----:B-1----:R-:W-:Y:S02]  /*70bc0*/  MOV R6, R10 ;  /* 0x0000000a00067202 */ /* 0x002fe40000000f00 */
[----:B------:R-:W-:Y:S01]  /*70bd0*/  IMAD.X R20, R20, 0x1, R0, P4 ;  /* 0x0000000114147824 */ /* 0x000fe200020e0600 */
[----:B------:R-:W-:Y:S04]  /*70be0*/  STL [R1+0x2884], R21 ;  /* 0x0028841501007387 */ /* 0x000fe80000100800 */
[----:B------:R-:W-:Y:S04]  /*70bf0*/  STL [R1+0x2950], R19 ;  /* 0x0029501301007387 */ /* 0x000fe80000100800 */
[----:B------:R-:W3:Y:S04]  /*70c00*/  LDL.LU R10, [R1+0x2974] ;  /* 0x00297400010a7983 */ /* 0x000ee80000300800 */
[----:B------:R1:W-:Y:S04]  /*70c10*/  STL [R1+0x294c], R20 ;  /* 0x00294c1401007387 */ /* 0x0003e80000100800 */
[----:B------:R-:W3:Y:S01]  /*70c20*/  LDL.LU R5, [R1+0x297c] ;  /* 0x00297c0001057983 */ /* 0x000ee20000300800 */
[----:B------:R-:W-:-:S05]  /*70c30*/  IMAD.MOV.U32 R7, RZ, RZ, R21 ;  /* 0x000000ffff077224 */ /* 0x000fca00078e0015 */
[----:B------:R1:W-:Y:S01]  /*70c40*/  LDGSTS.E [R4+0xa380], [R6.64], P1 ;  /* 0x0a38000006047fae */ /* 0x0003e20008921844 */
[----:B------:R-:W-:-:S04]  /*70c50*/  IADD3 R17, P1, R17, R37, RZ ;  /* 0x0000002511117210 */ /* 0x000fc80007f3e0ff */
[----:B------:R-:W-:Y:S01]  /*70c60*/  IADD3.X R18, R18, R0, RZ, P1, !PT ;  /* 0x0000000012127210 */ /* 0x000fe20000ffe4ff */
[----:B-1----:R-:W-:Y:S01]  /*70c70*/  IMAD.MOV.U32 R7, RZ, RZ, R20 ;  /* 0x000000ffff077224 */ /* 0x002fe200078e0014 */
[----:B----4-:R-:W-:Y:S01]  /*70c80*/  IADD3 R15, P3, R15, R37, RZ ;  /* 0x000000250f0f7210 */ /* 0x010fe20007f7e0ff */
[----:B------:R-:W-:Y:S01]  /*70c90*/  STL [R1+0x2958], R17 ;  /* 0x0029581101007387 */ /* 0x000fe20000100800 */
[----:B------:R-:W-:-:S03]  /*70ca0*/  MOV R6, R19 ;  /* 0x0000001300067202 */ /* 0x000fc60000000f00 */
[----:B------:R-:W-:Y:S01]  /*70cb0*/  IMAD.X R16, R16, 0x1, R0, P3 ;  /* 0x0000000110107824 */ /* 0x000fe200018e0600 */
[----:B------:R1:W-:Y:S04]  /*70cc0*/  STL [R1+0x2954], R18 ;  /* 0x0029541201007387 */ /* 0x0003e80000100800 */
[----:B------:R-:W-:Y:S04]  /*70cd0*/  STL [R1+0x2960], R15 ;  /* 0x0029600f01007387 */ /* 0x000fe80000100800 */
[----:B------:R-:W-:Y:S04]  /*70ce0*/  STL [R1+0x295c], R16 ;  /* 0x00295c1001007387 */ /* 0x000fe80000100800 */
[----:B------:R-:W4:Y:S04]  /*70cf0*/  LDL.LU R22, [R1+0x2988] ;  /* 0x0029880001167983 */ /* 0x000f280000300800 */
[----:B------:R1:W-:Y:S04]  /*70d00*/  LDGSTS.E [R4+0xb000], [R6.64], P2 ;  /* 0x0b00000006047fae */ /* 0x0003e80009121844 */
[----:B------:R-:W4:Y:S01]  /*70d10*/  LDL.LU R20, [R1+0x2a50] ;  /* 0x002a500001147983 */ /* 0x000f220000300800 */
[----:B-1----:R-:W-:Y:S01]  /*70d20*/  MOV R6, R17 ;  /* 0x0000001100067202 */ /* 0x002fe20000000f00 */
[----:B------:R-:W-:-:S05]  /*70d30*/  IMAD.MOV.U32 R7, RZ, RZ, R18 ;  /* 0x000000ffff077224 */ /* 0x000fca00078e0012 */
[----:B------:R1:W-:Y:S02]  /*70d40*/  LDGSTS.E [R4+0xb080], [R6.64], P2 ;  /* 0x0b08000006047fae */ /* 0x0003e40009121844 */
[----:B-1----:R-:W-:Y:S01]  /*70d50*/  MOV R6, R15 ;  /* 0x0000000f00067202 */ /* 0x002fe20000000f00 */
[----:B------:R-:W-:-:S05]  /*70d60*/  IMAD.MOV.U32 R7, RZ, RZ, R16 ;  /* 0x000000ffff077224 */ /* 0x000fca00078e0010 */
[----:B------:R1:W-:Y:S01]  /*70d70*/  LDGSTS.E [R4+0xb100], [R6.64], P2 ;  /* 0x0b10000006047fae */ /* 0x0003e20009121844 */
[----:B--2---:R-:W-:-:S05]  /*70d80*/  IADD3 R13, P1, R13, R37, RZ ;  /* 0x000000250d0d7210 */ /* 0x004fca0007f3e0ff */
[----:B------:R-:W-:Y:S01]  /*70d90*/  STL [R1+0x2968], R13 ;  /* 0x0029680d01007387 */ /* 0x000fe20000100800 */
[----:B---3--:R-:W-:Y:S02]  /*70da0*/  IADD3 R8, P3, R8, R37, RZ ;  /* 0x0000002508087210 */ /* 0x008fe40007f7e0ff */
[----:B------:R-:W-:-:S05]  /*70db0*/  IADD3.X R14, R14, R0, RZ, P1, !PT ;  /* 0x000000000e0e7210 */ /* 0x000fca0000ffe4ff */
[----:B------:R-:W-:Y:S04]  /*70dc0*/  STL [R1+0x2964], R14 ;  /* 0x0029640e01007387 */ /* 0x000fe80000100800 */
[----:B------:R-:W-:Y:S01]  /*70dd0*/  STL [R1+0x2970], R8 ;  /* 0x0029700801007387 */ /* 0x000fe20000100800 */
[----:B------:R-:W-:-:S03]  /*70de0*/  IMAD.X R12, R12, 0x1, R0, P3 ;  /* 0x000000010c0c7824 */ /* 0x000fc600018e0600 */
[----:B------:R-:W2:Y:S01]  /*70df0*/  LDL.LU R23, [R1+0x2984] ;  /* 0x0029840001177983 */ /* 0x000ea20000300800 */
[----:B-1----:R-:W-:Y:S01]  /*70e00*/  MOV R6, R13 ;  /* 0x0000000d00067202 */ /* 0x002fe20000000f00 */
[----:B------:R-:W-:Y:S02]  /*70e10*/  IMAD.MOV.U32 R7, RZ, RZ, R14 ;  /* 0x000000ffff077224 */ /* 0x000fe400078e000e */
[----:B------:R1:W-:Y:S04]  /*70e20*/  STL [R1+0x296c], R12 ;  /* 0x00296c0c01007387 */ /* 0x0003e80000100800 */
[----:B------:R-:W3:Y:S01]  /*70e30*/  LDL.LU R21, [R1+0x2a4c] ;  /* 0x002a4c0001157983 */ /* 0x000ee20000300800 */
[----:B------:R-:W-:-:S03]  /*70e40*/  IADD3 R9, P1, R9, R37, RZ ;  /* 0x0000002509097210 */ /* 0x000fc60007f3e0ff */
[----:B------:R-:W3:Y:S04]  /*70e50*/  LDL.LU R19, [R1+0x2a54] ;  /* 0x002a540001137983 */ /* 0x000ee80000300800 */
[----:B------:R-:W3:Y:S01]  /*70e60*/  LDL.LU R18, [R1+0x2a58] ;  /* 0x002a580001127983 */ /* 0x000ee20000300800 */
[----:B------:R-:W-:-:S03]  /*70e70*/  IADD3 R11, P3, R11, R37, RZ ;  /* 0x000000250b0b7210 */ /* 0x000fc60007f7e0ff */
[----:B------:R1:W-:Y:S02]  /*70e80*/  LDGSTS.E [R4+0xb180], [R6.64], P2 ;  /* 0x0b18000006047fae */ /* 0x0003e40009121844 */
[----:B-1----:R-:W-:Y:S01]  /*70e90*/  MOV R6, R8 ;  /* 0x0000000800067202 */ /* 0x002fe20000000f00 */
[----:B------:R-:W-:Y:S02]  /*70ea0*/  IMAD.MOV.U32 R7, RZ, RZ, R12 ;  /* 0x000000ffff077224 */ /* 0x000fe400078e000c */
[----:B------:R-:W3:Y:S04]  /*70eb0*/  LDL.LU R12, [R1+0x2a5c] ;  /* 0x002a5c00010c7983 */ /* 0x000ee80000300800 */
[----:B------:R-:W3:Y:S04]  /*70ec0*/  LDL.LU R8, [R1+0x2a60] ;  /* 0x002a600001087983 */ /* 0x000ee80000300800 */
[----:B------:R-:W-:Y:S04]  /*70ed0*/  STL [R1+0x2978], R9 ;  /* 0x0029780901007387 */ /* 0x000fe80000100800 */
[----:B------:R1:W-:Y:S01]  /*70ee0*/  LDGSTS.E [R4+0xb200], [R6.64], P2 ;  /* 0x0b20000006047fae */ /* 0x0003e20009121844 */
[----:B------:R-:W-:-:S05]  /*70ef0*/  IADD3.X R10, R10, R0, RZ, P1, !PT ;  /* 0x000000000a0a7210 */ /* 0x000fca0000ffe4ff */
[----:B------:R1:W-:Y:S01]  /*70f00*/  STL [R1+0x2974], R10 ;  /* 0x0029740a01007387 */ /* 0x0003e20000100800 */
[----:B------:R-:W-:-:S03]  /*70f10*/  IMAD.X R5, R5, 0x1, R0, P3 ;  /* 0x0000000105057824 */ /* 0x000fc600018e0600 */
[----:B------:R1:W-:Y:S02]  /*70f20*/  STL [R1+0x2980], R11 ;  /* 0x0029800b01007387 */ /* 0x0003e40000100800 */
[----:B-1----:R-:W-:Y:S01]  /*70f30*/  IMAD.MOV.U32 R7, RZ, RZ, R10 ;  /* 0x000000ffff077224 */ /* 0x002fe200078e000a */
[----:B------:R-:W-:Y:S01]  /*70f40*/  MOV R6, R9 ;  /* 0x0000000900067202 */ /* 0x000fe20000000f00 */
[----:B------:R-:W3:Y:S04]  /*70f50*/  LDL.LU R10, [R1+0x2a68] ;  /* 0x002a6800010a7983 */ /* 0x000ee80000300800 */
[----:B------:R1:W-:Y:S04]  /*70f60*/  STL [R1+0x297c], R5 ;  /* 0x00297c0501007387 */ /* 0x0003e80000100800 */
[----:B------:R-:W3:Y:S04]  /*70f70*/  LDL.LU R9, [R1+0x2a70] ;  /* 0x002a700001097983 */ /* 0x000ee80000300800 */
[----:B------:R-:W3:Y:S04]  /*70f80*/  LDL.LU R13, [R1+0x2a64] ;  /* 0x002a6400010d7983 */ /* 0x000ee80000300800 */
[----:B------:R-:W3:Y:S04]  /*70f90*/  LDL.LU R17, [R1+0x2a6c] ;  /* 0x002a6c0001117983 */ /* 0x000ee80000300800 */
[----:B------:R1:W-:Y:S04]  /*70fa0*/  LDGSTS.E [R4+0xb280], [R6.64], P2 ;  /* 0x0b28000006047fae */ /* 0x0003e80009121844 */
[----:B------:R-:W3:Y:S01]  /*70fb0*/  LDL.LU R16, [R1+0x2a74] ;  /* 0x002a740001107983 */ /* 0x000ee20000300800 */
[----:B-1----:R-:W-:-:S03]  /*70fc0*/  MOV R6, R11 ;  /* 0x0000000b00067202 */ /* 0x002fc60000000f00 */
[----:B------:R-:W3:Y:S04]  /*70fd0*/  LDL.LU R11, [R1+0x2a78] ;  /* 0x002a7800010b7983 */ /* 0x000ee80000300800 */
[----:B------:R-:W3:Y:S04]  /*70fe0*/  LDL.LU R15, [R1+0x2a7c] ;  /* 0x002a7c00010f7983 */ /* 0x000ee80000300800 */
[----:B------:R-:W3:Y:S01]  /*70ff0*/  LDL.LU R14, [R1+0x2a80] ;  /* 0x002a8000010e7983 */ /* 0x000ee20000300800 */
[----:B------:R-:W-:Y:S01]  /*71000*/  ISETP.GT.AND P1, PT, R3, 0x30, PT ;  /* 0x000000300300780c */ /* 0x000fe20003f24270 */
[----:B------:R-:W-:Y:S01]  /*71010*/  IMAD.MOV.U32 R7, RZ, RZ, R5 ;  /* 0x000000ffff077224 */ /* 0x000fe200078e0005 */
[----:B----4-:R-:W-:-:S02]  /*71020*/  IADD3 R22, P3, R22, R37, RZ ;  /* 0x0000002516167210 */ /* 0x010fc40007f7e0ff */
[----:B------:R-:W-:Y:S02]  /*71030*/  SEL R5, RZ, 0x4, !P1 ;  /* 0x00000004ff057807 */ /* 0x000fe40004800000 */
[----:B------:R1:W-:Y:S02]  /*71040*/  LDGSTS.E [R4+0xb300], [R6.64], P2 ;  /* 0x0b30000006047fae */ /* 0x0003e40009121844 */
[----:B------:R-:W-:Y:S02]  /*71050*/  SEL R5, R5, RZ, !P0 ;  /* 0x000000ff05057207 */ /* 0x000fe40004000000 */
[----:B------:R-:W-:Y:S02]  /*71060*/  IADD3 R20, P4, R20, R37, RZ ;  /* 0x0000002514147210 */ /* 0x000fe40007f9e0ff */
[----:B------:R-:W-:Y:S02]  /*71070*/  ISETP.NE.U32.AND P1, PT, R5, RZ, PT ;  /* 0x000000ff0500720c */ /* 0x000fe40003f25070 */
[----:B-1----:R-:W-:Y:S01]  /*71080*/  MOV R6, R22 ;  /* 0x0000001600067202 */ /* 0x002fe20000000f00 */
[----:B------:R-:W-:Y:S01]  /*71090*/  STL [R1+0x2988], R22 ;  /* 0x0029881601007387 */ /* 0x000fe20000100800 */
[----:B--2---:R-:W-:-:S05]  /*710a0*/  IADD3.X R23, R23, R0, RZ, P3, !PT ;  /* 0x0000000017177210 */ /* 0x004fca0001ffe4ff */
[----:B------:R-:W-:Y:S02]  /*710b0*/  IMAD.MOV.U32 R7, RZ, RZ, R23 ;  /* 0x000000ffff077224 */ /* 0x000fe400078e0017 */
[----:B---3--:R-:W-:-:S03]  /*710c0*/  IMAD.X R21, R21, 0x1, R0, P4 ;  /* 0x0000000115157824 */ /* 0x008fc600020e0600 */
[----:B------:R1:W-:Y:S01]  /*710d0*/  LDGSTS.E [R4+0xb380], [R6.64], P2 ;  /* 0x0b38000006047fae */ /* 0x0003e20009121844 */
[----:B------:R-:W-:-:S04]  /*710e0*/  IADD3 R18, P2, R18, R37, RZ ;  /* 0x0000002512127210 */ /* 0x000fc80007f5e0ff */
[----:B------:R-:W-:Y:S02]  /*710f0*/  IADD3.X R19, R19, R0, RZ, P2, !PT ;  /* 0x0000000013137210 */ /* 0x000fe400017fe4ff */
[----:B-1----:R-:W-:Y:S01]  /*71100*/  MOV R6, R20 ;  /* 0x0000001400067202 */ /* 0x002fe20000000f00 */
[----:B------:R-:W-:Y:S01]  /*71110*/  IMAD.MOV.U32 R7, RZ, RZ, R21 ;  /* 0x000000ffff077224 */ /* 0x000fe200078e0015 */
[----:B------:R-:W-:Y:S04]  /*71120*/  STL [R1+0x2984], R23 ;  /* 0x0029841701007387 */ /* 0x000fe80000100800 */
[----:B------:R1:W-:Y:S04]  /*71130*/  LDGSTS.E [R4+0xc000], [R6.64], P1 ;  /* 0x0c00000006047fae */ /* 0x0003e80008921844 */
[----:B------:R-:W-:Y:S01]  /*71140*/  STL [R1+0x2a50], R20 ;  /* 0x002a501401007387 */ /* 0x000fe20000100800 */
[----:B------:R-:W-:Y:S01]  /*71150*/  IADD3 R8, P3, R8, R37, RZ ;  /* 0x0000002508087210 */ /* 0x000fe20007f7e0ff */
[----:B-1----:R-:W-:Y:S01]  /*71160*/  IMAD.MOV.U32 R7, RZ, RZ, R19 ;  /* 0x000000ffff077224 */ /* 0x002fe200078e0013 */
[----:B------:R-:W-:Y:S01]  /*71170*/  MOV R6, R18 ;  /* 0x0000001200067202 */ /* 0x000fe20000000f00 */
[----:B------:R-:W-:Y:S02]  /*71180*/  STL [R1+0x2a4c], R21 ;  /* 0x002a4c1501007387 */ /* 0x000fe40000100800 */
[----:B------:R-:W-:-:S02]  /*71190*/  IMAD.X R12, R12, 0x1, R0, P3 ;  /* 0x000000010c0c7824 */ /* 0x000fc400018e0600 */
[----:B------:R-:W-:Y:S04]  /*711a0*/  STL [R1+0x2a58], R18 ;  /* 0x002a581201007387 */ /* 0x000fe80000100800 */
[----:B------:R-:W-:Y:S04]  /*711b0*/  STL [R1+0x2a54], R19 ;  /* 0x002a541301007387 */ /* 0x000fe80000100800 */
[----:B------:R1:W-:Y:S04]  /*711c0*/  LDGSTS.E [R4+0xc080], [R6.64], P1 ;  /* 0x0c08000006047fae */ /* 0x0003e80008921844 */
[----:B------:R-:W-:Y:S04]  /*711d0*/  STL [R1+0x2a60], R8 ;  /* 0x002a600801007387 */ /* 0x000fe80000100800 */
[----:B------:R2:W-:Y:S01]  /*711e0*/  STL [R1+0x2a5c], R12 ;  /* 0x002a5c0c01007387 */ /* 0x0005e20000100800 */
[----:B-1----:R-:W-:Y:S01]  /*711f0*/  MOV R6, R8 ;  /* 0x0000000800067202 */ /* 0x002fe20000000f00 */
[----:B------:R-:W-:Y:S01]  /*71200*/  IMAD.MOV.U32 R7, RZ, RZ, R12 ;  /* 0x000000ffff077224 */ /* 0x000fe200078e000c */
[-C--:B------:R-:W-:Y:S01]  /*71210*/  IADD3 R10, P2, R10, R37.reuse, RZ ;  /* 0x000000250a0a7210 */ /* 0x080fe20007f5e0ff */
[----:B--2---:R-:W2:Y:S04]  /*71220*/  LDL.LU R12, [R1+0x2a88] ;  /* 0x002a8800010c7983 */ /* 0x004ea80000300800 */
[----:B------:R-:W3:Y:S01]  /*71230*/  LDL.LU R8, [R1+0x2b50] ;  /* 0x002b500001087983 */ /* 0x000ee20000300800 */
[----:B------:R-:W-:-:S03]  /*71240*/  IADD3 R9, P3, R9, R37, RZ ;  /* 0x0000002509097210 */ /* 0x000fc60007f7e0ff */
[----:B------:R1:W-:Y:S01]  /*71250*/  LDGSTS.E [R4+0xc100], [R6.64], P1 ;  /* 0x0c10000006047fae */ /* 0x0003e20008921844 */
[----:B------:R-:W-:-:S03]  /*71260*/  IADD3.X R13, R13, R0, RZ, P2, !PT ;  /* 0x000000000d0d7210 */ /* 0x000fc600017fe4ff */
[----:B------:R-:W-:Y:S01]  /*71270*/  STL [R1+0x2a68], R10 ;  /* 0x002a680a01007387 */ /* 0x000fe20000100800 */
[----:B------:R-:W-:-:S03]  /*71280*/  IMAD.X R17, R17, 0x1, R0, P3 ;  /* 0x0000000111117824 */ /* 0x000fc600018e0600 */
[----:B------:R4:W-:Y:S01]  /*71290*/  STL [R1+0x2a64], R13 ;  /* 0x002a640d01007387 */ /* 0x0009e20000100800 */
[----:B-1----:R-:W-:-:S03]  /*712a0*/  IMAD.MOV.U32 R7, RZ, RZ, R13 ;  /* 0x000000ffff077224 */ /* 0x002fc600078e000d */
[----:B------:R1:W-:Y:S01]  /*712b0*/  STL [R1+0x2a70], R9 ;  /* 0x002a700901007387 */ /* 0x0003e20000100800 */
[----:B------:R-:W-:-:S03]  /*712c0*/  MOV R6, R10 ;  /* 0x0000000a00067202 */ /* 0x000fc60000000f00 */
[----:B----4-:R-:W4:Y:S04]  /*712d0*/  LDL.LU R13, [R1+0x2a84] ;  /* 0x002a8400010d7983 */ /* 0x010f280000300800 */
[----:B------:R-:W-:Y:S04]  /*712e0*/  STL [R1+0x2a6c], R17 ;  /* 0x002a6c1101007387 */ /* 0x000fe80000100800 */
[----:B------:R-:W4:Y:S01]  /*712f0*/  LDL.LU R10, [R1+0x2b4c] ;  /* 0x002b4c00010a7983 */ /* 0x000f220000300800 */
[----:B------:R-:W-:-:S03]  /*71300*/  IADD3 R11, P2, R11, R37, RZ ;  /* 0x000000250b0b7210 */ /* 0x000fc60007f5e0ff */
[----:B------:R1:W-:Y:S01]  /*71310*/  LDGSTS.E [R4+0xc180], [R6.64], P1 ;  /* 0x0c18000006047fae */ /* 0x0003e20008921844 */
[----:B------:R-:W-:Y:S02]  /*71320*/  IADD3.X R16, R16, R0, RZ, P2, !PT ;  /* 0x0000000010107210 */ /* 0x000fe400017fe4ff */
[----:B------:R-:W-:Y:S02]  /*71330*/  IADD3 R14, P3, R14, R37, RZ ;  /* 0x000000250e0e7210 */ /* 0x000fe40007f7e0ff */
[----:B-1----:R-:W-:Y:S01]  /*71340*/  MOV R6, R9 ;  /* 0x0000000900067202 */ /* 0x002fe20000000f00 */
[----:B------:R-:W-:Y:S01]  /*71350*/  IMAD.MOV.U32 R7, RZ, RZ, R17 ;  /* 0x000000ffff077224 */ /* 0x000fe200078e0011 */
[----:B------:R-:W4:Y:S04]  /*71360*/  LDL.LU R9, [R1+0x2b58] ;  /* 0x002b580001097983 */ /* 0x000f280000300800 */
[----:B------:R-:W4:Y:S04]  /*71370*/  LDL.LU R22, [R1+0x2b60] ;  /* 0x002b600001167983 */ /* 0x000f280000300800 */
[----:B------:R1:W-:Y:S04]  /*71380*/  STL [R1+0x2a78], R11 ;  /* 0x002a780b01007387 */ /* 0x0003e80000100800 */
[----:B------:R1:W-:Y:S04]  /*71390*/  LDGSTS.E [R4+0xc200], [R6.64], P1 ;  /* 0x0c20000006047fae */ /* 0x0003e80008921844 */
[----:B------:R1:W-:Y:S01]  /*713a0*/  STL [R1+0x2a74], R16 ;  /* 0x002a741001007387 */ /* 0x0003e20000100800 */
[----:B------:R-:W-:-:S03]  /*713b0*/  IMAD.X R15, R15, 0x1, R0, P3 ;  /* 0x000000010f0f7824 */ /* 0x000fc600018e0600 */
[----:B------:R-:W-:Y:S01]  /*713c0*/  STL [R1+0x2a80], R14 ;  /* 0x002a800e01007387 */ /* 0x000fe20000100800 */
[----:B-1----:R-:W-:-:S03]  /*713d0*/  MOV R6, R11 ;  /* 0x0000000b00067202 */ /* 0x002fc60000000f00 */
[----:B------:R-:W4:Y:S04]  /*713e0*/  LDL.LU R11, [R1+0x2b54] ;  /* 0x002b5400010b7983 */ /* 0x000f280000300800 */
[----:B------:R1:W-:Y:S04]  /*713f0*/  STL [R1+0x2a7c], R15 ;  /* 0x002a7c0f01007387 */ /* 0x0003e80000100800 */
[----:B------:R-:W4:Y:S04]  /*71400*/  LDL.LU R23, [R1+0x2b5c] ;  /* 0x002b5c0001177983 */ /* 0x000f280000300800 */
[----:B------:R-:W4:Y:S04]  /*71410*/  LDL.LU R21, [R1+0x2b64] ;  /* 0x002b640001157983 */ /* 0x000f280000300800 */
[----:B------:R-:W4:Y:S04]  /*71420*/  LDL.LU R20, [R1+0x2b68] ;  /* 0x002b680001147983 */ /* 0x000f280000300800 */
[----:B------:R-:W4:Y:S04]  /*71430*/  LDL.LU R19, [R1+0x2b6c] ;  /* 0x002b6c0001137983 */ /* 0x000f280000300800 */
[----:B------:R-:W4:Y:S01]  /*71440*/  LDL.LU R18, [R1+0x2b70] ;  /* 0x002b700001127983 */ /* 0x000f220000300800 */
[----:B------:R-:W-:-:S03]  /*71450*/  IMAD.MOV.U32 R7, RZ, RZ, R16 ;  /* 0x000000ffff077224 */ /* 0x000fc600078e0010 */
[----:B------:R-:W4:Y:S04]  /*71460*/  LDL.LU R17, [R1+0x2b74] ;  /* 0x002b740001117983 */ /* 0x000f280000300800 */
[----:B------:R-:W4:Y:S01]  /*71470*/  LDL.LU R16, [R1+0x2b78] ;  /* 0x002b780001107983 */ /* 0x000f220000300800 */
[----:B------:R-:W-:-:S03]  /*71480*/  ISETP.GT.AND P2, PT, R3, 0x34, PT ;  /* 0x000000340300780c */ /* 0x000fc60003f44270 */
[----:B------:R1:W-:Y:S01]  /*71490*/  LDGSTS.E [R4+0xc280], [R6.64], P1 ;  /* 0x0c28000006047fae */ /* 0x0003e20008921844 */
[----:B------:R-:W-:Y:S01]  /*714a0*/  SEL R5, RZ, 0x4, !P2 ;  /* 0x00000004ff057807 */ /* 0x000fe20005000000 */
[----:B-1----:R-:W-:Y:S01]  /*714b0*/  IMAD.MOV.U32 R7, RZ, RZ, R15 ;  /* 0x000000ffff077224 */ /* 0x002fe200078e000f */
[----:B------:R-:W-:Y:S01]  /*714c0*/  MOV R6, R14 ;  /* 0x0000000e00067202 */ /* 0x000fe20000000f00 */
[----:B------:R-:W4:Y:S04]  /*714d0*/  LDL.LU R15, [R1+0x2b7c] ;  /* 0x002b7c00010f7983 */ /* 0x000f280000300800 */
[----:B------:R-:W4:Y:S01]  /*714e0*/  LDL.LU R14, [R1+0x2b80] ;  /* 0x002b8000010e7983 */ /* 0x000f220000300800 */
[----:B------:R-:W-:-:S03]  /*714f0*/  SEL R5, R5, RZ, !P0 ;  /* 0x000000ff05057207 */ /* 0x000fc60004000000 */
[----:B------:R1:W-:Y:S01]  /*71500*/  LDGSTS.E [R4+0xc300], [R6.64], P1 ;  /* 0x0c30000006047fae */ /* 0x0003e20008921844 */
[----:B------:R-:W-:Y:S02]  /*71510*/  ISETP.NE.U32.AND P2, PT, R5, RZ, PT ;  /* 0x000000ff0500720c */ /* 0x000fe40003f45070 */
[-C--:B--2---:R-:W-:Y:S02]  /*71520*/  IADD3 R12, P3, R12, R37.reuse, RZ ;  /* 0x000000250c0c7210 */ /* 0x084fe40007f7e0ff */
[----:B---3--:R-:W-:-:S03]  /*71530*/  IADD3 R8, P4, R8, R37, RZ ;  /* 0x0000002508087210 */ /* 0x008fc60007f9e0ff */
[----:B------:R-:W-:Y:S01]  /*71540*/  STL [R1+0x2a88], R12 ;  /* 0x002a880c01007387 */ /* 0x000fe20000100800 */
[----:B-1----:R-:W-:Y:S02]  /*71550*/  MOV R6, R12 ;  /* 0x0000000c00067202 */ /* 0x002fe40000000f00 */
[----:B----4-:R-:W-:-:S05]  /*71560*/  IADD3.X R13, R13, R0, RZ, P3, !PT ;  /* 0x000000000d0d7210 */ /* 0x010fca0001ffe4ff */
[----:B------:R1:W-:Y:S01]  /*71570*/  STL [R1+0x2a84], R13 ;  /* 0x002a840d01007387 */ /* 0x0003e20000100800 */
[----:B------:R-:W-:-:S03]  /*71580*/  IMAD.X R10, R10, 0x1, R0, P4 ;  /* 0x000000010a0a7824 */ /* 0x000fc600020e0600 */
[----:B------:R2:W-:Y:S01]  /*71590*/  STL [R1+0x2b50], R8 ;  /* 0x002b500801007387 */ /* 0x0005e20000100800 */
[----:B------:R-:W-:-:S03]  /*715a0*/  IMAD.MOV.U32 R7, RZ, RZ, R13 ;  /* 0x000000ffff077224 */ /* 0x000fc600078e000d */
[----:B------:R3:W-:Y:S04]  /*715b0*/  STL [R1+0x2b4c], R10 ;  /* 0x002b4c0a01007387 */ /* 0x0007e80000100800 */
[----:B-1----:R-:W4:Y:S04]  /*715c0*/  LDL.LU R13, [R1+0x2b84] ;  /* 0x002b8400010d7983 */ /* 0x002f280000300800 */
[----:B------:R-:W4:Y:S04]  /*715d0*/  LDL.LU R12, [R1+0x2b88] ;  /* 0x002b8800010c7983 */ /* 0x000f280000300800 */
[----:B------:R1:W-:Y:S01]  /*715e0*/  LDGSTS.E [R4+0xc380], [R6.64], P1 ;  /* 0x0c38000006047fae */ /* 0x0003e20008921844 */
[----:B------:R-:W-:-:S02]  /*715f0*/  IADD3 R9, P1, R9, R37, RZ ;  /* 0x0000002509097210 */ /* 0x000fc40007f3e0ff */
[----:B------:R-:W-:Y:S02]  /*71600*/  IADD3 R22, P3, R22, R37, RZ ;  /* 0x0000002516167210 */ /* 0x000fe40007f7e0ff */
[----:B-1----:R-:W-:Y:S01]  /*71610*/  MOV R6, R8 ;  /* 0x0000000800067202 */ /* 0x002fe20000000f00 */
[----:B------:R-:W-:Y:S01]  /*71620*/  IMAD.MOV.U32 R7, RZ, RZ, R10 ;  /* 0x000000ffff077224 */ /* 0x000fe200078e000a */
[----:B--2---:R-:W2:Y:S04]  /*71630*/  LDL.LU R8, [R1+0x2c50] ;  /* 0x002c500001087983 */ /* 0x004ea80000300800 */
[----:B---3--:R-:W3:Y:S04]  /*71640*/  LDL.LU R10, [R1+0x2c58] ;  /* 0x002c5800010a7983 */ /* 0x008ee80000300800 */
[----:B------:R1:W-:Y:S04]  /*71650*/  STL [R1+0x2b58], R9 ;  /* 0x002b580901007387 */ /* 0x0003e80000100800 */
[----:B------:R1:W-:Y:S01]  /*71660*/  LDGSTS.E [R4+0xd000], [R6.64], P2 ;  /* 0x0d00000006047fae */ /* 0x0003e20009121844 */
[----:B------:R-:W-:-:S05]  /*71670*/  IADD3.X R11, R11, R0, RZ, P1, !PT ;  /* 0x000000000b0b7210 */ /* 0x000fca0000ffe4ff */
[----:B------:R1:W-:Y:S04]  /*71680*/  STL [R1+0x2b54], R11 ;  /* 0x002b540b01007387 */ /* 0x0003e80000100800 */
[----:B------:R-:W-:Y:S01]  /*71690*/  STL [R1+0x2b60], R22 ;  /* 0x002b601601007387 */ /* 0x000fe20000100800 */
[----:B-1----:R-:W-:Y:S01]  /*716a0*/  MOV R6, R9 ;  /* 0x0000000900067202 */ /* 0x002fe20000000f00 */
[----:B------:R-:W-:Y:S02]  /*716b0*/  IMAD.X R23, R23, 0x1, R0, P3 ;  /* 0x0000000117177824 */ /* 0x000fe400018e0600 */
[----:B------:R-:W3:Y:S01]  /*716c0*/  LDL.LU R9, [R1+0x2c4c] ;  /* 0x002c4c0001097983 */ /* 0x000ee20000300800 */
[----:B------:R-:W-:-:S03]  /*716d0*/  IMAD.MOV.U32 R7, RZ, RZ, R11 ;  /* 0x000000ffff077224 */ /* 0x000fc600078e000b */
[----:B------:R-:W-:Y:S04]  /*716e0*/  STL [R1+0x2b5c], R23 ;  /* 0x002b5c1701007387 */ /* 0x000fe80000100800 */
[----:B------:R-:W3:Y:S01]  /*716f0*/  LDL.LU R11, [R1+0x2c54] ;  /* 0x002c5400010b7983 */ /* 0x000ee20000300800 */
[----:B------:R-:W-:-:S03]  /*71700*/  IADD3 R20, P1, R20, R37, RZ ;  /* 0x0000002514147210 */ /* 0x000fc60007f3e0ff */
[----:B------:R1:W-:Y:S01]  /*71710*/  LDGSTS.E [R4+0xd080], [R6.64], P2 ;  /* 0x0d08000006047fae */ /* 0x0003e20009121844 */
[----:B------:R-:W-:Y:S02]  /*71720*/  IADD3.X R21, R21, R0, RZ, P1, !PT ;  /* 0x0000000015157210 */ /* 0x000fe40000ffe4ff */
[-C--:B------:R-:W-:Y:S02]  /*71730*/  IADD3 R18, P3, R18, R37.reuse, RZ ;  /* 0x0000002512127210 */ /* 0x080fe40007f7e0ff */
[----:B-1----:R-:W-:Y:S01]  /*71740*/  MOV R6, R22 ;  /* 0x0000001600067202 */ /* 0x002fe20000000f00 */
[----:B------:R-:W-:Y:S01]  /*71750*/  IMAD.MOV.U32 R7, RZ, RZ, R23 ;  /* 0x000000ffff077224 */ /* 0x000fe200078e0017 */
[----:B------:R-:W-:Y:S01]  /*71760*/  IADD3 R16, P1, R16, R37, RZ ;  /* 0x0000002510107210 */ /* 0x000fe20007f3e0ff */
[----:B------:R-:W-:-:S03]  /*71770*/  IMAD.X R19, R19, 0x1, R0, P3 ;  /* 0x0000000113137824 */ /* 0x000fc600018e0600 */
[----:B------:R1:W-:Y:S01]  /*71780*/  LDGSTS.E [R4+0xd100], [R6.64], P2 ;  /* 0x0d10000006047fae */ /* 0x0003e20009121844 */
[----:B------:R-:W-:Y:S02]  /*71790*/  IADD3.X R17, R17, R0, RZ, P1, !PT ;  /* 0x0000000011117210 */ /* 0x000fe40000ffe4ff */
[----:B-1----:R-:W-:Y:S01]  /*717a0*/  MOV R6, R20 ;  /* 0x0000001400067202 */ /* 0x002fe20000000f00 */
[----:B------:R-:W-:Y:S01]  /*717b0*/  IMAD.MOV.U32 R7, RZ, RZ, R21 ;  /* 0x000000ffff077224 */ /* 0x000fe200078e0015 */
[----:B------:R-:W-:-:S04]  /*717c0*/  IADD3 R14, P3, R14, R37, RZ ;  /* 0x000000250e0e7210 */ /* 0x000fc80007f7e0ff */
[----:B------:R1:W-:Y:S01]  /*717d0*/  LDGSTS.E [R4+0xd180], [R6.64], P2 ;  /* 0x0d18000006047fae */ /* 0x0003e20009121844 */
[----:B------:R-:W-:Y:S01]  /*717e0*/  IMAD.X R15, R15, 0x1, R0, P3 ;  /* 0x000000010f0f7824 */ /* 0x000fe200018e0600 */
[----:B-1----:R-:W-:Y:S01]  /*717f0*/  MOV R6, R18 ;  /* 0x0000001200067202 */ /* 0x002fe20000000f00 */
[----:B------:R-:W-:-:S05]  /*71800*/  IMAD.MOV.U32 R7, RZ, RZ, R19 ;  /* 0x000000ffff077224 */ /* 0x000fca00078e0013 */
[----:B------:R1:W-:Y:S01]  /*71810*/  LDGSTS.E [R4+0xd200], [R6.64], P2 ;  /* 0x0d20000006047fae */ /* 0x0003e20009121844 */
[----:B------:R-:W-:Y:S02]  /*71820*/  ISETP.GT.AND P1, PT, R3, 0x38, PT ;  /* 0x000000380300780c */ /* 0x000fe40003f24270 */
[----:B-1----:R-:W-:Y:S01]  /*71830*/  MOV R6, R16 ;  /* 0x0000001000067202 */ /* 0x002fe20000000f00 */
[----:B------:R-:W-:-:S05]  /*71840*/  IMAD.MOV.U32 R7, RZ, RZ, R17 ;  /* 0x000000ffff077224 */ /* 0x000fca00078e0011 */
[----:B------:R1:W-:Y:S01]  /*71850*/  LDGSTS.E [R4+0xd280], [R6.64], P2 ;  /* 0x0d28000006047fae */ /* 0x0003e20009121844 */
[----:B------:R-:W-:Y:S02]  /*71860*/  SEL R5, RZ, 0x4, !P1 ;  /* 0x00000004ff057807 */ /* 0x000fe40004800000 */
[----:B-1----:R-:W-:Y:S01]  /*71870*/  MOV R6, R14 ;  /* 0x0000000e00067202 */ /* 0x002fe20000000f00 */
[----:B------:R-:W-:-:S05]  /*71880*/  IMAD.MOV.U32 R7, RZ, RZ, R15 ;  /* 0x000000ffff077224 */ /* 0x000fca00078e000f */
[----:B------:R1:W-:Y:S01]  /*71890*/  LDGSTS.E [R4+0xd300], [R6.64], P2 ;  /* 0x0d30000006047fae */ /* 0x0003e20009121844 */
[----:B------:R-:W-:-:S03]  /*718a0*/  SEL R5, R5, RZ, !P0 ;  /* 0x000000ff05057207 */ /* 0x000fc60004000000 */
[----:B------:R-:W-:Y:S01]  /*718b0*/  STL [R1+0x2b68], R20 ;  /* 0x002b681401007387 */ /* 0x000fe20000100800 */
[----:B------:R-:W-:-:S03]  /*718c0*/  ISETP.NE.U32.AND P1, PT, R5, RZ, PT ;  /* 0x000000ff0500720c */ /* 0x000fc60003f25070 */
[----:B------:R-:W-:Y:S04]  /*718d0*/  STL [R1+0x2b64], R21 ;  /* 0x002b641501007387 */ /* 0x000fe80000100800 */
[----:B------:R-:W-:Y:S04]  /*718e0*/  STL [R1+0x2b70], R18 ;  /* 0x002b701201007387 */ /* 0x000fe80000100800 */
[----:B------:R-:W-:Y:S04]  /*718f0*/  STL [R1+0x2b6c], R19 ;  /* 0x002b6c1301007387 */ /* 0x000fe80000100800 */
[----:B------:R-:W-:Y:S04]  /*71900*/  STL [R1+0x2b78], R16 ;  /* 0x002b781001007387 */ /* 0x000fe80000100800 */
[----:B------:R-:W-:Y:S04]  /*71910*/  STL [R1+0x2b74], R17 ;  /* 0x002b741101007387 */ /* 0x000fe80000100800 */
[----:B------:R-:W-:Y:S04]  /*71920*/  STL [R1+0x2b80], R14 ;  /* 0x002b800e01007387 */ /* 0x000fe80000100800 */
[----:B------:R-:W-:Y:S01]  /*71930*/  STL [R1+0x2b7c], R15 ;  /* 0x002b7c0f01007387 */ /* 0x000fe20000100800 */
[----:B----4-:R-:W-:-:S04]  /*71940*/  IADD3 R12, P3, R12, R37, RZ ;  /* 0x000000250c0c7210 */ /* 0x010fc80007f7e0ff */
[----:B------:R-:W-:Y:S01]  /*71950*/  IADD3.X R13, R13, R0, RZ, P3, !PT ;  /* 0x000000000d0d7210 */ /* 0x000fe20001ffe4ff */
[----:B-1----:R-:W-:-:S03]  /*71960*/  IMAD.MOV.U32 R6, RZ, RZ, R12 ;  /* 0x000000ffff067224 */ /* 0x002fc600078e000c */
[----:B------:R-:W-:-:S05]  /*71970*/  MOV R7, R13 ;  /* 0x0000000d00077202 */ /* 0x000fca0000000f00 */
[----:B------:R1:W-:Y:S01]  /*71980*/  LDGSTS.E [R4+0xd380], [R6.64], P2 ;  /* 0x0d38000006047fae */ /* 0x0003e20009121844 */
[----:B--2---:R-:W-:-:S03]  /*71990*/  IADD3 R8, P2, R8, R37, RZ ;  /* 0x0000002508087210 */ /* 0x004fc60007f5e0ff */
[----:B------:R-:W-:Y:S01]  /*719a0*/  STL [R1+0x2b88], R12 ;  /* 0x002b880c01007387 */ /* 0x000fe20000100800 */
[----:B---3--:R-:W-:-:S03]  /*719b0*/  IADD3 R10, P3, R10, R37, RZ ;  /* 0x000000250a0a7210 */ /* 0x008fc60007f7e0ff */
[----:B------:R-:W-:Y:S01]  /*719c0*/  STL [R1+0x2b84], R13 ;  /* 0x002b840d01007387 */ /* 0x000fe20000100800 */
[----:B-1----:R-:W-:-:S03]  /*719d0*/  IMAD.MOV.U32 R6, RZ, RZ, R8 ;  /* 0x000000ffff067224 */ /* 0x002fc600078e0008 */
[----:B------:R-:W-:Y:S01]  /*719e0*/  STL [R1+0x2c50], R8 ;  /* 0x002c500801007387 */ /* 0x000fe20000100800 */
[----:B------:R-:W-:-:S05]  /*719f0*/  IMAD.X R9, R9, 0x1, R0, P2 ;  /* 0x0000000109097824 */ /* 0x000fca00010e0600 */
[----:B------:R1:W-:Y:S01]  /*71a00*/  STL [R1+0x2c4c], R9 ;  /* 0x002c4c0901007387 */ /* 0x0003e20000100800 */
[----:B------:R-:W-:Y:S02]  /*71a10*/  MOV R7, R9 ;  /* 0x0000000900077202 */ /* 0x000fe40000000f00 */
[----:B------:R-:W-:Y:S01]  /*71a20*/  IADD3.X R11, R11, R0, RZ, P3, !PT ;  /* 0x000000000b0b7210 */ /* 0x000fe20001ffe4ff */
[----:B------:R-:W-:Y:S04]  /*71a30*/  STL [R1+0x2c58], R10 ;  /* 0x002c580a01007387 */ /* 0x000fe80000100800 */
[----:B------:R2:W-:Y:S04]  /*71a40*/  LDGSTS.E [R4+0xe000], [R6.64], P1 ;  /* 0x0e00000006047fae */ /* 0x0005e80008921844 */
[----:B-1----:R-:W3:Y:S04]  /*71a50*/  LDL.LU.64 R8, [R1+0x2328] ;  /* 0x0023280001087983 */ /* 0x002ee80000300a00 */
[----:B------:R1:W-:Y:S01]  /*71a60*/  STL [R1+0x2c54], R11 ;  /* 0x002c540b01007387 */ /* 0x0003e20000100800 */
[----:B--2---:R-:W-:Y:S01]  /*71a70*/  IMAD.MOV.U32 R6, RZ, RZ, R10 ;  /* 0x000000ffff067224 */ /* 0x004fe200078e000a */
[----:B------:R-:W-:-:S02]  /*71a80*/  MOV R7, R11 ;  /* 0x0000000b00077202 */ /* 0x000fc40000000f00 */
[----:B-1----:R-:W2:Y:S04]  /*71a90*/  LDL.LU.64 R10, [R1+0x2320] ;  /* 0x00232000010a7983 */ /* 0x002ea80000300a00 */
        /* <DEDUP_REMOVED lines=12> */
[----:B------:R-:W4:Y:S04]  /*71b60*/  LDL.LU R39, [R1+0x310c] ;  /* 0x00310c0001277983 */ /* 0x000f280000300800 */
[----:B------:R-:W4:Y:S01]  /*71b70*/  LDL.LU R38, [R1+0x3154] ;  /* 0x0031540001267983 */ /* 0x000f220000300800 */
[----:B------:R-:W-:-:S03]  /*71b80*/  ISETP.GT.AND P2, PT, R3, 0x3c, PT ;  /* 0x0000003c0300780c */ /* 0x000fc60003f44270 */
[----:B------:R1:W-:Y:S01]  /*71b90*/  LDGSTS.E [R4+0xe080], [R6.64], P1 ;  /* 0x0e08000006047fae */ /* 0x0003e20008921844 */
[----:B------:R-:W-:-:S03]  /*71ba0*/  ISETP.GT.AND P3, PT, R3, 0x1, PT ;  /* 0x000000010300780c */ /* 0x000fc60003f64270 */
[----:B------:R-:W4:Y:S01]  /*71bb0*/  LDL.LU R36, [R1+0x3104] ;  /* 0x0031040001247983 */ /* 0x000f220000300800 */
[----:B------:R-:W-:-:S03]  /*71bc0*/  SEL R5, RZ, 0x4, !P3 ;  /* 0x00000004ff057807 */ /* 0x000fc60005800000 */
[----:B------:R-:W4:Y:S01]  /*71bd0*/  LDL.LU R35, [R1+0x3110] ;  /* 0x0031100001237983 */ /* 0x000f220000300800 */
[----:B-1----:R-:W-:-:S03]  /*71be0*/  SEL R6, RZ, 0x4, !P2 ;  /* 0x00000004ff067807 */ /* 0x002fc60005000000 */
[----:B------:R-:W4:Y:S01]  /*71bf0*/  LDL.LU R34, [R1+0x30fc] ;  /* 0x0030fc0001227983 */ /* 0x000f220000300800 */
[----:B------:R-:W-:-:S03]  /*71c00*/  SEL R6, R6, RZ, !P0 ;  /* 0x000000ff06067207 */ /* 0x000fc60004000000 */
[----:B------:R-:W4:Y:S01]  /*71c10*/  LDL.LU R33, [R1+0x3108] ;  /* 0x0031080001217983 */ /* 0x000f220000300800 */
[----:B------:R-:W-:Y:S02]  /*71c20*/  SEL R5, R5, RZ, !P0 ;  /* 0x000000ff05057207 */ /* 0x000fe40004000000 */
[----:B------:R-:W-:Y:S02]  /*71c30*/  ISETP.NE.U32.AND P3, PT, R6, RZ, PT ;  /* 0x000000ff0600720c */ /* 0x000fe40003f65070 */
[----:B------:R-:W-:Y:S02]  /*71c40*/  ISETP.NE.U32.AND P2, PT, R5, RZ, PT ;  /* 0x000000ff0500720c */ /* 0x000fe40003f45070 */
[----:B---3--:R-:W-:-:S05]  /*71c50*/  IADD3 R6, P4, R8, R37, RZ ;  /* 0x0000002508067210 */ /* 0x008fca0007f9e0ff */
[----:B------:R-:W-:Y:S01]  /*71c60*/  IMAD.X R5, R9, 0x1, R0, P4 ;  /* 0x0000000109057824 */ /* 0x000fe200020e0600 */
[----:B--2---:R-:W-:-:S04]  /*71c70*/  IADD3 R8, P4, R10, R37, RZ ;  /* 0x000000250a087210 */ /* 0x004fc80007f9e0ff */
[----:B------:R-:W-:Y:S02]  /*71c80*/  IADD3.X R7, R11, R0, RZ, P4, !PT ;  /* 0x000000000b077210 */ /* 0x000fe400027fe4ff */
[----:B----4-:R-:W-:-:S05]  /*71c90*/  IADD3 R10, P4, R12, R37, RZ ;  /* 0x000000250c0a7210 */ /* 0x010fca0007f9e0ff */
[----:B------:R-:W-:Y:S01]  /*71ca0*/  IMAD.X R9, R13, 0x1, R0, P4 ;  /* 0x000000010d097824 */ /* 0x000fe200020e0600 */
[----:B------:R-:W-:-:S04]  /*71cb0*/  IADD3 R12, P4, R14, R37, RZ ;  /* 0x000000250e0c7210 */ /* 0x000fc80007f9e0ff */
[----:B------:R-:W-:Y:S02]  /*71cc0*/  IADD3.X R11, R15, R0, RZ, P4, !PT ;  /* 0x000000000f0b7210 */ /* 0x000fe400027fe4ff */
[----:B------:R-:W-:-:S05]  /*71cd0*/  IADD3 R14, P4, R16, R37, RZ ;  /* 0x00000025100e7210 */ /* 0x000fca0007f9e0ff */
        /* <DEDUP_REMOVED lines=17> */
[----:B------:R-:W-:Y:S01]  /*71df0*/  IADD3 R32, P4, R40, R37, RZ ;  /* 0x0000002528207210 */ /* 0x000fe20007f9e0ff */
[----:B------:R-:W-:Y:S01]  /*71e00*/  IMAD.MOV.U32 R234, RZ, RZ, R6 ;  /* 0x000000ffffea7224 */ /* 0x000fe200078e0006 */
[----:B------:R-:W-:Y:S02]  /*71e10*/  MOV R235, R5 ;  /* 0x0000000500eb7202 */ /* 0x000fe40000000f00 */
[----:B------:R-:W-:Y:S02]  /*71e20*/  IADD3.X R31, R41, R0, RZ, P4, !PT ;  /* 0x00000000291f7210 */ /* 0x000fe400027fe4ff */
[----:B------:R-:W-:Y:S01]  /*71e30*/  IADD3 R38, P4, R38, R37, RZ ;  /* 0x0000002526267210 */ /* 0x000fe20007f9e0ff */
[----:B------:R-:W-:Y:S01]  /*71e40*/  IMAD.MOV.U32 R232, RZ, RZ, R8 ;  /* 0x000000ffffe87224 */ /* 0x000fe200078e0008 */
[----:B------:R-:W-:Y:S01]  /*71e50*/  MOV R233, R7 ;  /* 0x0000000700e97202 */ /* 0x000fe20000000f00 */
[----:B------:R-:W-:Y:S01]  /*71e60*/  IMAD.MOV.U32 R64, RZ, RZ, R10 ;  /* 0x000000ffff407224 */ /* 0x000fe200078e000a */
[----:B------:R-:W-:Y:S01]  /*71e70*/  MOV R65, R9 ;  /* 0x0000000900417202 */ /* 0x000fe20000000f00 */
[----:B------:R-:W-:Y:S01]  /*71e80*/  IMAD.MOV.U32 R62, RZ, RZ, R12 ;  /* 0x000000ffff3e7224 */ /* 0x000fe200078e000c */
[----:B------:R-:W-:Y:S01]  /*71e90*/  MOV R63, R11 ;  /* 0x0000000b003f7202 */ /* 0x000fe20000000f00 */
[----:B------:R-:W-:Y:S01]  /*71ea0*/  STL [R1+0x3154], R38 ;  /* 0x0031542601007387 */ /* 0x000fe20000100800 */
[----:B------:R-:W-:Y:S01]  /*71eb0*/  IMAD.MOV.U32 R60, RZ, RZ, R14 ;  /* 0x000000ffff3c7224 */ /* 0x000fe200078e000e */
[----:B------:R-:W-:Y:S01]  /*71ec0*/  MOV R61, R13 ;  /* 0x0000000d003d7202 */ /* 0x000fe20000000f00 */
[----:B------:R-:W-:Y:S01]  /*71ed0*/  IMAD.MOV.U32 R58, RZ, RZ, R16 ;  /* 0x000000ffff3a7224 */ /* 0x000fe200078e0010 */
[----:B------:R-:W-:Y:S01]  /*71ee0*/  STL.64 [R1+0x2328], R234 ;  /* 0x002328ea01007387 */ /* 0x000fe20000100a00 */
[----:B------:R-:W-:Y:S01]  /*71ef0*/  MOV R59, R15 ;  /* 0x0000000f003b7202 */ /* 0x000fe20000000f00 */
[----:B------:R-:W-:Y:S01]  /*71f00*/  IMAD.MOV.U32 R40, RZ, RZ, R18 ;  /* 0x000000ffff287224 */ /* 0x000fe200078e0012 */
[----:B------:R-:W-:Y:S01]  /*71f10*/  MOV R41, R17 ;  /* 0x0000001100297202 */ /* 0x000fe20000000f00 */
[----:B------:R-:W-:Y:S01]  /*71f20*/  STL.64 [R1+0x2320], R232 ;  /* 0x002320e801007387 */ /* 0x000fe20000100a00 */
        /* <DEDUP_REMOVED lines=9> */
[----:B------:R-:W-:-:S02]  /*71fc0*/  MOV R51, R25 ;  /* 0x0000001900337202 */ /* 0x000fc40000000f00 */
[----:B------:R-:W-:Y:S01]  /*71fd0*/  STL.64 [R1+0x2308], R60 ;  /* 0x0023083c01007387 */ /* 0x000fe20000100a00 */
[----:B------:R-:W-:Y:S01]  /*71fe0*/  IMAD.MOV.U32 R48, RZ, RZ, R28 ;  /* 0x000000ffff307224 */ /* 0x000fe200078e001c */
[----:B------:R-:W-:Y:S02]  /*71ff0*/  MOV R49, R27 ;  /* 0x0000001b00317202 */ /* 0x000fe40000000f00 */
[----:B------:R-:W-:Y:S01]  /*72000*/  STL.64 [R1+0x2300], R58 ;  /* 0x0023003a01007387 */ /* 0x000fe20000100a00 */
[----:B------:R-:W-:Y:S01]  /*72010*/  IMAD.MOV.U32 R46, RZ, RZ, R30 ;  /* 0x000000ffff2e7224 */ /* 0x000fe200078e001e */
[----:B------:R-:W-:Y:S02]  /*72020*/  MOV R47, R29 ;  /* 0x0000001d002f7202 */ /* 0x000fe40000000f00 */
[----:B------:R1:W-:Y:S01]  /*72030*/  STL.64 [R1+0x2238], R40 ;  /* 0x0022382801007387 */ /* 0x0003e20000100a00 */
[----:B------:R-:W-:Y:S01]  /*72040*/  IMAD.MOV.U32 R42, RZ, RZ, R32 ;  /* 0x000000ffff2a7224 */ /* 0x000fe200078e0020 */
[----:B------:R-:W-:-:S02]  /*72050*/  MOV R43, R31 ;  /* 0x0000001f002b7202 */ /* 0x000fc40000000f00 */
        /* <DEDUP_REMOVED lines=10> */
[----:B------:R-:W4:Y:S04]  /*72100*/  LDL.LU R13, [R1+0x30ec] ;  /* 0x0030ec00010d7983 */ /* 0x000f280000300800 */
        /* <DEDUP_REMOVED lines=9> */
[----:B------:R-:W4:Y:S04]  /*721a0*/  LDL.LU R9, [R1+0x30f0] ;  /* 0x0030f00001097983 */ /* 0x000f280000300800 */
[----:B------:R1:W-:Y:S04]  /*721b0*/  LDGSTS.E [R4+0xf180], [R52.64], P3 ;  /* 0x0f18000034047fae */ /* 0x0003e80009921844 */
[----:B------:R-:W4:Y:S04]  /*721c0*/  LDL.LU R8, [R1+0x30e8] ;  /* 0x0030e80001087983 */ /* 0x000f280000300800 */
[----:B------:R1:W-:Y:S04]  /*721d0*/  LDGSTS.E [R4+0xf200], [R50.64], P3 ;  /* 0x0f20000032047fae */ /* 0x0003e80009921844 */
[----:B------:R1:W-:Y:S04]  /*721e0*/  LDGSTS.E [R4+0xf280], [R48.64], P3 ;  /* 0x0f28000030047fae */ /* 0x0003e80009921844 */
[----:B------:R1:W-:Y:S04]  /*721f0*/  LDGSTS.E [R4+0xf300], [R46.64], P3 ;  /* 0x0f3000002e047fae */ /* 0x0003e80009921844 */
[----:B------:R-:W4:Y:S04]  /*72200*/  LDL.LU R10, [R1+0x30e4] ;  /* 0x0030e400010a7983 */ /* 0x000f280000300800 */
[----:B------:R1:W-:Y:S04]  /*72210*/  LDGSTS.E [R4+0xf380], [R42.64], P3 ;  /* 0x0f3800002a047fae */ /* 0x0003e80009921844 */
[----:B-1----:R-:W4:Y:S04]  /*72220*/  LDL.LU R4, [R1+0x30dc] ;  /* 0x0030dc0001047983 */ /* 0x002f280000300800 */
[----:B------:R-:W1:Y:S01]  /*72230*/  S2R R41, SR_TID.X ;  /* 0x0000000000297919 */ /* 0x000e620000002100 */
[----:B------:R-:W-:-:S02]  /*72240*/  IADD3 R35, P1, R35, R37, RZ ;  /* 0x0000002523237210 */ /* 0x000fc40007f3e0ff */
[----:B------:R-:W-:Y:S02]  /*72250*/  IADD3 R33, P3, R33, R37, RZ ;  /* 0x0000002521217210 */ /* 0x000fe40007f7e0ff */
[-C--:B------:R-:W-:Y:S02]  /*72260*/  IADD3.X R39, R39, R0.reuse, RZ, P4, !PT ;  /* 0x0000000027277210 */ /* 0x080fe400027fe4ff */
[----:B------:R-:W-:Y:S01]  /*72270*/  IADD3.X R36, R36, R0, RZ, P1, !PT ;  /* 0x0000000024247210 */ /* 0x000fe20000ffe4ff */
[----:B------:R-:W-:Y:S01]  /*72280*/  IMAD.X R34, R34, 0x1, R0, P3 ;  /* 0x0000000122227824 */ /* 0x000fe200018e0600 */
[----:B------:R-:W-:Y:S02]  /*72290*/  MOV R6, R38 ;  /* 0x0000002600067202 */ /* 0x000fe40000000f00 */
[----:B-1----:R-:W-:-:S05]  /*722a0*/  LOP3.LUT R41, R41, 0x1f, RZ, 0xc0, !PT ;  /* 0x0000001f29297812 */ /* 0x002fca00078ec0ff */
[----:B------:R-:W-:-:S05]  /*722b0*/  IMAD.SHL.U32 R41, R41, 0x4, RZ ;  /* 0x0000000429297824 */ /* 0x000fca00078e00ff */
[----:B------:R-:W-:Y:S01]  /*722c0*/  LOP3.LUT R40, R41, 0x20, RZ, 0x3c, !PT ;  /* 0x0000002029287812 */ /* 0x000fe200078e3cff */
[----:B------:R-:W-:Y:S01]  /*722d0*/  STL [R1+0x310c], R39 ;  /* 0x00310c2701007387 */ /* 0x000fe20000100800 */
[----:B------:R-:W-:-:S03]  /*722e0*/  IMAD.MOV.U32 R7, RZ, RZ, R39 ;  /* 0x000000ffff077224 */ /* 0x000fc600078e0027 */
[----:B------:R-:W-:Y:S01]  /*722f0*/  IMAD R5, R67, 0x10000, R40 ;  /* 0x0001000043057824 */ /* 0x000fe200078e0228 */
[----:B------:R-:W-:Y:S04]  /*72300*/  STL [R1+0x3110], R35 ;  /* 0x0031102301007387 */ /* 0x000fe80000100800 */
[----:B------:R-:W-:Y:S04]  /*72310*/  STL [R1+0x3104], R36 ;  /* 0x0031042401007387 */ /* 0x000fe80000100800 */
[----:B------:R-:W-:Y:S04]  /*72320*/  STL [R1+0x3108], R33 ;  /* 0x0031082101007387 */ /* 0x000fe80000100800 */
[----:B------:R-:W-:Y:S04]  /*72330*/  STL [R1+0x30fc], R34 ;  /* 0x0030fc2201007387 */ /* 0x000fe80000100800 */
[----:B------:R1:W-:Y:S04]  /*72340*/  LDGSTS.E [R5+0x400], [R6.64], P2 ;  /* 0x0040000006057fae */ /* 0x0003e80009121844 */
[----:B------:R-:W4:Y:S04]  /*72350*/  LDL.LU R21, [R1+0x30d4] ;  /* 0x0030d40001157983 */ /* 0x000f280000300800 */
[----:B------:R-:W4:Y:S01]  /*72360*/  LDL.LU R12, [R1+0x30e0] ;  /* 0x0030e000010c7983 */ /* 0x000f220000300800 */
[----:B-1----:R-:W-:Y:S01]  /*72370*/  MOV R6, R35 ;  /* 0x0000002300067202 */ /* 0x002fe20000000f00 */
[----:B------:R-:W-:-:S02]  /*72380*/  IMAD.MOV.U32 R7, RZ, RZ, R36 ;  /* 0x000000ffff077224 */ /* 0x000fc400078e0024 */
[----:B------:R-:W4:Y:S04]  /*72390*/  LDL.LU R20, [R1+0x3018] ;  /* 0x0030180001147983 */ /* 0x000f280000300800 */
[----:B------:R-:W4:Y:S04]  /*723a0*/  LDL.LU R19, [R1+0x301c] ;  /* 0x00301c0001137983 */ /* 0x000f280000300800 */
[----:B------:R1:W-:Y:S02]  /*723b0*/  LDGSTS.E [R5+0x480], [R6.64], P2 ;  /* 0x0048000006057fae */ /* 0x0003e40009121844 */
[----:B-1----:R-:W-:Y:S01]  /*723c0*/  MOV R6, R33 ;  /* 0x0000002100067202 */ /* 0x002fe20000000f00 */
[----:B------:R-:W-:-:S05]  /*723d0*/  IMAD.MOV.U32 R7, RZ, RZ, R34 ;  /* 0x000000ffff077224 */ /* 0x000fca00078e0022 */
[----:B------:R1:W-:Y:S01]  /*723e0*/  LDGSTS.E [R5+0x500], [R6.64], P2 ;  /* 0x0050000006057fae */ /* 0x0003e20009121844 */
[-C--:B--2---:R-:W-:Y:S02]  /*723f0*/  IADD3 R14, P1, R14, R37.reuse, RZ ;  /* 0x000000250e0e7210 */ /* 0x084fe40007f3e0ff */
[----:B---3--:R-:W-:Y:S02]  /*72400*/  IADD3 R11, P3, R11, R37, RZ ;  /* 0x000000250b0b7210 */ /* 0x008fe40007f7e0ff */
[----:B----4-:R-:W-:Y:S01]  /*72410*/  IADD3.X R15, R15, R0, RZ, P1, !PT ;  /* 0x000000000f0f7210 */ /* 0x010fe20000ffe4ff */
[----:B------:R-:W-:Y:S02]  /*72420*/  STL [R1+0x3100], R14 ;  /* 0x0031000e01007387 */ /* 0x000fe40000100800 */
[----:B------:R-:W-:Y:S02]  /*72430*/  IMAD.X R13, R13, 0x1, R0, P3 ;  /* 0x000000010d0d7824 */ /* 0x000fe400018e0600 */
[----:B------:R-:W-:Y:S01]  /*72440*/  STL [R1+0x30f4], R15 ;  /* 0x0030f40f01007387 */ /* 0x000fe20000100800 */
[----:B-1----:R-:W-:Y:S01]  /*72450*/  MOV R6, R14 ;  /* 0x0000000e00067202 */ /* 0x002fe20000000f00 */
[----:B------:R-:W-:-:S02]  /*72460*/  IMAD.MOV.U32 R7, RZ, RZ, R15 ;  /* 0x000000ffff077224 */ /* 0x000fc400078e000f */
[----:B------:R1:W-:Y:S04]  /*72470*/  STL [R1+0x30f8], R11 ;  /* 0x0030f80b01007387 */ /* 0x0003e80000100800 */
[----:B------:R2:W-:Y:S04]  /*72480*/  STL [R1+0x30ec], R13 ;  /* 0x0030ec0d01007387 */ /* 0x0005e80000100800 */
[----:B------:R-:W3:Y:S04]  /*72490*/  LDL.LU R18, [R1+0x3020] ;  /* 0x0030200001127983 */ /* 0x000ee80000300800 */
[----:B------:R-:W4:Y:S04]  /*724a0*/  LDL.LU R17, [R1+0x3024] ;  /* 0x0030240001117983 */ /* 0x000f280000300800 */
[----:B------:R1:W-:Y:S04]  /*724b0*/  LDGSTS.E [R5+0x580], [R6.64], P2 ;  /* 0x0058000006057fae */ /* 0x0003e80009121844 */
[----:B------:R-:W3:Y:S01]  /*724c0*/  LDL.LU R16, [R1+0x3028] ;  /* 0x0030280001107983 */ /* 0x000ee20000300800 */
[----:B-1----:R-:W-:-:S03]  /*724d0*/  MOV R6, R11 ;  /* 0x0000000b00067202 */ /* 0x002fc60000000f00 */
[----:B------:R-:W3:Y:S01]  /*724e0*/  LDL.LU R11, [R1+0x302c] ;  /* 0x00302c00010b7983 */ /* 0x000ee20000300800 */
[-C--:B------:R-:W-:Y:S01]  /*724f0*/  IADD3 R9, P1, R9, R37.reuse, RZ ;  /* 0x0000002509097210 */ /* 0x080fe20007f3e0ff */
[----:B------:R-:W-:Y:S01]  /*72500*/  IMAD.MOV.U32 R7, RZ, RZ, R13 ;  /* 0x000000ffff077224 */ /* 0x000fe200078e000d */
[----:B------:R-:W-:-:S03]  /*72510*/  IADD3 R8, P3, R8, R37, RZ ;  /* 0x0000002508087210 */ /* 0x000fc60007f7e0ff */
[----:B------:R-:W-:Y:S04]  /*72520*/  STL [R1+0x30f0], R9 ;  /* 0x0030f00901007387 */ /* 0x000fe80000100800 */
[----:B------:R1:W-:Y:S01]  /*72530*/  LDGSTS.E [R5+0x600], [R6.64], P2 ;  /* 0x0060000006057fae */ /* 0x0003e20009121844 */
[----:B------:R-:W-:-:S05]  /*72540*/  IADD3.X R10, R10, R0, RZ, P1, !PT ;  /* 0x000000000a0a7210 */ /* 0x000fca0000ffe4ff */
[----:B------:R1:W-:Y:S04]  /*72550*/  STL [R1+0x30e4], R10 ;  /* 0x0030e40a01007387 */ /* 0x0003e80000100800 */
[----:B------:R-:W-:Y:S01]  /*72560*/  STL [R1+0x30e8], R8 ;  /* 0x0030e80801007387 */ /* 0x000fe20000100800 */
[----:B------:R-:W-:Y:S02]  /*72570*/  IMAD.X R4, R4, 0x1, R0, P3 ;  /* 0x0000000104047824 */ /* 0x000fe400018e0600 */
[----:B-1----:R-:W-:-:S03]  /*72580*/  IMAD.MOV.U32 R7, RZ, RZ, R10 ;  /* 0x000000ffff077224 */ /* 0x002fc600078e000a */
[----:B------:R1:W-:Y:S04]  /*72590*/  STL [R1+0x30dc], R4 ;  /* 0x0030dc0401007387 */ /* 0x0003e80000100800 */
[----:B------:R-:W3:Y:S04]  /*725a0*/  LDL.LU R15, [R1+0x3030] ;  /* 0x00303000010f7983 */ /* 0x000ee80000300800 */
[----:B------:R-:W3:Y:S04]  /*725b0*/  LDL.LU R14, [R1+0x3034] ;  /* 0x00303400010e7983 */ /* 0x000ee80000300800 */
[----:B--2---:R-:W4:Y:S04]  /*725c0*/  LDL.LU R13, [R1+0x3038] ;  /* 0x00303800010d7983 */ /* 0x004f280000300800 */
        /* <DEDUP_REMOVED lines=11> */
[----:B------:R-:W-:Y:S02]  /*72680*/  ISETP.NE.U32.AND P1, PT, R4, RZ, PT ;  /* 0x000000ff0400720c */ /* 0x000fe40003f25070 */
[----:B------:R-:W-:-:S04]  /*72690*/  IADD3 R12, P3, R12, R37, RZ ;  /* 0x000000250c0c7210 */ /* 0x000fc80007f7e0ff */
[----:B------:R-:W-:Y:S02]  /*726a0*/  IADD3.X R21, R21, R0, RZ, P3, !PT ;  /* 0x0000000015157210 */ /* 0x000fe40001ffe4ff */
[----:B------:R-:W-:Y:S01]  /*726b0*/  IADD3 R19, P4, R19, R37, RZ ;  /* 0x0000002513137210 */ /* 0x000fe20007f9e0ff */
[----:B------:R1:W-:Y:S02]  /*726c0*/  STL [R1+0x30e0], R12 ;  /* 0x0030e00c01007387 */ /* 0x0003e40000100800 */
[----:B-1----:R-:W-:Y:S01]  /*726d0*/  MOV R6, R12 ;  /* 0x0000000c00067202 */ /* 0x002fe20000000f00 */
[----:B------:R-:W-:Y:S02]  /*726e0*/  IMAD.MOV.U32 R7, RZ, RZ, R21 ;  /* 0x000000ffff077224 */ /* 0x000fe400078e0015 */
[----:B------:R-:W-:Y:S01]  /*726f0*/  IMAD.X R20, R20, 0x1, R0, P4 ;  /* 0x0000000114147824 */ /* 0x000fe200020e0600 */
[----:B------:R1:W-:Y:S04]  /*72700*/  STL [R1+0x30d4], R21 ;  /* 0x0030d41501007387 */ /* 0x0003e80000100800 */
[----:B------:R-:W-:Y:S04]  /*72710*/  STL [R1+0x301c], R19 ;  /* 0x00301c1301007387 */ /* 0x000fe80000100800 */
[----:B------:R-:W4:Y:S04]  /*72720*/  LDL.LU R12, [R1+0x3040] ;  /* 0x00304000010c7983 */ /* 0x000f280000300800 */
[----:B------:R-:W-:Y:S04]  /*72730*/  STL [R1+0x3018], R20 ;  /* 0x0030181401007387 */ /* 0x000fe80000100800 */
[----:B------:R-:W4:Y:S04]  /*72740*/  LDL.LU R4, [R1+0x3048] ;  /* 0x0030480001047983 */ /* 0x000f280000300800 */
[----:B------:R1:W-:Y:S02]  /*72750*/  LDGSTS.E [R5+0x780], [R6.64], P2 ;  /* 0x0078000006057fae */ /* 0x0003e40009121844 */
[----:B-1----:R-:W-:Y:S01]  /*72760*/  MOV R6, R19 ;  /* 0x0000001300067202 */ /* 0x002fe20000000f00 */
[----:B------:R-:W-:-:S05]  /*72770*/  IMAD.MOV.U32 R7, RZ, RZ, R20 ;  /* 0x000000ffff077224 */ /* 0x000fca00078e0014 */
[----:B------:R1:W-:Y:S01]  /*72780*/  LDGSTS.E [R5+0x1400], [R6.64], P1 ;  /* 0x0140000006057fae */ /* 0x0003e20008921844 */
[----:B----4-:R-:W-:-:S04]  /*72790*/  IADD3 R17, P2, R17, R37, RZ ;  /* 0x0000002511117210 */ /* 0x010fc80007f5e0ff */
[----:B---3--:R-:W-:Y:S02]  /*727a0*/  IADD3.X R18, R18, R0, RZ, P2, !PT ;  /* 0x0000000012127210 */ /* 0x008fe400017fe4ff */
[----:B-1----:R-:W-:Y:S01]  /*727b0*/  MOV R6, R17 ;  /* 0x0000001100067202 */ /* 0x002fe20000000f00 */
[----:B------:R-:W-:Y:S02]  /*727c0*/  STL [R1+0x3024], R17 ;  /* 0x0030241101007387 */ /* 0x000fe40000100800 */
[----:B------:R-:W-:Y:S01]  /*727d0*/  IMAD.MOV.U32 R7, RZ, RZ, R18 ;  /* 0x000000ffff077224 */ /* 0x000fe200078e0012 */
[----:B------:R-:W-:Y:S01]  /*727e0*/  IADD3 R11, P3, R11, R37, RZ ;  /* 0x000000250b0b7210 */ /* 0x000fe20007f7e0ff */
[----:B------:R-:W-:Y:S04]  /*727f0*/  STL [R1+0x3020], R18 ;  /* 0x0030201201007387 */ /* 0x000fe80000100800 */
[----:B------:R-:W-:Y:S01]  /*72800*/  IMAD.X R16, R16, 0x1, R0, P3 ;  /* 0x0000000110107824 */ /* 0x000fe200018e0600 */
[----:B------:R1:W-:Y:S04]  /*72810*/  STL [R1+0x302c], R11 ;  /* 0x00302c0b01007387 */ /* 0x0003e80000100800 */
[----:B------:R3:W-:Y:S04]  /*72820*/  LDGSTS.E [R5+0x1480], [R6.64], P1 ;  /* 0x0148000006057fae */ /* 0x0007e80008921844 */
[----:B------:R4:W-:Y:S04]  /*72830*/  STL [R1+0x3028], R16 ;  /* 0x0030281001007387 */ /* 0x0009e80000100800 */
[----:B------:R-:W2:Y:S01]  /*72840*/  LDL.LU R21, [R1+0x3050] ;  /* 0x0030500001157983 */ /* 0x000ea20000300800 */
[----:B---3--:R-:W-:-:S03]  /*72850*/  MOV R6, R11 ;  /* 0x0000000b00067202 */ /* 0x008fc60000000f00 */
[----:B-1----:R-:W3:Y:S04]  /*72860*/  LDL.LU R11, [R1+0x3054] ;  /* 0x00305400010b7983 */ /* 0x002ee80000300800 */
[----:B------:R-:W2:Y:S04]  /*72870*/  LDL.LU R20, [R1+0x2f18] ;  /* 0x002f180001147983 */ /* 0x000ea80000300800 */
[----:B------:R-:W2:Y:S01]  /*72880*/  LDL.LU R19, [R1+0x2f1c] ;  /* 0x002f1c0001137983 */ /* 0x000ea20000300800 */
        /* <DEDUP_REMOVED lines=12> */
[----:B------:R-:W2:Y:S04]  /*72950*/  LDL.LU R18, [R1+0x2f20] ;  /* 0x002f200001127983 */ /* 0x000ea80000300800 */
[----:B------:R-:W2:Y:S04]  /*72960*/  LDL.LU R17, [R1+0x2f24] ;  /* 0x002f240001117983 */ /* 0x000ea80000300800 */
[----:B------:R1:W-:Y:S04]  /*72970*/  LDGSTS.E [R5+0x1580], [R6.64], P1 ;  /* 0x0158000006057fae */ /* 0x0003e80008921844 */
[----:B------:R-:W2:Y:S01]  /*72980*/  LDL.LU R16, [R1+0x2f28] ;  /* 0x002f280001107983 */ /* 0x000ea20000300800 */
[----:B-1----:R-:W-:-:S03]  /*72990*/  MOV R6, R10 ;  /* 0x0000000a00067202 */ /* 0x002fc60000000f00 */
[----:B------:R-:W2:Y:S01]  /*729a0*/  LDL.LU R10, [R1+0x2f2c] ;  /* 0x002f2c00010a7983 */ /* 0x000ea20000300800 */
        /* <DEDUP_REMOVED lines=13> */
[----:B----4-:R-:W4:Y:S04]  /*72a80*/  LDL.LU R13, [R1+0x2f38] ;  /* 0x002f3800010d7983 */ /* 0x010f280000300800 */
        /* <DEDUP_REMOVED lines=8> */
[----:B------:R-:W4:Y:S01]  /*72b10*/  LDL.LU R8, [R1+0x2f4c] ;  /* 0x002f4c0001087983 */ /* 0x000f220000300800 */
[----:B------:R-:W-:-:S03]  /*72b20*/  SEL R4, R4, RZ, !P0 ;  /* 0x000000ff04047207 */ /* 0x000fc60004000000 */
[----:B------:R1:W-:Y:S01]  /*72b30*/  LDGSTS.E [R5+0x1700], [R6.64], P1 ;  /* 0x0170000006057fae */ /* 0x0003e20008921844 */
[----:B------:R-:W-:Y:S02]  /*72b40*/  ISETP.NE.U32.AND P2, PT, R4, RZ, PT ;  /* 0x000000ff0400720c */ /* 0x000fe40003f45070 */
[----:B---3--:R-:W-:-:S04]  /*72b50*/  IADD3 R11, P3, R11, R37, RZ ;  /* 0x000000250b0b7210 */ /* 0x008fc80007f7e0ff */
[----:B--2---:R-:W-:Y:S02]  /*72b60*/  IADD3.X R21, R21, R0, RZ, P3, !PT ;  /* 0x0000000015157210 */ /* 0x004fe40001ffe4ff */
[----:B------:R-:W-:Y:S01]  /*72b70*/  IADD3 R19, P4, R19, R37, RZ ;  /* 0x0000002513137210 */ /* 0x000fe20007f9e0ff */
[----:B------:R2:W-:Y:S01]  /*72b80*/  STL [R1+0x3054], R11 ;  /* 0x0030540b01007387 */ /* 0x0005e20000100800 */
[----:B-1----:R-:W-:-:S03]  /*72b90*/  MOV R6, R11 ;  /* 0x0000000b00067202 */ /* 0x002fc60000000f00 */
[----:B------:R-:W-:Y:S01]  /*72ba0*/  IMAD.X R20, R20, 0x1, R0, P4 ;  /* 0x0000000114147824 */ /* 0x000fe200020e0600 */
[----:B------:R1:W-:Y:S04]  /*72bb0*/  STL [R1+0x3050], R21 ;  /* 0x0030501501007387 */ /* 0x0003e80000100800 */
[----:B------:R-:W-:Y:S04]  /*72bc0*/  STL [R1+0x2f1c], R19 ;  /* 0x002f1c1301007387 */ /* 0x000fe80000100800 */
[----:B--2---:R-:W2:Y:S04]  /*72bd0*/  LDL.LU R11, [R1+0x2f40] ;  /* 0x002f4000010b7983 */ /* 0x004ea80000300800 */
[----:B------:R-:W-:Y:S01]  /*72be0*/  STL [R1+0x2f18], R20 ;  /* 0x002f181401007387 */ /* 0x000fe20000100800 */
[----:B------:R-:W-:-:S03]  /*72bf0*/  IMAD.MOV.U32 R7, RZ, RZ, R21 ;  /* 0x000000ffff077224 */ /* 0x000fc600078e0015 */
[----:B------:R-:W3:Y:S04]  /*72c00*/  LDL.LU R4, [R1+0x2f48] ;  /* 0x002f480001047983 */ /* 0x000ee80000300800 */
[----:B------:R1:W-:Y:S02]  /*72c10*/  LDGSTS.E [R5+0x1780], [R6.64], P1 ;  /* 0x0178000006057fae */ /* 0x0003e40008921844 */
[----:B-1----:R-:W-:Y:S01]  /*72c20*/  MOV R6, R19 ;  /* 0x0000001300067202 */ /* 0x002fe20000000f00 */
[----:B------:R-:W-:-:S05]  /*72c30*/  IMAD.MOV.U32 R7, RZ, RZ, R20 ;  /* 0x000000ffff077224 */ /* 0x000fca00078e0014 */
[----:B------:R1:W-:Y:S01]  /*72c40*/  LDGSTS.E [R5+0x2400], [R6.64], P2 ;  /* 0x0240000006057fae */ /* 0x0003e20009121844 */
[----:B------:R-:W-:-:S04]  /*72c50*/  IADD3 R17, P1, R17, R37, RZ ;  /* 0x0000002511117210 */ /* 0x000fc80007f3e0ff */
[----:B------:R-:W-:Y:S02]  /*72c60*/  IADD3.X R18, R18, R0, RZ, P1, !PT ;  /* 0x0000000012127210 */ /* 0x000fe40000ffe4ff */
        /* <DEDUP_REMOVED lines=40> */
[----:B---3--:R-:W-:-:S03]  /*72ef0*/  IMAD.X R4, R4, 0x1, R0, P3 ;  /* 0x0000000104047824 */ /* 0x008fc600018e0600 */
[----:B------:R-:W-:Y:S01]  /*72f00*/  STL [R1+0x2f4c], R8 ;  /* 0x002f4c0801007387 */ /* 0x000fe20000100800 */
[----:B------:R-:W-:-:S03]  /*72f10*/  IMAD.MOV.U32 R7, RZ, RZ, R11 ;  /* 0x000000ffff077224 */ /* 0x000fc600078e000b */
[----:B------:R2:W-:Y:S04]  /*72f20*/  STL [R1+0x2f48], R4 ;  /* 0x002f480401007387 */ /* 0x0005e80000100800 */
[----:B------:R-:W3:Y:S04]  /*72f30*/  LDL.LU R15, [R1+0x2df0] ;  /* 0x002df000010f7983 */ /* 0x000ee80000300800 */
[----:B------:R-:W3:Y:S04]  /*72f40*/  LDL.LU R14, [R1+0x2df4] ;  /* 0x002df400010e7983 */ /* 0x000ee80000300800 */
[----:B----4-:R-:W4:Y:S04]  /*72f50*/  LDL.LU R13, [R1+0x2df8] ;  /* 0x002df800010d7983 */ /* 0x010f280000300800 */
        /* <DEDUP_REMOVED lines=23> */
[----:B------:R1:W-:Y:S02]  /*730d0*/  LDGSTS.E [R5+0x2780], [R6.64], P2 ;  /* 0x0278000006057fae */ /* 0x0003e40009121844 */
[----:B-1----:R-:W-:Y:S01]  /*730e0*/  MOV R6, R19 ;  /* 0x0000001300067202 */ /* 0x002fe20000000f00 */
[----:B------:R-:W-:-:S05]  /*730f0*/  IMAD.MOV.U32 R7, RZ, RZ, R20 ;  /* 0x000000ffff077224 */ /* 0x000fca00078e0014 */
[----:B------:R1:W-:Y:S01]  /*73100*/  LDGSTS.E [R5+0x3400], [R6.64], P1 ;  /* 0x0340000006057fae */ /* 0x0003e20008921844 */
[----:B------:R-:W-:-:S04]  /*73110*/  IADD3 R17, P2, R17, R37, RZ ;  /* 0x0000002511117210 */ /* 0x000fc80007f5e0ff */
[----:B------:R-:W-:Y:S01]  /*73120*/  IADD3.X R18, R18, R0, RZ, P2, !PT ;  /* 0x0000000012127210 */ /* 0x000fe200017fe4ff */
[----:B------:R-:W-:Y:S01]  /*73130*/  STL [R1+0x2de4], R17 ;  /* 0x002de41101007387 */ /* 0x000fe20000100800 */
[----:B-1----:R-:W-:-:S03]  /*73140*/  MOV R6, R17 ;  /* 0x0000001100067202 */ /* 0x002fc60000000f00 */
[----:B------:R-:W-:Y:S01]  /*73150*/  IMAD.MOV.U32 R7, RZ, RZ, R18 ;  /* 0x000000ffff077224 */ /* 0x000fe200078e0012 */
[----:B------:R-:W-:Y:S04]  /*73160*/  STL [R1+0x2de0], R18 ;  /* 0x002de01201007387 */ /* 0x000fe80000100800 */
[----:B------:R1:W-:Y:S01]  /*73170*/  LDGSTS.E [R5+0x3480], [R6.64], P1 ;  /* 0x0348000006057fae */ /* 0x0003e20008921844 */
[----:B------:R-:W-:-:S05]  /*73180*/  IADD3 R12, P3, R12, R37, RZ ;  /* 0x000000250c0c7210 */ /* 0x000fca0007f7e0ff */
[----:B------:R-:W-:Y:S01]  /*73190*/  IMAD.X R16, R16, 0x1, R0, P3 ;  /* 0x0000000110107824 */ /* 0x000fe200018e0600 */
[----:B------:R1:W-:Y:S02]  /*731a0*/  STL [R1+0x2dec], R12 ;  /* 0x002dec0c01007387 */ /* 0x0003e40000100800 */
[----:B-1----:R-:W-:Y:S02]  /*731b0*/  MOV R6, R12 ;  /* 0x0000000c00067202 */ /* 0x002fe40000000f00 */
[----:B------:R1:W-:Y:S04]  /*731c0*/  STL [R1+0x2de8], R16 ;  /* 0x002de81001007387 */ /* 0x0003e80000100800 */
[----:B------:R-:W2:Y:S04]  /*731d0*/  LDL.LU R21, [R1+0x2e10] ;  /* 0x002e100001157983 */ /* 0x000ea80000300800 */
[----:B------:R-:W2:Y:S04]  /*731e0*/  LDL.LU R12, [R1+0x2e14] ;  /* 0x002e1400010c7983 */ /* 0x000ea80000300800 */
[----:B------:R-:W2:Y:S04]  /*731f0*/  LDL.LU R20, [R1+0x2cd8] ;  /* 0x002cd80001147983 */ /* 0x000ea80000300800 */
[----:B------:R-:W2:Y:S01]  /*73200*/  LDL.LU R19, [R1+0x2cdc] ;  /* 0x002cdc0001137983 */ /* 0x000ea20000300800 */
[----:B------:R-:W-:-:S05]  /*73210*/  IMAD.MOV.U32 R7, RZ, RZ, R16 ;  /* 0x000000ffff077224 */ /* 0x000fca00078e0010 */
[----:B------:R1:W-:Y:S01]  /*73220*/  LDGSTS.E [R5+0x3500], [R6.64], P1 ;  /* 0x0350000006057fae */ /* 0x0003e20008921844 */
[----:B---3--:R-:W-:-:S04]  /*73230*/  IADD3 R14, P2, R14, R37, RZ ;  /* 0x000000250e0e7210 */ /* 0x008fc80007f5e0ff */
        /* <DEDUP_REMOVED lines=16> */
[----:B--2---:R-:W-:Y:S01]  /*73340*/  IADD3 R8, P3, R8, R37, RZ ;  /* 0x0000002508087210 */ /* 0x004fe20007f7e0ff */
        /* <DEDUP_REMOVED lines=11> */
[----:B---3--:R-:W2:Y:S04]  /*73400*/  LDL.LU R13, [R1+0x2cf8] ;  /* 0x002cf800010d7983 */ /* 0x008ea80000300800 */
[----:B--2---:R-:W2:Y:S01]  /*73410*/  LDL.LU R10, [R1+0x2cfc] ;  /* 0x002cfc00010a7983 */ /* 0x004ea20000300800 */
[----:B------:R-:W-:-:S02]  /*73420*/  MOV R6, R9 ;  /* 0x0000000900067202 */ /* 0x000fc40000000f00 */
[----:B------:R-:W-:Y:S01]  /*73430*/  ISETP.GT.AND P2, PT, R3, 0x11, PT ;  /* 0x000000110300780c */ /* 0x000fe20003f44270 */
[----:B------:R-:W2:Y:S04]  /*73440*/  LDL.LU R9, [R1+0x2d04] ;  /* 0x002d040001097983 */ /* 0x000ea80000300800 */
[----:B------:R1:W-:Y:S02]  /*73450*/  LDGSTS.E [R5+0x3680], [R6.64], P1 ;  /* 0x0368000006057fae */ /* 0x0003e40008921844 */
[----:B-1----:R-:W-:Y:S01]  /*73460*/  IMAD.MOV.U32 R7, RZ, RZ, R4 ;  /* 0x000000ffff077224 */ /* 0x002fe200078e0004 */
[----:B------:R-:W-:Y:S02]  /*73470*/  SEL R4, RZ, 0x4, !P2 ;  /* 0x00000004ff047807 */ /* 0x000fe40005000000 */
[----:B------:R-:W-:-:S02]  /*73480*/  MOV R6, R8 ;  /* 0x0000000800067202 */ /* 0x000fc40000000f00 */
[----:B------:R-:W-:Y:S01]  /*73490*/  SEL R4, R4, RZ, !P0 ;  /* 0x000000ff04047207 */ /* 0x000fe20004000000 */
[----:B------:R-:W2:Y:S04]  /*734a0*/  LDL.LU R8, [R1+0x2d0c] ;  /* 0x002d0c0001087983 */ /* 0x000ea80000300800 */
        /* <DEDUP_REMOVED lines=11> */
[----:B------:R-:W2:Y:S04]  /*73560*/  LDL.LU R12, [R1+0x2d00] ;  /* 0x002d0000010c7983 */ /* 0x000ea80000300800 */
[----:B------:R-:W-:Y:S04]  /*73570*/  STL [R1+0x2cd8], R20 ;  /* 0x002cd81401007387 */ /* 0x000fe80000100800 */
[----:B------:R-:W2:Y:S04]  /*73580*/  LDL.LU R4, [R1+0x2d08] ;  /* 0x002d080001047983 */ /* 0x000ea80000300800 */
[----:B------:R1:W-:Y:S02]  /*73590*/  LDGSTS.E [R5+0x3780], [R6.64], P1 ;  /* 0x0378000006057fae */ /* 0x0003e40008921844 */
[----:B-1----:R-:W-:Y:S01]  /*735a0*/  MOV R6, R19 ;  /* 0x0000001300067202 */ /* 0x002fe20000000f00 */
[----:B------:R-:W-:-:S05]  /*735b0*/  IMAD.MOV.U32 R7, RZ, RZ, R20 ;  /* 0x000000ffff077224 */ /* 0x000fca00078e0014 */
[----:B------:R1:W-:Y:S01]  /*735c0*/  LDGSTS.E [R5+0x4400], [R6.64], P2 ;  /* 0x0440000006057fae */ /* 0x0003e20009121844 */
[----:B----4-:R-:W-:-:S04]  /*735d0*/  IADD3 R17, P1, R17, R37, RZ ;  /* 0x0000002511117210 */ /* 0x010fc80007f3e0ff */
        /* <DEDUP_REMOVED lines=11> */
[----:B----4-:R-:W-:-:S03]  /*73690*/  MOV R6, R11 ;  /* 0x0000000b00067202 */ /* 0x010fc60000000f00 */
[----:B-1----:R-:W4:Y:S04]  /*736a0*/  LDL.LU R11, [R1+0x2d14] ;  /* 0x002d1400010b7983 */ /* 0x002f280000300800 */
[----:B------:R-:W3:Y:S04]  /*736b0*/  LDL.LU R20, [R1+0x238c] ;  /* 0x00238c0001147983 */ /* 0x000ee80000300800 */
[----:B------:R-:W3:Y:S01]  /*736c0*/  LDL.LU R19, [R1+0x2390] ;  /* 0x0023900001137983 */ /* 0x000ee20000300800 */
[----:B------:R-:W-:-:S05]  /*736d0*/  IMAD.MOV.U32 R7, RZ, RZ, R16 ;  /* 0x000000ffff077224 */ /* 0x000fca00078e0010 */
[----:B------:R1:W-:Y:S01]  /*736e0*/  LDGSTS.E [R5+0x4500], [R6.64], P2 ;  /* 0x0450000006057fae */ /* 0x0003e20009121844 */
[----:B------:R-:W-:-:S04]  /*736f0*/  IADD3 R14, P1, R14, R37, RZ ;  /* 0x000000250e0e7210 */ /* 0x000fc80007f3e0ff */
[----:B------:R-:W-:Y:S02]  /*73700*/  IADD3.X R15, R15, R0, RZ, P1, !PT ;  /* 0x000000000f0f7210 */ /* 0x000fe40000ffe4ff */
[----:B--2---:R-:W-:Y:S01]  /*73710*/  IADD3 R10, P3, R10, R37, RZ ;  /* 0x000000250a0a7210 */ /* 0x004fe20007f7e0ff */
        /* <DEDUP_REMOVED lines=26> */
[----:B--2---:R-:W2:Y:S04]  /*738c0*/  LDL.LU R13, [R1+0x23ac] ;  /* 0x0023ac00010d7983 */ /* 0x004ea80000300800 */
[----:B------:R-:W2:Y:S01]  /*738d0*/  LDL.LU R12, [R1+0x23b0] ;  /* 0x0023b000010c7983 */ /* 0x000ea20000300800 */
[----:B------:R-:W-:-:S02]  /*738e0*/  MOV R6, R9 ;  /* 0x0000000900067202 */ /* 0x000fc40000000f00 */
[----:B------:R-:W-:Y:S01]  /*738f0*/  ISETP.GT.AND P1, PT, R3, 0x15, PT ;  /* 0x000000150300780c */ /* 0x000fe20003f24270 */
[----:B------:R-:W2:Y:S04]  /*73900*/  LDL.LU R9, [R1+0x23b8] ;  /* 0x0023b80001097983 */ /* 0x000ea80000300800 */
[----:B------:R1:W-:Y:S02]  /*73910*/  LDGSTS.E [R5+0x4680], [R6.64], P2 ;  /* 0x0468000006057fae */ /* 0x0003e40009121844 */
[----:B-1----:R-:W-:Y:S01]  /*73920*/  IMAD.MOV.U32 R7, RZ, RZ, R4 ;  /* 0x000000ffff077224 */ /* 0x002fe200078e0004 */
[----:B------:R-:W-:Y:S02]  /*73930*/  SEL R4, RZ, 0x4, !P1 ;  /* 0x00000004ff047807 */ /* 0x000fe40004800000 */
[----:B------:R-:W-:-:S02]  /*73940*/  MOV R6, R8 ;  /* 0x0000000800067202 */ /* 0x000fc40000000f00 */
[----:B------:R-:W2:Y:S01]  /*73950*/  LDL.LU R8, [R1+0x23c0] ;  /* 0x0023c00001087983 */ /* 0x000ea20000300800 */
[----:B------:R-:W-:-:S03]  /*73960*/  SEL R4, R4, RZ, !P0 ;  /* 0x000000ff04047207 */ /* 0x000fc60004000000 */
[----:B------:R1:W-:Y:S01]  /*73970*/  LDGSTS.E [R5+0x4700], [R6.64], P2 ;  /* 0x0470000006057fae */ /* 0x0003e20009121844 */
[----:B------:R-:W-:Y:S02]  /*73980*/  ISETP.NE.U32.AND P1, PT, R4, RZ, PT ;  /* 0x000000ff0400720c */ /* 0x000fe40003f25070 */
[----:B----4-:R-:W-:-:S04]  /*73990*/  IADD3 R11, P3, R11, R37, RZ ;  /* 0x000000250b0b7210 */ /* 0x010fc80007f7e0ff */
[----:B---3--:R-:W-:Y:S02]  /*739a0*/  IADD3.X R21, R21, R0, RZ, P3, !PT ;  /* 0x0000000015157210 */ /* 0x008fe40001ffe4ff */
[----:B------:R-:W-:Y:S01]  /*739b0*/  IADD3 R19, P4, R19, R37, RZ ;  /* 0x0000002513137210 */ /* 0x000fe20007f9e0ff */
[----:B------:R3:W-:Y:S01]  /*739c0*/  STL [R1+0x2d14], R11 ;  /* 0x002d140b01007387 */ /* 0x0007e20000100800 */
[----:B-1----:R-:W-:-:S03]  /*739d0*/  MOV R6, R11 ;  /* 0x0000000b00067202 */ /* 0x002fc60000000f00 */
[----:B------:R-:W-:Y:S01]  /*739e0*/  IMAD.X R20, R20, 0x1, R0, P4 ;  /* 0x0000000114147824 */ /* 0x000fe200020e0600 */
[----:B------:R1:W-:Y:S04]  /*739f0*/  STL [R1+0x2d10], R21 ;  /* 0x002d101501007387 */ /* 0x0003e80000100800 */
[----:B------:R-:W-:Y:S04]  /*73a00*/  STL [R1+0x2390], R19 ;  /* 0x0023901301007387 */ /* 0x000fe80000100800 */
[----:B---3--:R-:W3:Y:S04]  /*73a10*/  LDL.LU R11, [R1+0x23b4] ;  /* 0x0023b400010b7983 */ /* 0x008ee80000300800 */
[----:B------:R-:W-:Y:S01]  /*73a20*/  STL [R1+0x238c], R20 ;  /* 0x00238c1401007387 */ /* 0x000fe20000100800 */
[----:B------:R-:W-:-:S03]  /*73a30*/  IMAD.MOV.U32 R7, RZ, RZ, R21 ;  /* 0x000000ffff077224 */ /* 0x000fc600078e0015 */
[----:B------:R-:W4:Y:S04]  /*73a40*/  LDL.LU R4, [R1+0x23bc] ;  /* 0x0023bc0001047983 */ /* 0x000f280000300800 */
        /* <DEDUP_REMOVED lines=44> */
[----:B---3--:R-:W-:-:S05]  /*73d10*/  IADD3.X R11, R11, R0, RZ, P2, !PT ;  /* 0x000000000b0b7210 */ /* 0x008fca00017fe4ff */
[----:B------:R1:W-:Y:S01]  /*73d20*/  STL [R1+0x23b4], R11 ;  /* 0x0023b40b01007387 */ /* 0x0003e20000100800 */
[----:B----4-:R-:W-:-:S03]  /*73d30*/  IMAD.X R4, R4, 0x1, R0, P3 ;  /* 0x0000000104047824 */ /* 0x010fc600018e0600 */
[----:B------:R-:W-:Y:S01]  /*73d40*/  STL [R1+0x23c0], R8 ;  /* 0x0023c00801007387 */ /* 0x000fe20000100800 */
[----:B------:R-:W-:-:S03]  /*73d50*/  IMAD.MOV.U32 R7, RZ, RZ, R11 ;  /* 0x000000ffff077224 */ /* 0x000fc600078e000b */
[----:B------:R3:W-:Y:S04]  /*73d60*/  STL [R1+0x23bc], R4 ;  /* 0x0023bc0401007387 */ /* 0x0007e80000100800 */
[----:B------:R-:W4:Y:S04]  /*73d70*/  LDL.LU R15, [R1+0x24a4] ;  /* 0x0024a400010f7983 */ /* 0x000f280000300800 */
[----:B------:R-:W4:Y:S04]  /*73d80*/  LDL.LU R14, [R1+0x24a8] ;  /* 0x0024a800010e7983 */ /* 0x000f280000300800 */
[----:B--2---:R-:W2:Y:S04]  /*73d90*/  LDL.LU R13, [R1+0x24ac] ;  /* 0x0024ac00010d7983 */ /* 0x004ea80000300800 */
[----:B-1----:R-:W2:Y:S01]  /*73da0*/  LDL.LU R11, [R1+0x24b0] ;  /* 0x0024b000010b7983 */ /* 0x002ea20000300800 */
[----:B------:R-:W-:-:S03]  /*73db0*/  ISETP.GT.AND P2, PT, R3, 0x19, PT ;  /* 0x000000190300780c */ /* 0x000fc60003f44270 */
[----:B------:R1:W-:Y:S04]  /*73dc0*/  LDGSTS.E [R5+0x5680], [R6.64], P1 ;  /* 0x0568000006057fae */ /* 0x0003e80008921844 */
[----:B------:R-:W2:Y:S01]  /*73dd0*/  LDL.LU R9, [R1+0x24b8] ;  /* 0x0024b80001097983 */ /* 0x000ea20000300800 */
[----:B-1----:R-:W-:Y:S01]  /*73de0*/  IMAD.MOV.U32 R7, RZ, RZ, R4 ;  /* 0x000000ffff077224 */ /* 0x002fe200078e0004 */
[----:B---3--:R-:W-:Y:S02]  /*73df0*/  SEL R4, RZ, 0x4, !P2 ;  /* 0x00000004ff047807 */ /* 0x008fe40005000000 */
[----:B------:R-:W-:Y:S02]  /*73e00*/  MOV R6, R8 ;  /* 0x0000000800067202 */ /* 0x000fe40000000f00 */
[----:B------:R-:W3:Y:S01]  /*73e10*/  LDL.LU R8, [R1+0x24c0] ;  /* 0x0024c00001087983 */ /* 0x000ee20000300800 */
        /* <DEDUP_REMOVED lines=11> */
[----:B------:R-:W3:Y:S04]  /*73ed0*/  LDL.LU R10, [R1+0x24b4] ;  /* 0x0024b400010a7983 */ /* 0x000ee80000300800 */
[----:B------:R-:W-:Y:S04]  /*73ee0*/  STL [R1+0x248c], R20 ;  /* 0x00248c1401007387 */ /* 0x000fe80000100800 */
[----:B------:R-:W3:Y:S01]  /*73ef0*/  LDL.LU R4, [R1+0x24bc] ;  /* 0x0024bc0001047983 */ /* 0x000ee20000300800 */
[----:B------:R-:W-:-:S05]  /*73f00*/  IMAD.MOV.U32 R7, RZ, RZ, R21 ;  /* 0x000000ffff077224 */ /* 0x000fca00078e0015 */
        /* <DEDUP_REMOVED lines=8> */
[----:B------:R-:W-:Y:S01]  /*73f90*/  IADD3 R12, P3, R12, R37, RZ ;  /* 0x000000250c0c7210 */ /* 0x000fe20007f7e0ff */
[----:B-1----:R-:W-:Y:S01]  /*73fa0*/  IMAD.MOV.U32 R7, RZ, RZ, R18 ;  /* 0x000000ffff077224 */ /* 0x002fe200078e0012 */
[----:B------:R-:W-:-:S03]  /*73fb0*/  MOV R6, R17 ;  /* 0x0000001100067202 */ /* 0x000fc60000000f00 */
        /* <DEDUP_REMOVED lines=11> */
[----:B----4-:R-:W-:-:S04]  /*74070*/  IADD3 R14, P1, R14, R37, RZ ;  /* 0x000000250e0e7210 */ /* 0x010fc80007f3e0ff */
        /* <DEDUP_REMOVED lines=16> */
[----:B---3--:R-:W-:Y:S01]  /*74180*/  IADD3 R8, P3, R8, R37, RZ ;  /* 0x0000002508087210 */ /* 0x008fe20007f7e0ff */
        /* <DEDUP_REMOVED lines=11> */
[----:B--2---:R-:W3:Y:S04]  /*74240*/  LDL.LU R13, [R1+0x25ac] ;  /* 0x0025ac00010d7983 */ /* 0x004ee80000300800 */
[----:B---3--:R-:W3:Y:S01]  /*74250*/  LDL.LU R10, [R1+0x25b0] ;  /* 0x0025b000010a7983 */ /* 0x008ee20000300800 */
        /* <DEDUP_REMOVED lines=39> */
[----:B----4-:R-:W-:-:S03]  /*744d0*/  MOV R6, R11 ;  /* 0x0000000b00067202 */ /* 0x010fc60000000f00 */
[----:B-1----:R-:W4:Y:S04]  /*744e0*/  LDL.LU R11, [R1+0x25c8] ;  /* 0x0025c800010b7983 */ /* 0x002f280000300800 */
[----:B------:R-:W2:Y:S04]  /*744f0*/  LDL.LU R20, [R1+0x268c] ;  /* 0x00268c0001147983 */ /* 0x000ea80000300800 */
[----:B------:R-:W2:Y:S01]  /*74500*/  LDL.LU R19, [R1+0x2690] ;  /* 0x0026900001137983 */ /* 0x000ea20000300800 */
        /* <DEDUP_REMOVED lines=44> */
[----:B----4-:R-:W-:-:S04]  /*747d0*/  IADD3 R11, P3, R11, R37, RZ ;  /* 0x000000250b0b7210 */ /* 0x010fc80007f7e0ff */
        /* <DEDUP_REMOVED lines=153> */
[----:B-1----:R-:W-:Y:S02]  /*75170*/  MOV R6, R12 ;  /* 0x0000000c00067202 */ /* 0x002fe40000000f00 */
[----:B------:R-:W-:Y:S01]  /*75180*/  IADD3 R19, P4, R19, R37, RZ ;  /* 0x0000002513137210 */ /* 0x000fe20007f9e0ff */
[----:B------:R-:W-:Y:S01]  /*75190*/  IMAD.MOV.U32 R7, RZ, RZ, R21 ;  /* 0x000000ffff077224 */ /* 0x000fe200078e0015 */
[----:B------:R1:W-:Y:S03]  /*751a0*/  STL [R1+0x27c8], R12 ;  /* 0x0027c80c01007387 */ /* 0x0003e60000100800 */
[----:B------:R-:W-:Y:S01]  /*751b0*/  IMAD.X R20, R20, 0x1, R0, P4 ;  /* 0x0000000114147824 */ /* 0x000fe200020e0600 */
[----:B------:R1:W-:Y:S04]  /*751c0*/  LDGSTS.E [R5+0x9780], [R6.64], P1 ;  /* 0x0978000006057fae */ /* 0x0003e80008921844 */
[----:B------:R4:W-:Y:S04]  /*751d0*/  STL [R1+0x27c4], R21 ;  /* 0x0027c41501007387 */ /* 0x0009e80000100800 */
[----:B------:R-:W-:Y:S01]  /*751e0*/  STL [R1+0x2890], R19 ;  /* 0x0028901301007387 */ /* 0x000fe20000100800 */
[----:B-1----:R-:W-:Y:S01]  /*751f0*/  MOV R6, R19 ;  /* 0x0000001300067202 */ /* 0x002fe20000000f00 */
[----:B------:R-:W-:-:S02]  /*75200*/  IMAD.MOV.U32 R7, RZ, RZ, R20 ;  /* 0x000000ffff077224 */ /* 0x000fc400078e0014 */
[----:B------:R-:W2:Y:S04]  /*75210*/  LDL.LU R12, [R1+0x28b4] ;  /* 0x0028b400010c7983 */ /* 0x000ea80000300800 */
[----:B------:R-:W-:Y:S04]  /*75220*/  STL [R1+0x288c], R20 ;  /* 0x00288c1401007387 */ /* 0x000fe80000100800 */
[----:B------:R-:W2:Y:S04]  /*75230*/  LDL.LU R4, [R1+0x28bc] ;  /* 0x0028bc0001047983 */ /* 0x000ea80000300800 */
        /* <DEDUP_REMOVED lines=39> */
[----:B------:R1:W-:Y:S02]  /*754b0*/  LDGSTS.E [R5+0xa600], [R6.64], P2 ;  /* 0x0a60000006057fae */ /* 0x0003e40009121844 */
[----:B-1----:R-:W-:-:S02]  /*754c0*/  MOV R6, R9 ;  /* 0x0000000900067202 */ /* 0x002fc40000000f00 */
[----:B------:R-:W-:-:S05]  /*754d0*/  IADD3.X R12, R12, R0, RZ, P1, !PT ;  /* 0x000000000c0c7210 */ /* 0x000fca0000ffe4ff */
[----:B------:R1:W-:Y:S01]  /*754e0*/  STL [R1+0x28b4], R12 ;  /* 0x0028b40c01007387 */ /* 0x0003e20000100800 */
[----:B------:R-:W-:-:S03]  /*754f0*/  IMAD.X R4, R4, 0x1, R0, P3 ;  /* 0x0000000104047824 */ /* 0x000fc600018e0600 */
[----:B------:R-:W-:Y:S01]  /*75500*/  STL [R1+0x28c0], R8 ;  /* 0x0028c00801007387 */ /* 0x000fe20000100800 */
[----:B------:R-:W-:-:S03]  /*75510*/  IMAD.MOV.U32 R7, RZ, RZ, R12 ;  /* 0x000000ffff077224 */ /* 0x000fc600078e000c */
[----:B------:R1:W-:Y:S04]  /*75520*/  STL [R1+0x28bc], R4 ;  /* 0x0028bc0401007387 */ /* 0x0003e80000100800 */
[----:B------:R-:W3:Y:S01]  /*75530*/  LDL.LU R15, [R1+0x29a4] ;  /* 0x0029a400010f7983 */ /* 0x000ee20000300800 */
[----:B------:R-:W-:-:S03]  /*75540*/  ISETP.GT.AND P1, PT, R3, 0x2d, PT ;  /* 0x0000002d0300780c */ /* 0x000fc60003f24270 */
[----:B------:R-:W3:Y:S04]  /*75550*/  LDL.LU R14, [R1+0x29a8] ;  /* 0x0029a800010e7983 */ /* 0x000ee80000300800 */
[----:B--2---:R-:W2:Y:S04]  /*75560*/  LDL.LU R13, [R1+0x29ac] ;  /* 0x0029ac00010d7983 */ /* 0x004ea80000300800 */
[----:B-1----:R-:W2:Y:S04]  /*75570*/  LDL.LU R12, [R1+0x29b0] ;  /* 0x0029b000010c7983 */ /* 0x002ea80000300800 */
[----:B------:R1:W-:Y:S04]  /*75580*/  LDGSTS.E [R5+0xa680], [R6.64], P2 ;  /* 0x0a68000006057fae */ /* 0x0003e80009121844 */
[----:B------:R-:W2:Y:S01]  /*75590*/  LDL.LU R9, [R1+0x29b8] ;  /* 0x0029b80001097983 */ /* 0x000ea20000300800 */
[----:B-1----:R-:W-:Y:S01]  /*755a0*/  MOV R6, R8 ;  /* 0x0000000800067202 */ /* 0x002fe20000000f00 */
[----:B------:R-:W-:Y:S01]  /*755b0*/  IMAD.MOV.U32 R7, RZ, RZ, R4 ;  /* 0x000000ffff077224 */ /* 0x000fe200078e0004 */
[----:B------:R-:W-:Y:S01]  /*755c0*/  SEL R4, RZ, 0x4, !P1 ;  /* 0x00000004ff047807 */ /* 0x000fe20004800000 */
[----:B------:R-:W2:Y:S03]  /*755d0*/  LDL.LU R8, [R1+0x29c0] ;  /* 0x0029c00001087983 */ /* 0x000ea60000300800 */
[----:B------:R-:W-:Y:S01]  /*755e0*/  SEL R4, R4, RZ, !P0 ;  /* 0x000000ff04047207 */ /* 0x000fe20004000000 */
[----:B------:R1:W-:Y:S03]  /*755f0*/  LDGSTS.E [R5+0xa700], [R6.64], P2 ;  /* 0x0a70000006057fae */ /* 0x0003e60009121844 */
[----:B------:R-:W-:-:S02]  /*75600*/  ISETP.NE.U32.AND P1, PT, R4, RZ, PT ;  /* 0x000000ff0400720c */ /* 0x000fc40003f25070 */
        /* <DEDUP_REMOVED lines=8> */
[----:B---3--:R-:W3:Y:S01]  /*75690*/  LDL.LU R11, [R1+0x29b4] ;  /* 0x0029b400010b7983 */ /* 0x008ee20000300800 */
[----:B------:R-:W-:-:S03]  /*756a0*/  IMAD.MOV.U32 R7, RZ, RZ, R21 ;  /* 0x000000ffff077224 */ /* 0x000fc600078e0015 */
[----:B------:R-:W-:Y:S04]  /*756b0*/  STL [R1+0x298c], R20 ;  /* 0x00298c1401007387 */ /* 0x000fe80000100800 */
        /* <DEDUP_REMOVED lines=26> */
[----:B------:R-:W-:Y:S01]  /*75860*/  STL [R1+0x29a8], R14 ;  /* 0x0029a80e01007387 */ /* 0x000fe20000100800 */
[----:B-1----:R-:W-:-:S03]  /*75870*/  MOV R6, R14 ;  /* 0x0000000e00067202 */ /* 0x002fc60000000f00 */
[----:B------:R-:W-:Y:S01]  /*75880*/  IMAD.X R13, R13, 0x1, R0, P3 ;  /* 0x000000010d0d7824 */ /* 0x000fe200018e0600 */
[----:B------:R1:W-:Y:S01]  /*75890*/  STL [R1+0x29a4], R15 ;  /* 0x0029a40f01007387 */ /* 0x0003e20000100800 */
[----:B------:R-:W-:Y:S01]  /*758a0*/  IMAD.MOV.U32 R7, RZ, RZ, R15 ;  /* 0x000000ffff077224 */ /* 0x000fe200078e000f */
[-C--:B------:R-:W-:Y:S02]  /*758b0*/  IADD3 R9, P2, R9, R37.reuse, RZ ;  /* 0x0000002509097210 */ /* 0x080fe40007f5e0ff */
[----:B------:R-:W-:Y:S04]  /*758c0*/  STL [R1+0x29b0], R12 ;  /* 0x0029b00c01007387 */ /* 0x000fe80000100800 */
[----:B------:R2:W-:Y:S04]  /*758d0*/  STL [R1+0x29ac], R13 ;  /* 0x0029ac0d01007387 */ /* 0x0005e80000100800 */
[----:B------:R-:W4:Y:S01]  /*758e0*/  LDL.LU R18, [R1+0x2a94] ;  /* 0x002a940001127983 */ /* 0x000f220000300800 */
[----:B------:R-:W-:-:S03]  /*758f0*/  IADD3 R8, P3, R8, R37, RZ ;  /* 0x0000002508087210 */ /* 0x000fc60007f7e0ff */
[----:B------:R-:W4:Y:S04]  /*75900*/  LDL.LU R17, [R1+0x2a98] ;  /* 0x002a980001117983 */ /* 0x000f280000300800 */
[----:B------:R2:W-:Y:S04]  /*75910*/  LDGSTS.E [R5+0xb580], [R6.64], P1 ;  /* 0x0b58000006057fae */ /* 0x0005e80008921844 */
[----:B------:R-:W4:Y:S04]  /*75920*/  LDL.LU R16, [R1+0x2a9c] ;  /* 0x002a9c0001107983 */ /* 0x000f280000300800 */
[----:B-1----:R-:W4:Y:S01]  /*75930*/  LDL.LU R15, [R1+0x2aa0] ;  /* 0x002aa000010f7983 */ /* 0x002f220000300800 */
[----:B--2---:R-:W-:Y:S01]  /*75940*/  MOV R6, R12 ;  /* 0x0000000c00067202 */ /* 0x004fe20000000f00 */
[----:B------:R-:W-:-:S02]  /*75950*/  IMAD.MOV.U32 R7, RZ, RZ, R13 ;  /* 0x000000ffff077224 */ /* 0x000fc400078e000d */
[----:B------:R-:W-:Y:S04]  /*75960*/  STL [R1+0x29b8], R9 ;  /* 0x0029b80901007387 */ /* 0x000fe80000100800 */
[----:B------:R1:W-:Y:S02]  /*75970*/  LDGSTS.E [R5+0xb600], [R6.64], P1 ;  /* 0x0b60000006057fae */ /* 0x0003e40008921844 */
[----:B-1----:R-:W-:Y:S02]  /*75980*/  MOV R6, R9 ;  /* 0x0000000900067202 */ /* 0x002fe40000000f00 */
[----:B---3--:R-:W-:-:S05]  /*75990*/  IADD3.X R11, R11, R0, RZ, P2, !PT ;  /* 0x000000000b0b7210 */ /* 0x008fca00017fe4ff */
[----:B------:R1:W-:Y:S01]  /*759a0*/  STL [R1+0x29b4], R11 ;  /* 0x0029b40b01007387 */ /* 0x0003e20000100800 */
[----:B----4-:R-:W-:-:S03]  /*759b0*/  IMAD.X R4, R4, 0x1, R0, P3 ;  /* 0x0000000104047824 */ /* 0x010fc600018e0600 */
[----:B------:R2:W-:Y:S01]  /*759c0*/  STL [R1+0x29c0], R8 ;  /* 0x0029c00801007387 */ /* 0x0005e20000100800 */
[----:B------:R-:W-:-:S03]  /*759d0*/  IMAD.MOV.U32 R7, RZ, RZ, R11 ;  /* 0x000000ffff077224 */ /* 0x000fc600078e000b */
[----:B------:R-:W3:Y:S04]  /*759e0*/  LDL.LU R13, [R1+0x2aa8] ;  /* 0x002aa800010d7983 */ /* 0x000ee80000300800 */
[----:B------:R4:W-:Y:S04]  /*759f0*/  STL [R1+0x29bc], R4 ;  /* 0x0029bc0401007387 */ /* 0x0009e80000100800 */
[----:B-1----:R-:W3:Y:S04]  /*75a00*/  LDL.LU R11, [R1+0x2ab0] ;  /* 0x002ab000010b7983 */ /* 0x002ee80000300800 */
[----:B------:R-:W3:Y:S04]  /*75a10*/  LDL.LU R14, [R1+0x2aa4] ;  /* 0x002aa400010e7983 */ /* 0x000ee80000300800 */
[----:B------:R-:W3:Y:S01]  /*75a20*/  LDL.LU R12, [R1+0x2aac] ;  /* 0x002aac00010c7983 */ /* 0x000ee20000300800 */
[----:B------:R-:W-:-:S03]  /*75a30*/  ISETP.GT.AND P2, PT, R3, 0x31, PT ;  /* 0x000000310300780c */ /* 0x000fc60003f44270 */
[----:B------:R1:W-:Y:S04]  /*75a40*/  LDGSTS.E [R5+0xb680], [R6.64], P1 ;  /* 0x0b68000006057fae */ /* 0x0003e80008921844 */
[----:B------:R-:W3:Y:S01]  /*75a50*/  LDL.LU R9, [R1+0x2ab8] ;  /* 0x002ab80001097983 */ /* 0x000ee20000300800 */
[----:B-1----:R-:W-:Y:S01]  /*75a60*/  MOV R6, R8 ;  /* 0x0000000800067202 */ /* 0x002fe20000000f00 */
[----:B------:R-:W-:Y:S02]  /*75a70*/  IMAD.MOV.U32 R7, RZ, RZ, R4 ;  /* 0x000000ffff077224 */ /* 0x000fe400078e0004 */
[----:B--2---:R-:W2:Y:S01]  /*75a80*/  LDL.LU R8, [R1+0x2ac0] ;  /* 0x002ac00001087983 */ /* 0x004ea20000300800 */
[----:B----4-:R-:W-:-:S03]  /*75a90*/  SEL R4, RZ, 0x4, !P2 ;  /* 0x00000004ff047807 */ /* 0x010fc60005000000 */
[----:B------:R1:W-:Y:S01]  /*75aa0*/  LDGSTS.E [R5+0xb700], [R6.64], P1 ;  /* 0x0b70000006057fae */ /* 0x0003e20008921844 */
[----:B------:R-:W-:-:S04]  /*75ab0*/  SEL R4, R4, RZ, !P0 ;  /* 0x000000ff04047207 */ /* 0x000fc80004000000 */
[----:B------:R-:W-:Y:S02]  /*75ac0*/  ISETP.NE.U32.AND P2, PT, R4, RZ, PT ;  /* 0x000000ff0400720c */ /* 0x000fe40003f45070 */
[----:B------:R-:W-:-:S04]  /*75ad0*/  IADD3 R10, P3, R10, R37, RZ ;  /* 0x000000250a0a7210 */ /* 0x000fc80007f7e0ff */
[----:B------:R-:W-:Y:S01]  /*75ae0*/  IADD3.X R21, R21, R0, RZ, P3, !PT ;  /* 0x0000000015157210 */ /* 0x000fe20001ffe4ff */
[----:B------:R4:W-:Y:S01]  /*75af0*/  STL [R1+0x29c8], R10 ;  /* 0x0029c80a01007387 */ /* 0x0009e20000100800 */
[----:B------:R-:W-:-:S03]  /*75b00*/  IADD3 R19, P4, R19, R37, RZ ;  /* 0x0000002513137210 */ /* 0x000fc60007f9e0ff */
[----:B------:R2:W-:Y:S01]  /*75b10*/  STL [R1+0x29c4], R21 ;  /* 0x0029c41501007387 */ /* 0x0005e20000100800 */
[----:B-1----:R-:W-:-:S03]  /*75b20*/  MOV R6, R10 ;  /* 0x0000000a00067202 */ /* 0x002fc60000000f00 */
[----:B------:R-:W-:Y:S01]  /*75b30*/  STL [R1+0x2a90], R19 ;  /* 0x002a901301007387 */ /* 0x000fe20000100800 */
[----:B------:R-:W-:-:S03]  /*75b40*/  IMAD.X R20, R20, 0x1, R0, P4 ;  /* 0x0000000114147824 */ /* 0x000fc600020e0600 */
[----:B----4-:R-:W3:Y:S04]  /*75b50*/  LDL.LU R10, [R1+0x2ab4] ;  /* 0x002ab400010a7983 */ /* 0x010ee80000300800 */
[----:B------:R1:W-:Y:S04]  /*75b60*/  STL [R1+0x2a8c], R20 ;  /* 0x002a8c1401007387 */ /* 0x0003e80000100800 */
[----:B------:R-:W3:Y:S01]  /*75b70*/  LDL.LU R4, [R1+0x2abc] ;  /* 0x002abc0001047983 */ /* 0x000ee20000300800 */
[----:B------:R-:W-:-:S05]  /*75b80*/  IMAD.MOV.U32 R7, RZ, RZ, R21 ;  /* 0x000000ffff077224 */ /* 0x000fca00078e0015 */
[----:B------:R1:W-:Y:S01]  /*75b90*/  LDGSTS.E [R5+0xb780], [R6.64], P1 ;  /* 0x0b78000006057fae */ /* 0x0003e20008921844 */
[----:B------:R-:W-:-:S04]  /*75ba0*/  IADD3 R17, P1, R17, R37, RZ ;  /* 0x0000002511117210 */ /* 0x000fc80007f3e0ff */
[----:B------:R-:W-:Y:S01]  /*75bb0*/  IADD3.X R18, R18, R0, RZ, P1, !PT ;  /* 0x0000000012127210 */ /* 0x000fe20000ffe4ff */
[----:B------:R-:W-:Y:S01]  /*75bc0*/  STL [R1+0x2a98], R17 ;  /* 0x002a981101007387 */ /* 0x000fe20000100800 */
[----:B------:R-:W-:-:S03]  /*75bd0*/  IADD3 R15, P3, R15, R37, RZ ;  /* 0x000000250f0f7210 */ /* 0x000fc60007f7e0ff */
[----:B------:R1:W-:Y:S02]  /*75be0*/  STL [R1+0x2a94], R18 ;  /* 0x002a941201007387 */ /* 0x0003e40000100800 */
[----:B------:R-:W-:Y:S02]  /*75bf0*/  IMAD.X R16, R16, 0x1, R0, P3 ;  /* 0x0000000110107824 */ /* 0x000fe400018e0600 */
[----:B------:R-:W-:Y:S04]  /*75c00*/  STL [R1+0x2aa0], R15 ;  /* 0x002aa00f01007387 */ /* 0x000fe80000100800 */
[----:B------:R2:W-:Y:S04]  /*75c10*/  STL [R1+0x2a9c], R16 ;  /* 0x002a9c1001007387 */ /* 0x0005e80000100800 */
[----:B------:R-:W3:Y:S01]  /*75c20*/  LDL.LU R24, [R1+0x2ac8] ;  /* 0x002ac80001187983 */ /* 0x000ee20000300800 */
[----:B-1----:R-:W-:Y:S01]  /*75c30*/  MOV R6, R19 ;  /* 0x0000001300067202 */ /* 0x002fe20000000f00 */
[----:B------:R-:W-:-:S05]  /*75c40*/  IMAD.MOV.U32 R7, RZ, RZ, R20 ;  /* 0x000000ffff077224 */ /* 0x000fca00078e0014 */
[----:B------:R1:W-:Y:S02]  /*75c50*/  LDGSTS.E [R5+0xc400], [R6.64], P2 ;  /* 0x0c40000006057fae */ /* 0x0003e40009121844 */
[----:B-1----:R-:W-:Y:S01]  /*75c60*/  MOV R6, R17 ;  /* 0x0000001100067202 */ /* 0x002fe20000000f00 */
[----:B------:R-:W-:-:S05]  /*75c70*/  IMAD.MOV.U32 R7, RZ, RZ, R18 ;  /* 0x000000ffff077224 */ /* 0x000fca00078e0012 */
[----:B------:R1:W-:Y:S02]  /*75c80*/  LDGSTS.E [R5+0xc480], [R6.64], P2 ;  /* 0x0c48000006057fae */ /* 0x0003e40009121844 */
[----:B-1----:R-:W-:Y:S01]  /*75c90*/  IMAD.MOV.U32 R7, RZ, RZ, R16 ;  /* 0x000000ffff077224 */ /* 0x002fe200078e0010 */
[----:B------:R-:W-:-:S05]  /*75ca0*/  MOV R6, R15 ;  /* 0x0000000f00067202 */ /* 0x000fca0000000f00 */
[----:B------:R1:W-:Y:S01]  /*75cb0*/  LDGSTS.E [R5+0xc500], [R6.64], P2 ;  /* 0x0c50000006057fae */ /* 0x0003e20009121844 */
[----:B---3--:R-:W-:-:S05]  /*75cc0*/  IADD3 R13, P1, R13, R37, RZ ;  /* 0x000000250d0d7210 */ /* 0x008fca0007f3e0ff */
[----:B------:R-:W-:Y:S01]  /*75cd0*/  STL [R1+0x2aa8], R13 ;  /* 0x002aa80d01007387 */ /* 0x000fe20000100800 */
[----:B------:R-:W-:Y:S02]  /*75ce0*/  IADD3 R11, P3, R11, R37, RZ ;  /* 0x000000250b0b7210 */ /* 0x000fe40007f7e0ff */
[----:B------:R-:W-:-:S05]  /*75cf0*/  IADD3.X R14, R14, R0, RZ, P1, !PT ;  /* 0x000000000e0e7210 */ /* 0x000fca0000ffe4ff */
[----:B------:R3:W-:Y:S04]  /*75d00*/  STL [R1+0x2aa4], R14 ;  /* 0x002aa40e01007387 */ /* 0x0007e80000100800 */
[----:B------:R-:W-:Y:S01]  /*75d10*/  STL [R1+0x2ab0], R11 ;  /* 0x002ab00b01007387 */ /* 0x000fe20000100800 */
[----:B------:R-:W-:-:S03]  /*75d20*/  IMAD.X R12, R12, 0x1, R0, P3 ;  /* 0x000000010c0c7824 */ /* 0x000fc600018e0600 */
[----:B------:R-:W4:Y:S04]  /*75d30*/  LDL.LU R25, [R1+0x2ac4] ;  /* 0x002ac40001197983 */ /* 0x000f280000300800 */
[----:B------:R1:W-:Y:S04]  /*75d40*/  STL [R1+0x2aac], R12 ;  /* 0x002aac0c01007387 */ /* 0x0003e80000100800 */
[----:B------:R-:W4:Y:S04]  /*75d50*/  LDL.LU R23, [R1+0x2b8c] ;  /* 0x002b8c0001177983 */ /* 0x000f280000300800 */
[----:B------:R-:W4:Y:S01]  /*75d60*/  LDL.LU R22, [R1+0x2b90] ;  /* 0x002b900001167983 */ /* 0x000f220000300800 */
[----:B------:R-:W-:-:S03]  /*75d70*/  IADD3 R9, P1, R9, R37, RZ ;  /* 0x0000002509097210 */ /* 0x000fc60007f3e0ff */
[----:B--2---:R-:W2:Y:S01]  /*75d80*/  LDL.LU R21, [R1+0x2b94] ;  /* 0x002b940001157983 */ /* 0x004ea20000300800 */
[----:B------:R-:W-:-:S03]  /*75d90*/  IADD3 R8, P3, R8, R37, RZ ;  /* 0x0000002508087210 */ /* 0x000fc60007f7e0ff */
[----:B------:R-:W2:Y:S04]  /*75da0*/  LDL.LU R20, [R1+0x2b98] ;  /* 0x002b980001147983 */ /* 0x000ea80000300800 */
[----:B------:R-:W2:Y:S04]  /*75db0*/  LDL.LU R18, [R1+0x2ba0] ;  /* 0x002ba00001127983 */ /* 0x000ea80000300800 */
[----:B------:R-:W2:Y:S04]  /*75dc0*/  LDL.LU R16, [R1+0x2ba8] ;  /* 0x002ba80001107983 */ /* 0x000ea80000300800 */
[----:B------:R-:W-:Y:S01]  /*75dd0*/  STL [R1+0x2ab8], R9 ;  /* 0x002ab80901007387 */ /* 0x000fe20000100800 */
[----:B-1----:R-:W-:Y:S01]  /*75de0*/  MOV R6, R13 ;  /* 0x0000000d00067202 */ /* 0x002fe20000000f00 */
[----:B------:R-:W-:-:S05]  /*75df0*/  IMAD.MOV.U32 R7, RZ, RZ, R14 ;  /* 0x000000ffff077224 */ /* 0x000fca00078e000e */
[----:B------:R1:W-:Y:S01]  /*75e00*/  LDGSTS.E [R5+0xc580], [R6.64], P2 ;  /* 0x0c58000006057fae */ /* 0x0003e20009121844 */
[----:B---3--:R-:W-:-:S05]  /*75e10*/  IADD3.X R10, R10, R0, RZ, P1, !PT ;  /* 0x000000000a0a7210 */ /* 0x008fca0000ffe4ff */
[----:B------:R3:W-:Y:S01]  /*75e20*/  STL [R1+0x2ab4], R10 ;  /* 0x002ab40a01007387 */ /* 0x0007e20000100800 */
[----:B------:R-:W-:-:S03]  /*75e30*/  IMAD.X R4, R4, 0x1, R0, P3 ;  /* 0x0000000104047824 */ /* 0x000fc600018e0600 */
[----:B------:R1:W-:Y:S04]  /*75e40*/  STL [R1+0x2ac0], R8 ;  /* 0x002ac00801007387 */ /* 0x0003e80000100800 */
[----:B------:R-:W2:Y:S04]  /*75e50*/  LDL.LU R19, [R1+0x2b9c] ;  /* 0x002b9c0001137983 */ /* 0x000ea80000300800 */
[----:B------:R1:W-:Y:S04]  /*75e60*/  STL [R1+0x2abc], R4 ;  /* 0x002abc0401007387 */ /* 0x0003e80000100800 */
[----:B------:R-:W2:Y:S04]  /*75e70*/  LDL.LU R17, [R1+0x2ba4] ;  /* 0x002ba40001117983 */ /* 0x000ea80000300800 */
[----:B------:R-:W2:Y:S04]  /*75e80*/  LDL.LU R15, [R1+0x2bac] ;  /* 0x002bac00010f7983 */ /* 0x000ea80000300800 */
[----:B------:R-:W2:Y:S01]  /*75e90*/  LDL.LU R14, [R1+0x2bb0] ;  /* 0x002bb000010e7983 */ /* 0x000ea20000300800 */
[----:B-1----:R-:W-:Y:S01]  /*75ea0*/  MOV R6, R11 ;  /* 0x0000000b00067202 */ /* 0x002fe20000000f00 */
[----:B------:R-:W-:-:S02]  /*75eb0*/  IMAD.MOV.U32 R7, RZ, RZ, R12 ;  /* 0x000000ffff077224 */ /* 0x000fc400078e000c */
[----:B------:R-:W2:Y:S04]  /*75ec0*/  LDL.LU R13, [R1+0x2bb4] ;  /* 0x002bb400010d7983 */ /* 0x000ea80000300800 */
[----:B------:R-:W2:Y:S04]  /*75ed0*/  LDL.LU R12, [R1+0x2bb8] ;  /* 0x002bb800010c7983 */ /* 0x000ea80000300800 */
[----:B------:R1:W-:Y:S04]  /*75ee0*/  LDGSTS.E [R5+0xc600], [R6.64], P2 ;  /* 0x0c60000006057fae */ /* 0x0003e80009121844 */
[----:B------:R-:W2:Y:S01]  /*75ef0*/  LDL.LU R11, [R1+0x2bbc] ;  /* 0x002bbc00010b7983 */ /* 0x000ea20000300800 */
[----:B-1----:R-:W-:Y:S01]  /*75f00*/  IMAD.MOV.U32 R7, RZ, RZ, R10 ;  /* 0x000000ffff077224 */ /* 0x002fe200078e000a */
[----:B------:R-:W-:-:S02]  /*75f10*/  MOV R6, R9 ;  /* 0x0000000900067202 */ /* 0x000fc40000000f00 */
[----:B---3--:R-:W3:Y:S04]  /*75f20*/  LDL.LU R10, [R1+0x2bc0] ;  /* 0x002bc000010a7983 */ /* 0x008ee80000300800 */
[----:B------:R1:W-:Y:S04]  /*75f30*/  LDGSTS.E [R5+0xc680], [R6.64], P2 ;  /* 0x0c68000006057fae */ /* 0x0003e80009121844 */
[----:B------:R-:W3:Y:S01]  /*75f40*/  LDL.LU R9, [R1+0x2bc4] ;  /* 0x002bc40001097983 */ /* 0x000ee20000300800 */
[----:B-1----:R-:W-:-:S03]  /*75f50*/  MOV R6, R8 ;  /* 0x0000000800067202 */ /* 0x002fc60000000f00 */
[----:B------:R-:W3:Y:S01]  /*75f60*/  LDL.LU R8, [R1+0x2bc8] ;  /* 0x002bc80001087983 */ /* 0x000ee20000300800 */
[----:B------:R-:W-:Y:S01]  /*75f70*/  IADD3 R24, P3, R24, R37, RZ ;  /* 0x0000002518187210 */ /* 0x000fe20007f7e0ff */
[----:B------:R-:W-:Y:S01]  /*75f80*/  IMAD.MOV.U32 R7, RZ, RZ, R4 ;  /* 0x000000ffff077224 */ /* 0x000fe200078e0004 */
[----:B------:R-:W-:-:S04]  /*75f90*/  ISETP.GT.AND P1, PT, R3, 0x35, PT ;  /* 0x000000350300780c */ /* 0x000fc80003f24270 */
[----:B------:R1:W-:Y:S01]  /*75fa0*/  LDGSTS.E [R5+0xc700], [R6.64], P2 ;  /* 0x0c70000006057fae */ /* 0x0003e20009121844 */
[----:B------:R-:W-:-:S04]  /*75fb0*/  SEL R4, RZ, 0x4, !P1 ;  /* 0x00000004ff047807 */ /* 0x000fc80004800000 */
[----:B------:R-:W-:Y:S01]  /*75fc0*/  SEL R4, R4, RZ, !P0 ;  /* 0x000000ff04047207 */ /* 0x000fe20004000000 */
[----:B-1----:R-:W-:-:S03]  /*75fd0*/  IMAD.MOV.U32 R6, RZ, RZ, R24 ;  /* 0x000000ffff067224 */ /* 0x002fc600078e0018 */
[----:B------:R-:W-:Y:S01]  /*75fe0*/  ISETP.NE.U32.AND P1, PT, R4, RZ, PT ;  /* 0x000000ff0400720c */ /* 0x000fe20003f25070 */
[----:B------:R-:W-:Y:S01]  /*75ff0*/  STL [R1+0x2ac8], R24 ;  /* 0x002ac81801007387 */ /* 0x000fe20000100800 */
[----:B----4-:R-:W-:-:S04]  /*76000*/  IADD3.X R25, R25, R0, RZ, P3, !PT ;  /* 0x0000000019197210 */ /* 0x010fc80001ffe4ff */
[----:B------:R-:W-:-:S05]  /*76010*/  MOV R7, R25 ;  /* 0x0000001900077202 */ /* 0x000fca0000000f00 */
[----:B------:R1:W-:Y:S01]  /*76020*/  LDGSTS.E [R5+0xc780], [R6.64], P2 ;  /* 0x0c78000006057fae */ /* 0x0003e20009121844 */
[----:B------:R-:W-:-:S05]  /*76030*/  IADD3 R22, P2, R22, R37, RZ ;  /* 0x0000002516167210 */ /* 0x000fca0007f5e0ff */
[----:B------:R-:W-:Y:S01]  /*76040*/  IMAD.X R23, R23, 0x1, R0, P2 ;  /* 0x0000000117177824 */ /* 0x000fe200010e0600 */
[----:B--2---:R-:W-:Y:S01]  /*76050*/  IADD3 R20, P3, R20, R37, RZ ;  /* 0x0000002514147210 */ /* 0x004fe20007f7e0ff */
[----:B-1----:R-:W-:-:S03]  /*76060*/  IMAD.MOV.U32 R6, RZ, RZ, R22 ;  /* 0x000000ffff067224 */ /* 0x002fc600078e0016 */
[----:B------:R-:W-:Y:S02]  /*76070*/  MOV R7, R23 ;  /* 0x0000001700077202 */ /* 0x000fe40000000f00 */
[----:B------:R-:W-:Y:S02]  /*76080*/  IADD3.X R21, R21, R0, RZ, P3, !PT ;  /* 0x0000000015157210 */ /* 0x000fe40001ffe4ff */
[-C--:B------:R-:W-:Y:S01]  /*76090*/  IADD3 R18, P2, R18, R37.reuse, RZ ;  /* 0x0000002512127210 */ /* 0x080fe20007f5e0ff */
[----:B------:R1:W-:Y:S01]  /*760a0*/  LDGSTS.E [R5+0xd400], [R6.64], P1 ;  /* 0x0d40000006057fae */ /* 0x0003e20008921844 */
[----:B------:R-:W-:Y:S01]  /*760b0*/  IADD3 R16, P3, R16, R37, RZ ;  /* 0x0000002510107210 */ /* 0x000fe20007f7e0ff */
[----:B-1----:R-:W-:Y:S01]  /*760c0*/  IMAD.MOV.U32 R6, RZ, RZ, R20 ;  /* 0x000000ffff067224 */ /* 0x002fe200078e0014 */
[----:B------:R-:W-:-:S05]  /*760d0*/  MOV R7, R21 ;  /* 0x0000001500077202 */ /* 0x000fca0000000f00 */
[----:B------:R1:W-:Y:S02]  /*760e0*/  LDGSTS.E [R5+0xd480], [R6.64], P1 ;  /* 0x0d48000006057fae */ /* 0x0003e40008921844 */
[----:B-1----:R-:W-:Y:S02]  /*760f0*/  IMAD.MOV.U32 R6, RZ, RZ, R18 ;  /* 0x000000ffff067224 */ /* 0x002fe400078e0012 */
[----:B------:R-:W-:-:S05]  /*76100*/  IMAD.X R19, R19, 0x1, R0, P2 ;  /* 0x0000000113137824 */ /* 0x000fca00010e0600 */
[----:B------:R-:W-:Y:S02]  /*76110*/  MOV R7, R19 ;  /* 0x0000001300077202 */ /* 0x000fe40000000f00 */
[----:B------:R-:W-:-:S03]  /*76120*/  IADD3.X R17, R17, R0, RZ, P3, !PT ;  /* 0x0000000011117210 */ /* 0x000fc60001ffe4ff */
[----:B------:R1:W-:Y:S01]  /*76130*/  LDGSTS.E [R5+0xd500], [R6.64], P1 ;  /* 0x0d50000006057fae */ /* 0x0003e20008921844 */
[----:B------:R-:W-:-:S05]  /*76140*/  IADD3 R14, P2, R14, R37, RZ ;  /* 0x000000250e0e7210 */ /* 0x000fca0007f5e0ff */
[----:B------:R-:W-:Y:S01]  /*76150*/  IMAD.X R15, R15, 0x1, R0, P2 ;  /* 0x000000010f0f7824 */ /* 0x000fe200010e0600 */
[----:B-1----:R-:W-:Y:S01]  /*76160*/  MOV R7, R17 ;  /* 0x0000001100077202 */ /* 0x002fe20000000f00 */
[----:B------:R-:W-:Y:S01]  /*76170*/  IMAD.MOV.U32 R6, RZ, RZ, R16 ;  /* 0x000000ffff067224 */ /* 0x000fe200078e0010 */
[----:B------:R-:W-:Y:S01]  /*76180*/  IADD3 R12, P3, R12, R37, RZ ;  /* 0x000000250c0c7210 */ /* 0x000fe20007f7e0ff */
[----:B------:R-:W-:Y:S04]  /*76190*/  STL [R1+0x2ac4], R25 ;  /* 0x002ac41901007387 */ /* 0x000fe80000100800 */
[----:B------:R1:W-:Y:S01]  /*761a0*/  LDGSTS.E [R5+0xd580], [R6.64], P1 ;  /* 0x0d58000006057fae */ /* 0x0003e20008921844 */
[----:B------:R-:W-:-:S03]  /*761b0*/  IADD3.X R13, R13, R0, RZ, P3, !PT ;  /* 0x000000000d0d7210 */ /* 0x000fc60001ffe4ff */
[----:B------:R-:W-:Y:S04]  /*761c0*/  STL [R1+0x2b90], R22 ;  /* 0x002b901601007387 */ /* 0x000fe80000100800 */
[----:B------:R-:W-:Y:S01]  /*761d0*/  STL [R1+0x2b8c], R23 ;  /* 0x002b8c1701007387 */ /* 0x000fe20000100800 */
[----:B-1----:R-:W-:Y:S01]  /*761e0*/  IMAD.MOV.U32 R6, RZ, RZ, R14 ;  /* 0x000000ffff067224 */ /* 0x002fe200078e000e */
[----:B------:R-:W-:Y:S02]  /*761f0*/  MOV R7, R15 ;  /* 0x0000000f00077202 */ /* 0x000fe40000000f00 */
[----:B---3--:R-:W-:Y:S01]  /*76200*/  IADD3 R10, P2, R10, R37, RZ ;  /* 0x000000250a0a7210 */ /* 0x008fe20007f5e0ff */
[----:B------:R-:W-:Y:S04]  /*76210*/  STL [R1+0x2b98], R20 ;  /* 0x002b981401007387 */ /* 0x000fe80000100800 */
[----:B------:R1:W-:Y:S01]  /*76220*/  LDGSTS.E [R5+0xd600], [R6.64], P1 ;  /* 0x0d60000006057fae */ /* 0x0003e20008921844 */
[----:B------:R-:W-:-:S03]  /*76230*/  IMAD.X R11, R11, 0x1, R0, P2 ;  /* 0x000000010b0b7824 */ /* 0x000fc600010e0600 */
[----:B------:R-:W-:Y:S04]  /*76240*/  STL [R1+0x2b94], R21 ;  /* 0x002b941501007387 */ /* 0x000fe80000100800 */
[----:B------:R-:W-:Y:S01]  /*76250*/  STL [R1+0x2ba0], R18 ;  /* 0x002ba01201007387 */ /* 0x000fe20000100800 */
[----:B-1----:R-:W-:Y:S01]  /*76260*/  IMAD.MOV.U32 R6, RZ, RZ, R12 ;  /* 0x000000ffff067224 */ /* 0x002fe200078e000c */
[----:B------:R-:W-:Y:S02]  /*76270*/  MOV R7, R13 ;  /* 0x0000000d00077202 */ /* 0x000fe40000000f00 */
[----:B------:R-:W-:Y:S01]  /*76280*/  STL [R1+0x2b9c], R19 ;  /* 0x002b9c1301007387 */ /* 0x000fe20000100800 */
[----:B------:R-:W-:-:S03]  /*76290*/  IADD3 R8, P3, R8, R37, RZ ;  /* 0x0000002508087210 */ /* 0x000fc60007f7e0ff */
[----:B------:R-:W-:Y:S01]  /*762a0*/  STL [R1+0x2ba8], R16 ;  /* 0x002ba81001007387 */ /* 0x000fe20000100800 */
[----:B------:R-:W-:-:S03]  /*762b0*/  IADD3.X R9, R9, R0, RZ, P3, !PT ;  /* 0x0000000009097210 */ /* 0x000fc60001ffe4ff */
[----:B------:R-:W-:Y:S04]  /*762c0*/  STL [R1+0x2ba4], R17 ;  /* 0x002ba41101007387 */ /* 0x000fe80000100800 */
[----:B------:R-:W-:Y:S04]  /*762d0*/  STL [R1+0x2bb0], R14 ;  /* 0x002bb00e01007387 */ /* 0x000fe80000100800 */
[----:B------:R1:W-:Y:S04]  /*762e0*/  LDGSTS.E [R5+0xd680], [R6.64], P1 ;  /* 0x0d68000006057fae */ /* 0x0003e80008921844 */
[----:B------:R-:W-:Y:S04]  /*762f0*/  STL [R1+0x2bac], R15 ;  /* 0x002bac0f01007387 */ /* 0x000fe80000100800 */
[----:B------:R-:W-:Y:S01]  /*76300*/  STL [R1+0x2bb8], R12 ;  /* 0x002bb80c01007387 */ /* 0x000fe20000100800 */
[----:B-1----:R-:W-:Y:S01]  /*76310*/  IMAD.MOV.U32 R6, RZ, RZ, R10 ;  /* 0x000000ffff067224 */ /* 0x002fe200078e000a */
[----:B------:R-:W-:-:S02]  /*76320*/  MOV R7, R11 ;  /* 0x0000000b00077202 */ /* 0x000fc40000000f00 */
[----:B------:R-:W-:Y:S04]  /*76330*/  STL [R1+0x2bb4], R13 ;  /* 0x002bb40d01007387 */ /* 0x000fe80000100800 */
[----:B------:R-:W-:Y:S04]  /*76340*/  STL [R1+0x2bc0], R10 ;  /* 0x002bc00a01007387 */ /* 0x000fe80000100800 */
[----:B------:R-:W-:Y:S04]  /*76350*/  STL [R1+0x2bbc], R11 ;  /* 0x002bbc0b01007387 */ /* 0x000fe80000100800 */
[----:B------:R-:W-:Y:S04]  /*76360*/  STL [R1+0x2bc8], R8 ;  /* 0x002bc80801007387 */ /* 0x000fe80000100800 */
[----:B------:R1:W-:Y:S04]  /*76370*/  LDGSTS.E [R5+0xd700], [R6.64], P1 ;  /* 0x0d70000006057fae */ /* 0x0003e80008921844 */
[----:B------:R2:W-:Y:S01]  /*76380*/  STL [R1+0x2bc4], R9 ;  /* 0x002bc40901007387 */ /* 0x0005e20000100800 */
[----:B-1----:R-:W-:Y:S01]  /*76390*/  IMAD.MOV.U32 R6, RZ, RZ, R8 ;  /* 0x000000ffff067224 */ /* 0x002fe200078e0008 */
[----:B------:R-:W-:-:S02]  /*763a0*/  MOV R7, R9 ;  /* 0x0000000900077202 */ /* 0x000fc40000000f00 */
[----:B--2---:R-:W2:Y:S04]  /*763b0*/  LDL.LU.64 R8, [R1+0x22f8] ;  /* 0x0022f80001087983 */ /* 0x004ea80000300a00 */
        /* <DEDUP_REMOVED lines=13> */
[----:B------:R-:W4:Y:S04]  /*76490*/  LDL.LU R40, [R1+0x30d8] ;  /* 0x0030d80001287983 */ /* 0x000f280000300800 */
[----:B------:R-:W4:Y:S04]  /*764a0*/  LDL.LU R39, [R1+0x30d0] ;  /* 0x0030d00001277983 */ /* 0x000f280000300800 */
[----:B------:R-:W4:Y:S04]  /*764b0*/  LDL.LU R38, [R1+0x30c8] ;  /* 0x0030c80001267983 */ /* 0x000f280000300800 */
[----:B------:R-:W4:Y:S04]  /*764c0*/  LDL.LU.64 R34, [R1+0x21d0] ;  /* 0x0021d00001227983 */ /* 0x000f280000300a00 */
[----:B------:R-:W4:Y:S04]  /*764d0*/  LDL.LU.64 R46, [R1+0x21c8] ;  /* 0x0021c800012e7983 */ /* 0x000f280000300a00 */
[----:B------:R-:W4:Y:S04]  /*764e0*/  LDL.LU.64 R42, [R1+0x21c0] ;  /* 0x0021c000012a7983 */ /* 0x000f280000300a00 */
[----:B------:R1:W-:Y:S01]  /*764f0*/  LDGSTS.E [R5+0xd780], [R6.64], P1 ;  /* 0x0d78000006057fae */ /* 0x0003e20008921844 */
[----:B------:R-:W-:-:S04]  /*76500*/  ISETP.GT.AND P1, PT, R3, 0x39, PT ;  /* 0x000000390300780c */ /* 0x000fc80003f24270 */
[----:B------:R-:W-:Y:S02]  /*76510*/  SEL R4, RZ, 0x4, !P1 ;  /* 0x00000004ff047807 */ /* 0x000fe40004800000 */
[C---:B------:R-:W-:Y:S02]  /*76520*/  ISETP.GT.AND P1, PT, R3.reuse, 0x3d, PT ;  /* 0x0000003d0300780c */ /* 0x040fe40003f24270 */
[----:B------:R-:W-:Y:S02]  /*76530*/  SEL R4, R4, RZ, !P0 ;  /* 0x000000ff04047207 */ /* 0x000fe40004000000 */
[----:B------:R-:W-:Y:S02]  /*76540*/  ISETP.GT.AND P3, PT, R3, 0x2, PT ;  /* 0x000000020300780c */ /* 0x000fe40003f64270 */
[----:B-1----:R-:W-:Y:S02]  /*76550*/  SEL R6, RZ, 0x4, !P1 ;  /* 0x00000004ff067807 */ /* 0x002fe40004800000 */
[----:B------:R-:W-:-:S02]  /*76560*/  ISETP.NE.U32.AND P2, PT, R4, RZ, PT ;  /* 0x000000ff0400720c */ /* 0x000fc40003f45070 */
[----:B------:R-:W-:Y:S02]  /*76570*/  SEL R6, R6, RZ, !P0 ;  /* 0x000000ff06067207 */ /* 0x000fe40004000000 */
[----:B------:R-:W-:Y:S02]  /*76580*/  SEL R4, RZ, 0x4, !P3 ;  /* 0x00000004ff047807 */ /* 0x000fe40005800000 */
[----:B------:R-:W-:Y:S02]  /*76590*/  ISETP.NE.U32.AND P3, PT, R6, RZ, PT ;  /* 0x000000ff0600720c */ /* 0x000fe40003f65070 */
[----:B------:R-:W-:-:S04]  /*765a0*/  SEL R4, R4, RZ, !P0 ;  /* 0x000000ff04047207 */ /* 0x000fc80004000000 */
[----:B------:R-:W-:Y:S02]  /*765b0*/  ISETP.NE.U32.AND P1, PT, R4, RZ, PT ;  /* 0x000000ff0400720c */ /* 0x000fe40003f25070 */
[----:B--2---:R-:W-:-:S05]  /*765c0*/  IADD3 R6, P4, R8, R37, RZ ;  /* 0x0000002508067210 */ /* 0x004fca0007f9e0ff */
[----:B------:R-:W-:Y:S01]  /*765d0*/  IMAD.X R4, R9, 0x1, R0, P4 ;  /* 0x0000000109047824 */ /* 0x000fe200020e0600 */
[----:B---3--:R-:W-:-:S04]  /*765e0*/  IADD3 R8, P4, R10, R37, RZ ;  /* 0x000000250a087210 */ /* 0x008fc80007f9e0ff */
        /* <DEDUP_REMOVED lines=28> */
[----:B------:R-:W-:-:S03]  /*767b0*/  IMAD.MOV.U32 R42, RZ, RZ, R6 ;  /* 0x000000ffff2a7224 */ /* 0x000fc600078e0006 */
[----:B------:R-:W-:Y:S02]  /*767c0*/  IADD3.X R35, R43, R0, RZ, P4, !PT ;  /* 0x000000002b237210 */ /* 0x000fe400027fe4ff */
[----:B------:R-:W-:Y:S01]  /*767d0*/  MOV R43, R4 ;  /* 0x00000004002b7202 */ /* 0x000fe20000000f00 */
[----:B------:R-:W-:Y:S01]  /*767e0*/  IMAD.MOV.U32 R6, RZ, RZ, R8 ;  /* 0x000000ffff067224 */ /* 0x000fe200078e0008 */
[----:B------:R-:W-:Y:S01]  /*767f0*/  IADD3 R40, P4, R40, R37, RZ ;  /* 0x0000002528287210 */ /* 0x000fe20007f9e0ff */
[----:B------:R-:W-:Y:S01]  /*76800*/  IMAD.MOV.U32 R239, RZ, RZ, R9 ;  /* 0x000000ffffef7224 */ /* 0x000fe200078e0009 */
[----:B------:R-:W-:Y:S01]  /*76810*/  MOV R238, R10 ;  /* 0x0000000a00ee7202 */ /* 0x000fe20000000f00 */
[----:B------:R-:W-:Y:S01]  /*76820*/  IMAD.MOV.U32 R235, RZ, RZ, R11 ;  /* 0x000000ffffeb7224 */ /* 0x000fe200078e000b */
[----:B------:R-:W-:Y:S01]  /*76830*/  MOV R234, R12 ;  /* 0x0000000c00ea7202 */ /* 0x000fe20000000f00 */
[----:B------:R1:W-:Y:S01]  /*76840*/  STL.64 [R1+0x22f8], R42 ;  /* 0x0022f82a01007387 */ /* 0x0003e20000100a00 */
        /* <DEDUP_REMOVED lines=17> */
[----:B------:R-:W-:-:S02]  /*76960*/  IMAD.MOV.U32 R55, RZ, RZ, R25 ;  /* 0x000000ffff377224 */ /* 0x000fc400078e0019 */
[----:B------:R-:W-:Y:S01]  /*76970*/  STL.64 [R1+0x22d8], R232 ;  /* 0x0022d8e801007387 */ /* 0x000fe20000100a00 */
[----:B------:R-:W-:Y:S01]  /*76980*/  MOV R52, R28 ;  /* 0x0000001c00347202 */ /* 0x000fe20000000f00 */
[----:B------:R-:W-:Y:S02]  /*76990*/  IMAD.MOV.U32 R53, RZ, RZ, R27 ;  /* 0x000000ffff357224 */ /* 0x000fe400078e001b */
[----:B------:R-:W-:Y:S01]  /*769a0*/  STL.64 [R1+0x22d0], R64 ;  /* 0x0022d04001007387 */ /* 0x000fe20000100a00 */
[----:B------:R-:W-:Y:S01]  /*769b0*/  MOV R50, R30 ;  /* 0x0000001e00327202 */ /* 0x000fe20000000f00 */
[----:B------:R-:W-:Y:S02]  /*769c0*/  IMAD.MOV.U32 R51, RZ, RZ, R29 ;  /* 0x000000ffff337224 */ /* 0x000fe400078e001d */
[----:B------:R-:W-:Y:S01]  /*769d0*/  STL.64 [R1+0x22c8], R62 ;  /* 0x0022c83e01007387 */ /* 0x000fe20000100a00 */
[----:B------:R-:W-:Y:S01]  /*769e0*/  MOV R48, R32 ;  /* 0x0000002000307202 */ /* 0x000fe20000000f00 */
[----:B------:R-:W-:-:S02]  /*769f0*/  IMAD.MOV.U32 R49, RZ, RZ, R31 ;  /* 0x000000ffff317224 */ /* 0x000fc400078e001f */
[----:B------:R-:W-:Y:S01]  /*76a00*/  STL.64 [R1+0x22c0], R60 ;  /* 0x0022c03c01007387 */ /* 0x000fe20000100a00 */
[----:B------:R-:W-:Y:S01]  /*76a10*/  MOV R46, R34 ;  /* 0x00000022002e7202 */ /* 0x000fe20000000f00 */
[----:B------:R-:W-:Y:S02]  /*76a20*/  IMAD.MOV.U32 R47, RZ, RZ, R33 ;  /* 0x000000ffff2f7224 */ /* 0x000fe400078e0021 */
[----:B------:R-:W-:Y:S04]  /*76a30*/  STL.64 [R1+0x21f8], R58 ;  /* 0x0021f83a01007387 */ /* 0x000fe80000100a00 */
[----:B------:R-:W-:Y:S01]  /*76a40*/  STL.64 [R1+0x21f0], R56 ;  /* 0x0021f03801007387 */ /* 0x000fe20000100a00 */
[----:B------:R-:W-:-:S03]  /*76a50*/  MOV R8, R42 ;  /* 0x0000002a00087202 */ /* 0x000fc60000000f00 */
[----:B------:R-:W-:Y:S01]  /*76a60*/  STL.64 [R1+0x21e8], R54 ;  /* 0x0021e83601007387 */ /* 0x000fe20000100a00 */
[----:B------:R-:W-:-:S03]  /*76a70*/  IMAD.MOV.U32 R9, RZ, RZ, R43 ;  /* 0x000000ffff097224 */ /* 0x000fc600078e002b */
[----:B------:R-:W-:Y:S01]  /*76a80*/  STL.64 [R1+0x21e0], R52 ;  /* 0x0021e03401007387 */ /* 0x000fe20000100a00 */
[----:B-1----:R-:W-:Y:S01]  /*76a90*/  MOV R42, R36 ;  /* 0x00000024002a7202 */ /* 0x002fe20000000f00 */
[----:B------:R-:W-:Y:S02]  /*76aa0*/  IMAD.MOV.U32 R43, RZ, RZ, R35 ;  /* 0x000000ffff2b7224 */ /* 0x000fe400078e0023 */
[----:B------:R-:W-:Y:S04]  /*76ab0*/  STL.64 [R1+0x21d8], R50 ;  /* 0x0021d83201007387 */ /* 0x000fe80000100a00 */
[----:B------:R-:W-:Y:S04]  /*76ac0*/  STL.64 [R1+0x21d0], R48 ;  /* 0x0021d03001007387 */ /* 0x000fe80000100a00 */
[----:B------:R-:W-:Y:S04]  /*76ad0*/  STL.64 [R1+0x21c8], R46 ;  /* 0x0021c82e01007387 */ /* 0x000fe80000100a00 */
[----:B------:R-:W2:Y:S04]  /*76ae0*/  LDL.LU R16, [R1+0x30c4] ;  /* 0x0030c40001107983 */ /* 0x000ea80000300800 */
[----:B------:R1:W-:Y:S04]  /*76af0*/  STL.64 [R1+0x21c0], R42 ;  /* 0x0021c02a01007387 */ /* 0x0003e80000100a00 */
[----:B------:R-:W3:Y:S04]  /*76b00*/  LDL.LU R12, [R1+0x30bc] ;  /* 0x0030bc00010c7983 */ /* 0x000ee80000300800 */
[----:B------:R-:W4:Y:S04]  /*76b10*/  LDL.LU R14, [R1+0x30c0] ;  /* 0x0030c000010e7983 */ /* 0x000f280000300800 */
[----:B------:R-:W4:Y:S04]  /*76b20*/  LDL.LU R11, [R1+0x30b8] ;  /* 0x0030b800010b7983 */ /* 0x000f280000300800 */
        /* <DEDUP_REMOVED lines=12> */
[----:B-1----:R-:W4:Y:S04]  /*76bf0*/  LDL.LU R9, [R1+0x30b0] ;  /* 0x0030b00001097983 */ /* 0x002f280000300800 */
[----:B------:R1:W-:Y:S04]  /*76c00*/  LDGSTS.E [R5+0xf500], [R54.64], P3 ;  /* 0x0f50000036057fae */ /* 0x0003e80009921844 */
[----:B------:R1:W-:Y:S04]  /*76c10*/  LDGSTS.E [R5+0xf580], [R52.64], P3 ;  /* 0x0f58000034057fae */ /* 0x0003e80009921844 */
[----:B------:R1:W-:Y:S04]  /*76c20*/  LDGSTS.E [R5+0xf600], [R50.64], P3 ;  /* 0x0f60000032057fae */ /* 0x0003e80009921844 */
[----:B------:R-:W4:Y:S04]  /*76c30*/  LDL.LU R8, [R1+0x30a8] ;  /* 0x0030a80001087983 */ /* 0x000f280000300800 */
[----:B------:R1:W-:Y:S04]  /*76c40*/  LDGSTS.E [R5+0xf680], [R48.64], P3 ;  /* 0x0f68000030057fae */ /* 0x0003e80009921844 */
[----:B------:R1:W-:Y:S04]  /*76c50*/  LDGSTS.E [R5+0xf700], [R46.64], P3 ;  /* 0x0f7000002e057fae */ /* 0x0003e80009921844 */
[----:B------:R-:W4:Y:S04]  /*76c60*/  LDL.LU R10, [R1+0x30a4] ;  /* 0x0030a400010a7983 */ /* 0x000f280000300800 */
[----:B------:R1:W-:Y:S04]  /*76c70*/  LDGSTS.E [R5+0xf780], [R42.64], P3 ;  /* 0x0f7800002a057fae */ /* 0x0003e80009921844 */
[----:B-1----:R-:W4:Y:S01]  /*76c80*/  LDL.LU R5, [R1+0x309c] ;  /* 0x00309c0001057983 */ /* 0x002f220000300800 */
[----:B------:R-:W-:Y:S01]  /*76c90*/  LOP3.LUT R45, R45, 0x1f, RZ, 0xc0, !PT ;  /* 0x0000001f2d2d7812 */ /* 0x000fe200078ec0ff */
[----:B------:R-:W-:-:S03]  /*76ca0*/  IMAD.X R41, R41, 0x1, R0, P4 ;  /* 0x0000000129297824 */ /* 0x000fc600020e0600 */
[----:B------:R-:W-:Y:S02]  /*76cb0*/  SHF.L.U32 R45, R45, 0x2, RZ ;  /* 0x000000022d2d7819 */ /* 0x000fe400000006ff */
[----:B------:R-:W-:Y:S02]  /*76cc0*/  IADD3 R39, P2, R39, R37, RZ ;  /* 0x0000002527277210 */ /* 0x000fe40007f5e0ff */
[----:B------:R-:W-:Y:S01]  /*76cd0*/  LOP3.LUT R42, R45, 0x40, RZ, 0x3c, !PT ;  /* 0x000000402d2a7812 */ /* 0x000fe200078e3cff */
[----:B------:R-:W-:Y:S01]  /*76ce0*/  IMAD.MOV.U32 R6, RZ, RZ, R40 ;  /* 0x000000ffff067224 */ /* 0x000fe200078e0028 */
[----:B------:R-:W-:Y:S02]  /*76cf0*/  MOV R7, R41 ;  /* 0x0000002900077202 */ /* 0x000fe40000000f00 */
[----:B------:R-:W-:Y:S02]  /*76d00*/  LEA R4, R67, R42, 0x10 ;  /* 0x0000002a43047211 */ /* 0x000fe400078e80ff */
[----:B------:R-:W-:Y:S01]  /*76d10*/  IADD3 R38, P3, R38, R37, RZ ;  /* 0x0000002526267210 */ /* 0x000fe20007f7e0ff */
[----:B------:R-:W-:Y:S04]  /*76d20*/  STL [R1+0x30cc], R41 ;  /* 0x0030cc2901007387 */ /* 0x000fe80000100800 */
[----:B------:R1:W-:Y:S04]  /*76d30*/  LDGSTS.E [R4+0x800], [R6.64], P1 ;  /* 0x0080000006047fae */ /* 0x0003e80008921844 */
[----:B------:R-:W-:Y:S01]  /*76d40*/  STL [R1+0x30d0], R39 ;  /* 0x0030d02701007387 */ /* 0x000fe20000100800 */
[----:B-1----:R-:W-:-:S02]  /*76d50*/  IMAD.MOV.U32 R6, RZ, RZ, R39 ;  /* 0x000000ffff067224 */ /* 0x002fc400078e0027 */
[----:B--2---:R-:W-:-:S05]  /*76d60*/  IMAD.X R16, R16, 0x1, R0, P2 ;  /* 0x0000000110107824 */ /* 0x004fca00010e0600 */
[----:B------:R-:W-:Y:S02]  /*76d70*/  MOV R7, R16 ;  /* 0x0000001000077202 */ /* 0x000fe40000000f00 */
[----:B---3--:R-:W-:Y:S01]  /*76d80*/  IADD3.X R12, R12, R0, RZ, P3, !PT ;  /* 0x000000000c0c7210 */ /* 0x008fe20001ffe4ff */
[----:B------:R-:W-:Y:S01]  /*76d90*/  STL [R1+0x30c4], R16 ;  /* 0x0030c41001007387 */ /* 0x000fe20000100800 */
[----:B------:R-:W-:Y:S03]  /*76da0*/  STL [R1+0x30c8], R38 ;  /* 0x0030c82601007387 */ /* 0x000fe60000100800 */
[----:B------:R1:W-:Y:S04]  /*76db0*/  LDGSTS.E [R4+0x880], [R6.64], P1 ;  /* 0x0088000006047fae */ /* 0x0003e80008921844 */
[----:B------:R2:W-:Y:S01]  /*76dc0*/  STL [R1+0x30bc], R12 ;  /* 0x0030bc0c01007387 */ /* 0x0005e20000100800 */
[----:B------:R-:W3:Y:S01]  /*76dd0*/  LDL.LU R21, [R1+0x3094] ;  /* 0x0030940001157983 */ /* 0x000ee20000300800 */
[----:B----4-:R-:W-:-:S02]  /*76de0*/  IADD3 R14, P2, R14, R37, RZ ;  /* 0x000000250e0e7210 */ /* 0x010fc40007f5e0ff */
[----:B------:R-:W-:Y:S02]  /*76df0*/  IADD3 R11, P3, R11, R37, RZ ;  /* 0x000000250b0b7210 */ /* 0x000fe40007f7e0ff */
[----:B-1----:R-:W-:Y:S02]  /*76e00*/  MOV R7, R12 ;  /* 0x0000000c00077202 */ /* 0x002fe40000000f00 */
[----:B--2---:R-:W2:Y:S01]  /*76e10*/  LDL.LU R12, [R1+0x30a0] ;  /* 0x0030a000010c7983 */ /* 0x004ea20000300800 */
[----:B------:R-:W4:Y:S02]  /*76e20*/  LDL.LU R20, [R1+0x2fcc] ;  /* 0x002fcc0001147983 */ /* 0x000f240000300800 */
[----:B------:R-:W3:Y:S02]  /*76e30*/  LDL.LU R19, [R1+0x3058] ;  /* 0x0030580001137983 */ /* 0x000ee40000300800 */
[----:B------:R-:W-:Y:S02]  /*76e40*/  IMAD.X R15, R15, 0x1, R0, P2 ;  /* 0x000000010f0f7824 */ /* 0x000fe400010e0600 */
[----:B------:R-:W-:Y:S01]  /*76e50*/  IMAD.MOV.U32 R6, RZ, RZ, R38 ;  /* 0x000000ffff067224 */ /* 0x000fe200078e0026 */
[----:B------:R-:W-:Y:S01]  /*76e60*/  IADD3.X R13, R13, R0, RZ, P3, !PT ;  /* 0x000000000d0d7210 */ /* 0x000fe20001ffe4ff */
[----:B------:R-:W-:Y:S01]  /*76e70*/  STL [R1+0x30c0], R14 ;  /* 0x0030c00e01007387 */ /* 0x000fe20000100800 */
[----:B------:R-:W-:Y:S02]  /*76e80*/  STL [R1+0x30b4], R15 ;  /* 0x0030b40f01007387 */ /* 0x000fe40000100800 */
[----:B------:R1:W-:Y:S01]  /*76e90*/  STL [R1+0x30b8], R11 ;  /* 0x0030b80b01007387 */ /* 0x0003e20000100800 */
[----:B------:R1:W-:Y:S04]  /*76ea0*/  LDGSTS.E [R4+0x900], [R6.64], P1 ;  /* 0x0090000006047fae */ /* 0x0003e80008921844 */
[----:B------:R1:W-:Y:S01]  /*76eb0*/  STL [R1+0x30ac], R13 ;  /* 0x0030ac0d01007387 */ /* 0x0003e20000100800 */
[----:B------:R-:W4:Y:S02]  /*76ec0*/  LDL.LU R18, [R1+0x2fc4] ;  /* 0x002fc40001127983 */ /* 0x000f240000300800 */
[----:B------:R-:W4:Y:S02]  /*76ed0*/  LDL.LU R17, [R1+0x2fd0] ;  /* 0x002fd00001117983 */ /* 0x000f240000300800 */
[----:B------:R-:W4:Y:S02]  /*76ee0*/  LDL.LU R16, [R1+0x2fbc] ;  /* 0x002fbc0001107983 */ /* 0x000f240000300800 */
[----:B-1----:R-:W-:Y:S01]  /*76ef0*/  IMAD.MOV.U32 R6, RZ, RZ, R14 ;  /* 0x000000ffff067224 */ /* 0x002fe200078e000e */
[----:B------:R-:W-:-:S05]  /*76f00*/  MOV R7, R15 ;  /* 0x0000000f00077202 */ /* 0x000fca0000000f00 */
[----:B------:R1:W-:Y:S02]  /*76f10*/  LDGSTS.E [R4+0x980], [R6.64], P1 ;  /* 0x0098000006047fae */ /* 0x0003e40008921844 */
[----:B-1----:R-:W-:Y:S02]  /*76f20*/  IMAD.MOV.U32 R6, RZ, RZ, R11 ;  /* 0x000000ffff067224 */ /* 0x002fe400078e000b */
[----:B------:R-:W4:Y:S01]  /*76f30*/  LDL.LU R11, [R1+0x2fc8] ;  /* 0x002fc800010b7983 */ /* 0x000f220000300800 */
[----:B------:R-:W-:Y:S02]  /*76f40*/  IADD3 R9, P2, R9, R37, RZ ;  /* 0x0000002509097210 */ /* 0x000fe40007f5e0ff */
[----:B------:R-:W-:-:S03]  /*76f50*/  MOV R7, R13 ;  /* 0x0000000d00077202 */ /* 0x000fc60000000f00 */
[----:B------:R-:W-:Y:S04]  /*76f60*/  STL [R1+0x30b0], R9 ;  /* 0x0030b00901007387 */ /* 0x000fe80000100800 */
[----:B------:R1:W-:Y:S01]  /*76f70*/  LDGSTS.E [R4+0xa00], [R6.64], P1 ;  /* 0x00a0000006047fae */ /* 0x0003e20008921844 */
[----:B------:R-:W-:Y:S01]  /*76f80*/  IADD3 R8, P3, R8, R37, RZ ;  /* 0x0000002508087210 */ /* 0x000fe20007f7e0ff */
[----:B------:R-:W-:-:S05]  /*76f90*/  IMAD.X R10, R10, 0x1, R0, P2 ;  /* 0x000000010a0a7824 */ /* 0x000fca00010e0600 */
[----:B------:R1:W-:Y:S01]  /*76fa0*/  STL [R1+0x30a4], R10 ;  /* 0x0030a40a01007387 */ /* 0x0003e20000100800 */
[----:B------:R-:W-:Y:S01]  /*76fb0*/  STL [R1+0x30a8], R8 ;  /* 0x0030a80801007387 */ /* 0x000fe20000100800 */
[----:B-1----:R-:W-:Y:S02]  /*76fc0*/  MOV R7, R10 ;  /* 0x0000000a00077202 */ /* 0x002fe40000000f00 */
[----:B------:R-:W-:-:S05]  /*76fd0*/  IADD3.X R5, R5, R0, RZ, P3, !PT ;  /* 0x0000000005057210 */ /* 0x000fca0001ffe4ff */
[----:B------:R1:W-:Y:S01]  /*76fe0*/  STL [R1+0x309c], R5 ;  /* 0x00309c0501007387 */ /* 0x0003e20000100800 */
[----:B------:R-:W4:Y:S02]  /*76ff0*/  LDL.LU R15, [R1+0x2fb4] ;  /* 0x002fb400010f7983 */ /* 0x000f240000300800 */
[----:B------:R-:W4:Y:S02]  /*77000*/  LDL.LU R14, [R1+0x2fc0] ;  /* 0x002fc000010e7983 */ /* 0x000f240000300800 */
[----:B------:R-:W4:Y:S01]  /*77010*/  LDL.LU R13, [R1+0x2fac] ;  /* 0x002fac00010d7983 */ /* 0x000f220000300800 */
[----:B------:R-:W4:Y:S01]  /*77020*/  LDL.LU R10, [R1+0x2fb8] ;  /* 0x002fb800010a7983 */ /* 0x000f220000300800 */
[----:B------:R-:W-:Y:S01]  /*77030*/  IMAD.MOV.U32 R6, RZ, RZ, R9 ;  /* 0x000000ffff067224 */ /* 0x000fe200078e0009 */
[----:B------:R-:W-:Y:S01]  /*77040*/  ISETP.GT.AND P2, PT, R3, 0x6, PT ;  /* 0x000000060300780c */ /* 0x000fe20003f44270 */
[----:B------:R-:W4:Y:S03]  /*77050*/  LDL.LU R9, [R1+0x2fb0] ;  /* 0x002fb00001097983 */ /* 0x000f260000300800 */
[----:B------:R1:W-:Y:S02]  /*77060*/  LDGSTS.E [R4+0xa80], [R6.64], P1 ;  /* 0x00a8000006047fae */ /* 0x0003e40008921844 */
[----:B-1----:R-:W-:Y:S01]  /*77070*/  MOV R7, R5 ;  /* 0x0000000500077202 */ /* 0x002fe20000000f00 */
[----:B------:R-:W-:Y:S01]  /*77080*/  IMAD.MOV.U32 R6, RZ, RZ, R8 ;  /* 0x000000ffff067224 */ /* 0x000fe200078e0008 */
[----:B------:R-:W-:Y:S01]  /*77090*/  SEL R5, RZ, 0x4, !P2 ;  /* 0x00000004ff057807 */ /* 0x000fe20005000000 */
[----:B------:R-:W4:Y:S04]  /*770a0*/  LDL.LU R8, [R1+0x2fa8] ;  /* 0x002fa80001087983 */ /* 0x000f280000300800 */
[----:B------:R1:W-:Y:S01]  /*770b0*/  LDGSTS.E [R4+0xb00], [R6.64], P1 ;  /* 0x00b0000006047fae */ /* 0x0003e20008921844 */
[----:B------:R-:W-:-:S04]  /*770c0*/  SEL R5, R5, RZ, !P0 ;  /* 0x000000ff05057207 */ /* 0x000fc80004000000 */
[----:B------:R-:W-:Y:S02]  /*770d0*/  ISETP.NE.U32.AND P2, PT, R5, RZ, PT ;  /* 0x000000ff0500720c */ /* 0x000fe40003f45070 */
[-C--:B--2---:R-:W-:Y:S02]  /*770e0*/  IADD3 R12, P3, R12, R37.reuse, RZ ;  /* 0x000000250c0c7210 */ /* 0x084fe40007f7e0ff */
[----:B---3--:R-:W-:-:S03]  /*770f0*/  IADD3 R19, P4, R19, R37, RZ ;  /* 0x0000002513137210 */ /* 0x008fc60007f9e0ff */
[----:B------:R-:W-:Y:S01]  /*77100*/  IMAD.X R21, R21, 0x1, R0, P3 ;  /* 0x0000000115157824 */ /* 0x000fe200018e0600 */
[----:B----4-:R-:W-:Y:S01]  /*77110*/  IADD3.X R20, R20, R0, RZ, P4, !PT ;  /* 0x0000000014147210 */ /* 0x010fe200027fe4ff */
[----:B------:R2:W-:Y:S03]  /*77120*/  STL [R1+0x30a0], R12 ;  /* 0x0030a00c01007387 */ /* 0x0005e60000100800 */
[----:B------:R3:W-:Y:S02]  /*77130*/  STL [R1+0x3094], R21 ;  /* 0x0030941501007387 */ /* 0x0007e40000100800 */
[----:B-1----:R-:W-:Y:S01]  /*77140*/  IMAD.MOV.U32 R6, RZ, RZ, R12 ;  /* 0x000000ffff067224 */ /* 0x002fe200078e000c */
[----:B------:R-:W-:Y:S01]  /*77150*/  MOV R7, R21 ;  /* 0x0000001500077202 */ /* 0x000fe20000000f00 */
[----:B------:R-:W-:Y:S04]  /*77160*/  STL [R1+0x3058], R19 ;  /* 0x0030581301007387 */ /* 0x000fe80000100800 */
[----:B------:R1:W-:Y:S04]  /*77170*/  LDGSTS.E [R4+0xb80], [R6.64], P1 ;  /* 0x00b8000006047fae */ /* 0x0003e80008921844 */
[----:B--2---:R-:W2:Y:S01]  /*77180*/  LDL.LU R12, [R1+0x2fa4] ;  /* 0x002fa400010c7983 */ /* 0x004ea20000300800 */
[----:B------:R-:W-:Y:S02]  /*77190*/  STL [R1+0x2fcc], R20 ;  /* 0x002fcc1401007387 */ /* 0x000fe40000100800 */
[----:B------:R-:W4:Y:S01]  /*771a0*/  LDL.LU R5, [R1+0x2f9c] ;  /* 0x002f9c0001057983 */ /* 0x000f220000300800 */
[----:B------:R-:W-:-:S05]  /*771b0*/  IADD3 R17, P1, R17, R37, RZ ;  /* 0x0000002511117210 */ /* 0x000fca0007f3e0ff */
[----:B------:R-:W-:Y:S02]  /*771c0*/  IMAD.X R18, R18, 0x1, R0, P1 ;  /* 0x0000000112127824 */ /* 0x000fe400008e0600 */
[----:B-1----:R-:W-:Y:S01]  /*771d0*/  IMAD.MOV.U32 R6, RZ, RZ, R19 ;  /* 0x000000ffff067224 */ /* 0x002fe200078e0013 */
[----:B------:R-:W-:Y:S01]  /*771e0*/  MOV R7, R20 ;  /* 0x0000001400077202 */ /* 0x000fe20000000f00 */
[----:B------:R-:W-:Y:S04]  /*771f0*/  STL [R1+0x2fd0], R17 ;  /* 0x002fd01101007387 */ /* 0x000fe80000100800 */
[----:B------:R1:W-:Y:S01]  /*77200*/  LDGSTS.E [R4+0x1800], [R6.64], P2 ;  /* 0x0180000006047fae */ /* 0x0003e20009121844 */
[----:B------:R-:W-:Y:S01]  /*77210*/  STL [R1+0x2fc4], R18 ;  /* 0x002fc41201007387 */ /* 0x000fe20000100800 */
[----:B------:R-:W-:-:S04]  /*77220*/  IADD3 R11, P3, R11, R37, RZ ;  /* 0x000000250b0b7210 */ /* 0x000fc80007f7e0ff */
[----:B------:R-:W-:Y:S01]  /*77230*/  IADD3.X R16, R16, R0, RZ, P3, !PT ;  /* 0x0000000010107210 */ /* 0x000fe20001ffe4ff */
[----:B-1----:R-:W-:Y:S01]  /*77240*/  IMAD.MOV.U32 R6, RZ, RZ, R17 ;  /* 0x000000ffff067224 */ /* 0x002fe200078e0011 */
[----:B------:R-:W-:Y:S01]  /*77250*/  MOV R7, R18 ;  /* 0x0000001200077202 */ /* 0x000fe20000000f00 */
[----:B------:R1:W-:Y:S02]  /*77260*/  STL [R1+0x2fc8], R11 ;  /* 0x002fc80b01007387 */ /* 0x0003e40000100800 */
[----:B------:R1:W-:Y:S02]  /*77270*/  STL [R1+0x2fbc], R16 ;  /* 0x002fbc1001007387 */ /* 0x0003e40000100800 */
[----:B---3--:R-:W3:Y:S01]  /*77280*/  LDL.LU R21, [R1+0x2f94] ;  /* 0x002f940001157983 */ /* 0x008ee20000300800 */
[----:B------:R1:W-:Y:S02]  /*77290*/  LDGSTS.E [R4+0x1880], [R6.64], P2 ;  /* 0x0188000006047fae */ /* 0x0003e40009121844 */
[----:B-1----:R-:W-:-:S02]  /*772a0*/  IMAD.MOV.U32 R6, RZ, RZ, R11 ;  /* 0x000000ffff067224 */ /* 0x002fc400078e000b */
[----:B------:R-:W3:Y:S01]  /*772b0*/  LDL.LU R11, [R1+0x2fa0] ;  /* 0x002fa000010b7983 */ /* 0x000ee20000300800 */
[----:B------:R-:W3:Y:S02]  /*772c0*/  LDL.LU R20, [R1+0x2ecc] ;  /* 0x002ecc0001147983 */ /* 0x000ee40000300800 */
[----:B------:R-:W3:Y:S01]  /*772d0*/  LDL.LU R19, [R1+0x2f58] ;  /* 0x002f580001137983 */ /* 0x000ee20000300800 */
[----:B------:R-:W-:-:S05]  /*772e0*/  MOV R7, R16 ;  /* 0x0000001000077202 */ /* 0x000fca0000000f00 */
[----:B------:R1:W-:Y:S01]  /*772f0*/  LDGSTS.E [R4+0x1900], [R6.64], P2 ;  /* 0x0190000006047fae */ /* 0x0003e20009121844 */
[-C--:B------:R-:W-:Y:S02]  /*77300*/  IADD3 R14, P1, R14, R37.reuse, RZ ;  /* 0x000000250e0e7210 */ /* 0x080fe40007f3e0ff */
[----:B------:R-:W-:-:S03]  /*77310*/  IADD3 R10, P3, R10, R37, RZ ;  /* 0x000000250a0a7210 */ /* 0x000fc60007f7e0ff */
[----:B------:R-:W-:Y:S01]  /*77320*/  IMAD.X R15, R15, 0x1, R0, P1 ;  /* 0x000000010f0f7824 */ /* 0x000fe200008e0600 */
[----:B------:R-:W-:Y:S01]  /*77330*/  IADD3.X R13, R13, R0, RZ, P3, !PT ;  /* 0x000000000d0d7210 */ /* 0x000fe20001ffe4ff */
[----:B------:R-:W-:Y:S03]  /*77340*/  STL [R1+0x2fc0], R14 ;  /* 0x002fc00e01007387 */ /* 0x000fe60000100800 */
[----:B------:R-:W-:Y:S02]  /*77350*/  STL [R1+0x2fb4], R15 ;  /* 0x002fb40f01007387 */ /* 0x000fe40000100800 */
[----:B------:R1:W-:Y:S02]  /*77360*/  STL [R1+0x2fb8], R10 ;  /* 0x002fb80a01007387 */ /* 0x0003e40000100800 */
[----:B-1----:R-:W-:Y:S01]  /*77370*/  IMAD.MOV.U32 R6, RZ, RZ, R14 ;  /* 0x000000ffff067224 */ /* 0x002fe200078e000e */
[----:B------:R1:W-:Y:S01]  /*77380*/  STL [R1+0x2fac], R13 ;  /* 0x002fac0d01007387 */ /* 0x0003e20000100800 */
[----:B------:R-:W-:Y:S01]  /*77390*/  MOV R7, R15 ;  /* 0x0000000f00077202 */ /* 0x000fe20000000f00 */
[----:B------:R-:W3:Y:S02]  /*773a0*/  LDL.LU R18, [R1+0x2ec4] ;  /* 0x002ec40001127983 */ /* 0x000ee40000300800 */
[----:B------:R-:W3:Y:S01]  /*773b0*/  LDL.LU R17, [R1+0x2ed0] ;  /* 0x002ed00001117983 */ /* 0x000ee20000300800 */
[----:B------:R-:W3:Y:S04]  /*773c0*/  LDL.LU R16, [R1+0x2ebc] ;  /* 0x002ebc0001107983 */ /* 0x000ee80000300800 */
[----:B------:R1:W-:Y:S02]  /*773d0*/  LDGSTS.E [R4+0x1980], [R6.64], P2 ;  /* 0x0198000006047fae */ /* 0x0003e40009121844 */
[----:B-1----:R-:W-:-:S02]  /*773e0*/  IMAD.MOV.U32 R6, RZ, RZ, R10 ;  /* 0x000000ffff067224 */ /* 0x002fc400078e000a */
[----:B------:R-:W3:Y:S01]  /*773f0*/  LDL.LU R10, [R1+0x2ec8] ;  /* 0x002ec800010a7983 */ /* 0x000ee20000300800 */
[-C--:B------:R-:W-:Y:S02]  /*77400*/  IADD3 R9, P1, R9, R37.reuse, RZ ;  /* 0x0000002509097210 */ /* 0x080fe40007f3e0ff */
[----:B------:R-:W-:Y:S02]  /*77410*/  IADD3 R8, P3, R8, R37, RZ ;  /* 0x0000002508087210 */ /* 0x000fe40007f7e0ff */
[----:B------:R-:W-:Y:S01]  /*77420*/  MOV R7, R13 ;  /* 0x0000000d00077202 */ /* 0x000fe20000000f00 */
[----:B------:R-:W-:Y:S04]  /*77430*/  STL [R1+0x2fb0], R9 ;  /* 0x002fb00901007387 */ /* 0x000fe80000100800 */
[----:B------:R1:W-:Y:S02]  /*77440*/  LDGSTS.E [R4+0x1a00], [R6.64], P2 ;  /* 0x01a0000006047fae */ /* 0x0003e40009121844 */
[----:B-1----:R-:W-:-:S02]  /*77450*/  IMAD.MOV.U32 R6, RZ, RZ, R9 ;  /* 0x000000ffff067224 */ /* 0x002fc400078e0009 */
[----:B--2---:R-:W-:Y:S01]  /*77460*/  IMAD.X R12, R12, 0x1, R0, P1 ;  /* 0x000000010c0c7824 */ /* 0x004fe200008e0600 */
[----:B----4-:R-:W-:-:S04]  /*77470*/  IADD3.X R5, R5, R0, RZ, P3, !PT ;  /* 0x0000000005057210 */ /* 0x010fc80001ffe4ff */
[----:B------:R1:W-:Y:S01]  /*77480*/  STL [R1+0x2fa4], R12 ;  /* 0x002fa40c01007387 */ /* 0x0003e20000100800 */
[----:B------:R-:W-:Y:S02]  /*77490*/  STL [R1+0x2fa8], R8 ;  /* 0x002fa80801007387 */ /* 0x000fe40000100800 */
[----:B------:R2:W-:Y:S02]  /*774a0*/  STL [R1+0x2f9c], R5 ;  /* 0x002f9c0501007387 */ /* 0x0005e40000100800 */
[----:B------:R-:W4:Y:S01]  /*774b0*/  LDL.LU R15, [R1+0x2eb4] ;  /* 0x002eb400010f7983 */ /* 0x000f220000300800 */
[----:B------:R-:W4:Y:S01]  /*774c0*/  LDL.LU R14, [R1+0x2ec0] ;  /* 0x002ec000010e7983 */ /* 0x000f220000300800 */
[----:B------:R-:W-:Y:S01]  /*774d0*/  MOV R7, R12 ;  /* 0x0000000c00077202 */ /* 0x000fe20000000f00 */
[----:B------:R-:W4:Y:S02]  /*774e0*/  LDL.LU R13, [R1+0x2eac] ;  /* 0x002eac00010d7983 */ /* 0x000f240000300800 */
[----:B-1----:R-:W4:Y:S01]  /*774f0*/  LDL.LU R12, [R1+0x2eb8] ;  /* 0x002eb800010c7983 */ /* 0x002f220000300800 */
[----:B------:R-:W-:-:S03]  /*77500*/  ISETP.GT.AND P1, PT, R3, 0xa, PT ;  /* 0x0000000a0300780c */ /* 0x000fc60003f24270 */
[----:B------:R1:W-:Y:S01]  /*77510*/  LDGSTS.E [R4+0x1a80], [R6.64], P2 ;  /* 0x01a8000006047fae */ /* 0x0003e20009121844 */
[----:B------:R-:W4:Y:S01]  /*77520*/  LDL.LU R9, [R1+0x2eb0] ;  /* 0x002eb00001097983 */ /* 0x000f220000300800 */
[----:B-1----:R-:W-:Y:S01]  /*77530*/  MOV R7, R5 ;  /* 0x0000000500077202 */ /* 0x002fe20000000f00 */
[----:B--2---:R-:W-:Y:S02]  /*77540*/  SEL R5, RZ, 0x4, !P1 ;  /* 0x00000004ff057807 */ /* 0x004fe40004800000 */
[----:B------:R-:W-:Y:S02]  /*77550*/  IMAD.MOV.U32 R6, RZ, RZ, R8 ;  /* 0x000000ffff067224 */ /* 0x000fe400078e0008 */
[----:B------:R-:W2:Y:S01]  /*77560*/  LDL.LU R8, [R1+0x2ea8] ;  /* 0x002ea80001087983 */ /* 0x000ea20000300800 */
[----:B------:R-:W-:-:S03]  /*77570*/  SEL R5, R5, RZ, !P0 ;  /* 0x000000ff05057207 */ /* 0x000fc60004000000 */
[----:B------:R1:W-:Y:S01]  /*77580*/  LDGSTS.E [R4+0x1b00], [R6.64], P2 ;  /* 0x01b0000006047fae */ /* 0x0003e20009121844 */
[-C--:B---3--:R-:W-:Y:S02]  /*77590*/  IADD3 R11, P3, R11, R37.reuse, RZ ;  /* 0x000000250b0b7210 */ /* 0x088fe40007f7e0ff */
[----:B------:R-:W-:-:S03]  /*775a0*/  IADD3 R19, P4, R19, R37, RZ ;  /* 0x0000002513137210 */ /* 0x000fc60007f9e0ff */
[----:B------:R-:W-:Y:S01]  /*775b0*/  IMAD.X R21, R21, 0x1, R0, P3 ;  /* 0x0000000115157824 */ /* 0x000fe200018e0600 */
[----:B------:R-:W-:Y:S01]  /*775c0*/  IADD3.X R20, R20, R0, RZ, P4, !PT ;  /* 0x0000000014147210 */ /* 0x000fe200027fe4ff */
[----:B------:R3:W-:Y:S03]  /*775d0*/  STL [R1+0x2fa0], R11 ;  /* 0x002fa00b01007387 */ /* 0x0007e60000100800 */
[----:B------:R3:W-:Y:S02]  /*775e0*/  STL [R1+0x2f94], R21 ;  /* 0x002f941501007387 */ /* 0x0007e40000100800 */
[----:B-1----:R-:W-:Y:S02]  /*775f0*/  IMAD.MOV.U32 R6, RZ, RZ, R11 ;  /* 0x000000ffff067224 */ /* 0x002fe400078e000b */
[----:B------:R-:W-:Y:S01]  /*77600*/  STL [R1+0x2f58], R19 ;  /* 0x002f581301007387 */ /* 0x000fe20000100800 */
[----:B------:R-:W-:-:S02]  /*77610*/  ISETP.NE.U32.AND P1, PT, R5, RZ, PT ;  /* 0x000000ff0500720c */ /* 0x000fc40003f25070 */
[----:B------:R-:W-:Y:S01]  /*77620*/  MOV R7, R21 ;  /* 0x0000001500077202 */ /* 0x000fe20000000f00 */
[----:B---3--:R-:W4:Y:S01]  /*77630*/  LDL.LU R11, [R1+0x2ea4] ;  /* 0x002ea400010b7983 */ /* 0x008f220000300800 */
[----:B------:R-:W-:Y:S02]  /*77640*/  STL [R1+0x2ecc], R20 ;  /* 0x002ecc1401007387 */ /* 0x000fe40000100800 */
[----:B------:R-:W4:Y:S01]  /*77650*/  LDL.LU R5, [R1+0x2e9c] ;  /* 0x002e9c0001057983 */ /* 0x000f220000300800 */
[----:B------:R1:W-:Y:S02]  /*77660*/  LDGSTS.E [R4+0x1b80], [R6.64], P2 ;  /* 0x01b8000006047fae */ /* 0x0003e40009121844 */
[----:B-1----:R-:W-:Y:S01]  /*77670*/  IMAD.MOV.U32 R6, RZ, RZ, R19 ;  /* 0x000000ffff067224 */ /* 0x002fe200078e0013 */
[----:B------:R-:W-:-:S05]  /*77680*/  MOV R7, R20 ;  /* 0x0000001400077202 */ /* 0x000fca0000000f00 */
[----:B------:R1:W-:Y:S01]  /*77690*/  LDGSTS.E [R4+0x2800], [R6.64], P1 ;  /* 0x0280000006047fae */ /* 0x0003e20008921844 */
[----:B------:R-:W-:-:S05]  /*776a0*/  IADD3 R17, P2, R17, R37, RZ ;  /* 0x0000002511117210 */ /* 0x000fca0007f5e0ff */
[----:B------:R-:W-:Y:S01]  /*776b0*/  IMAD.X R18, R18, 0x1, R0, P2 ;  /* 0x0000000112127824 */ /* 0x000fe200010e0600 */
[----:B------:R-:W-:Y:S01]  /*776c0*/  STL [R1+0x2ed0], R17 ;  /* 0x002ed01101007387 */ /* 0x000fe20000100800 */
[----:B-1----:R-:W-:-:S03]  /*776d0*/  IMAD.MOV.U32 R6, RZ, RZ, R17 ;  /* 0x000000ffff067224 */ /* 0x002fc600078e0011 */
[----:B------:R-:W-:Y:S02]  /*776e0*/  MOV R7, R18 ;  /* 0x0000001200077202 */ /* 0x000fe40000000f00 */
[----:B------:R-:W-:Y:S01]  /*776f0*/  IADD3 R10, P3, R10, R37, RZ ;  /* 0x000000250a0a7210 */ /* 0x000fe20007f7e0ff */
[----:B------:R-:W-:Y:S04]  /*77700*/  STL [R1+0x2ec4], R18 ;  /* 0x002ec41201007387 */ /* 0x000fe80000100800 */
[----:B------:R1:W-:Y:S01]  /*77710*/  LDGSTS.E [R4+0x2880], [R6.64], P1 ;  /* 0x0288000006047fae */ /* 0x0003e20008921844 */
[----:B------:R-:W-:-:S03]  /*77720*/  IADD3.X R16, R16, R0, RZ, P3, !PT ;  /* 0x0000000010107210 */ /* 0x000fc60001ffe4ff */
[----:B------:R1:W-:Y:S04]  /*77730*/  STL [R1+0x2ec8], R10 ;  /* 0x002ec80a01007387 */ /* 0x0003e80000100800 */
[----:B------:R4:W-:Y:S01]  /*77740*/  STL [R1+0x2ebc], R16 ;  /* 0x002ebc1001007387 */ /* 0x0009e20000100800 */
[----:B------:R-:W4:Y:S02]  /*77750*/  LDL.LU R21, [R1+0x2e94] ;  /* 0x002e940001157983 */ /* 0x000f240000300800 */
[----:B-1----:R-:W-:Y:S02]  /*77760*/  IMAD.MOV.U32 R6, RZ, RZ, R10 ;  /* 0x000000ffff067224 */ /* 0x002fe400078e000a */
[----:B------:R-:W4:Y:S01]  /*77770*/  LDL.LU R10, [R1+0x2ea0] ;  /* 0x002ea000010a7983 */ /* 0x000f220000300800 */
[----:B------:R-:W4:Y:S02]  /*77780*/  LDL.LU R20, [R1+0x2e18] ;  /* 0x002e180001147983 */ /* 0x000f240000300800 */
[----:B------:R-:W4:Y:S01]  /*77790*/  LDL.LU R19, [R1+0x2e1c] ;  /* 0x002e1c0001137983 */ /* 0x000f220000300800 */
[----:B------:R-:W-:-:S05]  /*777a0*/  MOV R7, R16 ;  /* 0x0000001000077202 */ /* 0x000fca0000000f00 */
[----:B------:R1:W-:Y:S01]  /*777b0*/  LDGSTS.E [R4+0x2900], [R6.64], P1 ;  /* 0x0290000006047fae */ /* 0x0003e20008921844 */
[-C--:B----4-:R-:W-:Y:S02]  /*777c0*/  IADD3 R14, P2, R14, R37.reuse, RZ ;  /* 0x000000250e0e7210 */ /* 0x090fe40007f5e0ff */
[----:B------:R-:W-:-:S03]  /*777d0*/  IADD3 R12, P3, R12, R37, RZ ;  /* 0x000000250c0c7210 */ /* 0x000fc60007f7e0ff */
[----:B------:R-:W-:Y:S01]  /*777e0*/  IMAD.X R15, R15, 0x1, R0, P2 ;  /* 0x000000010f0f7824 */ /* 0x000fe200010e0600 */
[----:B------:R-:W-:Y:S01]  /*777f0*/  STL [R1+0x2ec0], R14 ;  /* 0x002ec00e01007387 */ /* 0x000fe20000100800 */
[----:B------:R-:W-:-:S03]  /*77800*/  IADD3.X R13, R13, R0, RZ, P3, !PT ;  /* 0x000000000d0d7210 */ /* 0x000fc60001ffe4ff */
[----:B------:R-:W-:Y:S01]  /*77810*/  STL [R1+0x2eb4], R15 ;  /* 0x002eb40f01007387 */ /* 0x000fe20000100800 */
[----:B------:R4:W-:Y:S02]  /*77820*/  STL [R1+0x2eb8], R12 ;  /* 0x002eb80c01007387 */ /* 0x0009e40000100800 */
[----:B------:R2:W-:Y:S02]  /*77830*/  STL [R1+0x2eac], R13 ;  /* 0x002eac0d01007387 */ /* 0x0005e40000100800 */
[----:B-1----:R-:W-:Y:S01]  /*77840*/  IMAD.MOV.U32 R6, RZ, RZ, R14 ;  /* 0x000000ffff067224 */ /* 0x002fe200078e000e */
[----:B------:R-:W-:Y:S01]  /*77850*/  MOV R7, R15 ;  /* 0x0000000f00077202 */ /* 0x000fe20000000f00 */
[----:B------:R-:W3:Y:S01]  /*77860*/  LDL.LU R18, [R1+0x2e20] ;  /* 0x002e200001127983 */ /* 0x000ee20000300800 */
[----:B------:R-:W3:Y:S02]  /*77870*/  LDL.LU R17, [R1+0x2e24] ;  /* 0x002e240001117983 */ /* 0x000ee40000300800 */
[----:B------:R-:W3:Y:S01]  /*77880*/  LDL.LU R16, [R1+0x2e28] ;  /* 0x002e280001107983 */ /* 0x000ee20000300800 */
[-C--:B------:R-:W-:Y:S01]  /*77890*/  IADD3 R9, P2, R9, R37.reuse, RZ ;  /* 0x0000002509097210 */ /* 0x080fe20007f5e0ff */
[----:B------:R1:W-:Y:S01]  /*778a0*/  LDGSTS.E [R4+0x2980], [R6.64], P1 ;  /* 0x0298000006047fae */ /* 0x0003e20008921844 */
[----:B--2---:R-:W-:Y:S01]  /*778b0*/  IADD3 R8, P3, R8, R37, RZ ;  /* 0x0000002508087210 */ /* 0x004fe20007f7e0ff */
[----:B-1----:R-:W-:-:S02]  /*778c0*/  IMAD.MOV.U32 R6, RZ, RZ, R12 ;  /* 0x000000ffff067224 */ /* 0x002fc400078e000c */
[----:B----4-:R-:W2:Y:S01]  /*778d0*/  LDL.LU R12, [R1+0x2e2c] ;  /* 0x002e2c00010c7983 */ /* 0x010ea20000300800 */
[----:B------:R-:W-:Y:S01]  /*778e0*/  STL [R1+0x2eb0], R9 ;  /* 0x002eb00901007387 */ /* 0x000fe20000100800 */
[----:B------:R-:W-:-:S05]  /*778f0*/  MOV R7, R13 ;  /* 0x0000000d00077202 */ /* 0x000fca0000000f00 */
[----:B------:R1:W-:Y:S01]  /*77900*/  LDGSTS.E [R4+0x2a00], [R6.64], P1 ;  /* 0x02a0000006047fae */ /* 0x0003e20008921844 */
[----:B------:R-:W-:Y:S01]  /*77910*/  IMAD.X R11, R11, 0x1, R0, P2 ;  /* 0x000000010b0b7824 */ /* 0x000fe200010e0600 */
[----:B------:R-:W-:-:S04]  /*77920*/  IADD3.X R5, R5, R0, RZ, P3, !PT ;  /* 0x0000000005057210 */ /* 0x000fc80001ffe4ff */
[----:B------:R4:W-:Y:S01]  /*77930*/  STL [R1+0x2ea4], R11 ;  /* 0x002ea40b01007387 */ /* 0x0009e20000100800 */
[----:B------:R-:W-:Y:S02]  /*77940*/  STL [R1+0x2ea8], R8 ;  /* 0x002ea80801007387 */ /* 0x000fe40000100800 */
[----:B------:R4:W-:Y:S02]  /*77950*/  STL [R1+0x2e9c], R5 ;  /* 0x002e9c0501007387 */ /* 0x0009e40000100800 */
[----:B------:R-:W2:Y:S01]  /*77960*/  LDL.LU R15, [R1+0x2e30] ;  /* 0x002e3000010f7983 */ /* 0x000ea20000300800 */
[----:B------:R-:W2:Y:S01]  /*77970*/  LDL.LU R14, [R1+0x2e34] ;  /* 0x002e3400010e7983 */ /* 0x000ea20000300800 */
[----:B-1----:R-:W-:Y:S01]  /*77980*/  MOV R7, R11 ;  /* 0x0000000b00077202 */ /* 0x002fe20000000f00 */
[----:B------:R-:W2:Y:S02]  /*77990*/  LDL.LU R13, [R1+0x2e38] ;  /* 0x002e3800010d7983 */ /* 0x000ea40000300800 */
[----:B----4-:R-:W3:Y:S01]  /*779a0*/  LDL.LU R11, [R1+0x2e3c] ;  /* 0x002e3c00010b7983 */ /* 0x010ee20000300800 */
[----:B------:R-:W-:Y:S01]  /*779b0*/  IMAD.MOV.U32 R6, RZ, RZ, R9 ;  /* 0x000000ffff067224 */ /* 0x000fe200078e0009 */
[----:B------:R-:W-:Y:S01]  /*779c0*/  ISETP.GT.AND P2, PT, R3, 0xe, PT ;  /* 0x0000000e0300780c */ /* 0x000fe20003f44270 */
[----:B------:R-:W3:Y:S03]  /*779d0*/  LDL.LU R9, [R1+0x2e44] ;  /* 0x002e440001097983 */ /* 0x000ee60000300800 */
[----:B------:R1:W-:Y:S02]  /*779e0*/  LDGSTS.E [R4+0x2a80], [R6.64], P1 ;  /* 0x02a8000006047fae */ /* 0x0003e40008921844 */
[----:B-1----:R-:W-:Y:S01]  /*779f0*/  MOV R7, R5 ;  /* 0x0000000500077202 */ /* 0x002fe20000000f00 */
[----:B------:R-:W-:-:S02]  /*77a00*/  SEL R5, RZ, 0x4, !P2 ;  /* 0x00000004ff057807 */ /* 0x000fc40005000000 */
[----:B------:R-:W-:Y:S02]  /*77a10*/  IMAD.MOV.U32 R6, RZ, RZ, R8 ;  /* 0x000000ffff067224 */ /* 0x000fe400078e0008 */
[----:B------:R-:W3:Y:S01]  /*77a20*/  LDL.LU R8, [R1+0x2e4c] ;  /* 0x002e4c0001087983 */ /* 0x000ee20000300800 */
[----:B------:R-:W-:-:S03]  /*77a30*/  SEL R5, R5, RZ, !P0 ;  /* 0x000000ff05057207 */ /* 0x000fc60004000000 */
[----:B------:R1:W-:Y:S01]  /*77a40*/  LDGSTS.E [R4+0x2b00], [R6.64], P1 ;  /* 0x02b0000006047fae */ /* 0x0003e20008921844 */
[----:B------:R-:W-:Y:S02]  /*77a50*/  ISETP.NE.U32.AND P2, PT, R5, RZ, PT ;  /* 0x000000ff0500720c */ /* 0x000fe40003f45070 */
[-C--:B------:R-:W-:Y:S02]  /*77a60*/  IADD3 R10, P3, R10, R37.reuse, RZ ;  /* 0x000000250a0a7210 */ /* 0x080fe40007f7e0ff */
[----:B------:R-:W-:-:S03]  /*77a70*/  IADD3 R19, P4, R19, R37, RZ ;  /* 0x0000002513137210 */ /* 0x000fc60007f9e0ff */
[----:B------:R-:W-:Y:S01]  /*77a80*/  IMAD.X R21, R21, 0x1, R0, P3 ;  /* 0x0000000115157824 */ /* 0x000fe200018e0600 */
[----:B------:R-:W-:Y:S01]  /*77a90*/  IADD3.X R20, R20, R0, RZ, P4, !PT ;  /* 0x0000000014147210 */ /* 0x000fe200027fe4ff */
[----:B------:R1:W-:Y:S03]  /*77aa0*/  STL [R1+0x2ea0], R10 ;  /* 0x002ea00a01007387 */ /* 0x0003e60000100800 */
[----:B------:R2:W-:Y:S02]  /*77ab0*/  STL [R1+0x2e94], R21 ;  /* 0x002e941501007387 */ /* 0x0005e40000100800 */
[----:B-1----:R-:W-:Y:S01]  /*77ac0*/  IMAD.MOV.U32 R6, RZ, RZ, R10 ;  /* 0x000000ffff067224 */ /* 0x002fe200078e000a */
[----:B------:R-:W-:Y:S04]  /*77ad0*/  STL [R1+0x2e1c], R19 ;  /* 0x002e1c1301007387 */ /* 0x000fe80000100800 */
[----:B------:R-:W3:Y:S01]  /*77ae0*/  LDL.LU R10, [R1+0x2e40] ;  /* 0x002e4000010a7983 */ /* 0x000ee20000300800 */
[----:B------:R-:W-:Y:S02]  /*77af0*/  STL [R1+0x2e18], R20 ;  /* 0x002e181401007387 */ /* 0x000fe40000100800 */
[----:B------:R-:W3:Y:S01]  /*77b00*/  LDL.LU R5, [R1+0x2e48] ;  /* 0x002e480001057983 */ /* 0x000ee20000300800 */
[----:B------:R-:W-:-:S05]  /*77b10*/  MOV R7, R21 ;  /* 0x0000001500077202 */ /* 0x000fca0000000f00 */
[----:B------:R1:W-:Y:S02]  /*77b20*/  LDGSTS.E [R4+0x2b80], [R6.64], P1 ;  /* 0x02b8000006047fae */ /* 0x0003e40008921844 */
[----:B-1----:R-:W-:Y:S01]  /*77b30*/  IMAD.MOV.U32 R6, RZ, RZ, R19 ;  /* 0x000000ffff067224 */ /* 0x002fe200078e0013 */
[----:B------:R-:W-:-:S05]  /*77b40*/  MOV R7, R20 ;  /* 0x0000001400077202 */ /* 0x000fca0000000f00 */
[----:B------:R1:W-:Y:S01]  /*77b50*/  LDGSTS.E [R4+0x3800], [R6.64], P2 ;  /* 0x0380000006047fae */ /* 0x0003e20009121844 */
[----:B---3--:R-:W-:-:S05]  /*77b60*/  IADD3 R17, P1, R17, R37, RZ ;  /* 0x0000002511117210 */ /* 0x008fca0007f3e0ff */
[----:B------:R-:W-:Y:S02]  /*77b70*/  IMAD.X R18, R18, 0x1, R0, P1 ;  /* 0x0000000112127824 */ /* 0x000fe400008e0600 */
[----:B-1----:R-:W-:Y:S01]  /*77b80*/  IMAD.MOV.U32 R6, RZ, RZ, R17 ;  /* 0x000000ffff067224 */ /* 0x002fe200078e0011 */
[----:B------:R-:W-:Y:S02]  /*77b90*/  STL [R1+0x2e24], R17 ;  /* 0x002e241101007387 */ /* 0x000fe40000100800 */
[----:B------:R-:W-:Y:S02]  /*77ba0*/  MOV R7, R18 ;  /* 0x0000001200077202 */ /* 0x000fe40000000f00 */
[----:B--2---:R-:W-:Y:S01]  /*77bb0*/  IADD3 R12, P3, R12, R37, RZ ;  /* 0x000000250c0c7210 */ /* 0x004fe20007f7e0ff */
[----:B------:R-:W-:Y:S04]  /*77bc0*/  STL [R1+0x2e20], R18 ;  /* 0x002e201201007387 */ /* 0x000fe80000100800 */
[----:B------:R1:W-:Y:S01]  /*77bd0*/  LDGSTS.E [R4+0x3880], [R6.64], P2 ;  /* 0x0388000006047fae */ /* 0x0003e20009121844 */
[----:B------:R-:W-:-:S03]  /*77be0*/  IADD3.X R16, R16, R0, RZ, P3, !PT ;  /* 0x0000000010107210 */ /* 0x000fc60001ffe4ff */
[----:B------:R2:W-:Y:S04]  /*77bf0*/  STL [R1+0x2e2c], R12 ;  /* 0x002e2c0c01007387 */ /* 0x0005e80000100800 */
[----:B------:R3:W-:Y:S01]  /*77c00*/  STL [R1+0x2e28], R16 ;  /* 0x002e281001007387 */ /* 0x0007e20000100800 */
[----:B------:R-:W4:Y:S02]  /*77c10*/  LDL.LU R21, [R1+0x2e50] ;  /* 0x002e500001157983 */ /* 0x000f240000300800 */
[----:B-1----:R-:W-:Y:S02]  /*77c20*/  IMAD.MOV.U32 R6, RZ, RZ, R12 ;  /* 0x000000ffff067224 */ /* 0x002fe400078e000c */
[----:B--2---:R-:W2:Y:S01]  /*77c30*/  LDL.LU R12, [R1+0x2e54] ;  /* 0x002e5400010c7983 */ /* 0x004ea20000300800 */
[----:B------:R-:W4:Y:S02]  /*77c40*/  LDL.LU R20, [R1+0x2d18] ;  /* 0x002d180001147983 */ /* 0x000f240000300800 */
[----:B------:R-:W4:Y:S01]  /*77c50*/  LDL.LU R19, [R1+0x2d1c] ;  /* 0x002d1c0001137983 */ /* 0x000f220000300800 */
[----:B------:R-:W-:-:S05]  /*77c60*/  MOV R7, R16 ;  /* 0x0000001000077202 */ /* 0x000fca0000000f00 */
[----:B------:R1:W-:Y:S01]  /*77c70*/  LDGSTS.E [R4+0x3900], [R6.64], P2 ;  /* 0x0390000006047fae */ /* 0x0003e20009121844 */
[-C--:B------:R-:W-:Y:S02]  /*77c80*/  IADD3 R14, P1, R14, R37.reuse, RZ ;  /* 0x000000250e0e7210 */ /* 0x080fe40007f3e0ff */
[----:B---3--:R-:W-:-:S03]  /*77c90*/  IADD3 R11, P3, R11, R37, RZ ;  /* 0x000000250b0b7210 */ /* 0x008fc60007f7e0ff */
        /* <DEDUP_REMOVED lines=8> */
[----:B------:R-:W4:Y:S01]  /*77d20*/  LDL.LU R18, [R1+0x2d20] ;  /* 0x002d200001127983 */ /* 0x000f220000300800 */
[----:B------:R-:W4:Y:S02]  /*77d30*/  LDL.LU R17, [R1+0x2d24] ;  /* 0x002d240001117983 */ /* 0x000f240000300800 */
[----:B------:R-:W4:Y:S01]  /*77d40*/  LDL.LU R16, [R1+0x2d28] ;  /* 0x002d280001107983 */ /* 0x000f220000300800 */
[----:B------:R1:W-:Y:S01]  /*77d50*/  LDGSTS.E [R4+0x3980], [R6.64], P2 ;  /* 0x0398000006047fae */ /* 0x0003e20009121844 */
[----:B------:R-:W-:Y:S01]  /*77d60*/  IADD3 R9, P1, R9, R37, RZ ;  /* 0x0000002509097210 */ /* 0x000fe20007f3e0ff */
[----:B-1----:R-:W-:-:S02]  /*77d70*/  IMAD.MOV.U32 R6, RZ, RZ, R11 ;  /* 0x000000ffff067224 */ /* 0x002fc400078e000b */
[----:B---3--:R-:W3:Y:S01]  /*77d80*/  LDL.LU R11, [R1+0x2d2c] ;  /* 0x002d2c00010b7983 */ /* 0x008ee20000300800 */
[----:B------:R-:W-:Y:S01]  /*77d90*/  IADD3 R8, P3, R8, R37, RZ ;  /* 0x0000002508087210 */ /* 0x000fe20007f7e0ff */
        /* <DEDUP_REMOVED lines=8> */
[----:B------:R-:W3:Y:S01]  /*77e20*/  LDL.LU R15, [R1+0x2d30] ;  /* 0x002d3000010f7983 */ /* 0x000ee20000300800 */
[----:B------:R-:W3:Y:S01]  /*77e30*/  LDL.LU R14, [R1+0x2d34] ;  /* 0x002d3400010e7983 */ /* 0x000ee20000300800 */
[----:B-1----:R-:W-:-:S03]  /*77e40*/  MOV R7, R10 ;  /* 0x0000000a00077202 */ /* 0x002fc60000000f00 */
[----:B------:R-:W3:Y:S04]  /*77e50*/  LDL.LU R13, [R1+0x2d38] ;  /* 0x002d3800010d7983 */ /* 0x000ee80000300800 */
[----:B------:R-:W3:Y:S01]  /*77e60*/  LDL.LU R10, [R1+0x2d3c] ;  /* 0x002d3c00010a7983 */ /* 0x000ee20000300800 */
[----:B------:R-:W-:Y:S01]  /*77e70*/  IMAD.MOV.U32 R6, RZ, RZ, R9 ;  /* 0x000000ffff067224 */ /* 0x000fe200078e0009 */
[----:B------:R-:W-:Y:S01]  /*77e80*/  ISETP.GT.AND P1, PT, R3, 0x12, PT ;  /* 0x000000120300780c */ /* 0x000fe20003f24270 */
[----:B------:R-:W3:Y:S03]  /*77e90*/  LDL.LU R9, [R1+0x2d44] ;  /* 0x002d440001097983 */ /* 0x000ee60000300800 */
[----:B------:R1:W-:Y:S02]  /*77ea0*/  LDGSTS.E [R4+0x3a80], [R6.64], P2 ;  /* 0x03a8000006047fae */ /* 0x0003e40009121844 */
[----:B-1----:R-:W-:Y:S01]  /*77eb0*/  MOV R7, R5 ;  /* 0x0000000500077202 */ /* 0x002fe20000000f00 */
[----:B------:R-:W-:Y:S01]  /*77ec0*/  IMAD.MOV.U32 R6, RZ, RZ, R8 ;  /* 0x000000ffff067224 */ /* 0x000fe200078e0008 */
[----:B------:R-:W-:Y:S01]  /*77ed0*/  SEL R5, RZ, 0x4, !P1 ;  /* 0x00000004ff057807 */ /* 0x000fe20004800000 */
[----:B------:R-:W3:Y:S04]  /*77ee0*/  LDL.LU R8, [R1+0x2d4c] ;  /* 0x002d4c0001087983 */ /* 0x000ee80000300800 */
[----:B------:R1:W-:Y:S01]  /*77ef0*/  LDGSTS.E [R4+0x3b00], [R6.64], P2 ;  /* 0x03b0000006047fae */ /* 0x0003e20009121844 */
[----:B------:R-:W-:-:S04]  /*77f00*/  SEL R5, R5, RZ, !P0 ;  /* 0x000000ff05057207 */ /* 0x000fc80004000000 */
[----:B------:R-:W-:Y:S02]  /*77f10*/  ISETP.NE.U32.AND P1, PT, R5, RZ, PT ;  /* 0x000000ff0500720c */ /* 0x000fe40003f25070 */
[-C--:B--2---:R-:W-:Y:S02]  /*77f20*/  IADD3 R12, P3, R12, R37.reuse, RZ ;  /* 0x000000250c0c7210 */ /* 0x084fe40007f7e0ff */
[----:B----4-:R-:W-:-:S03]  /*77f30*/  IADD3 R19, P4, R19, R37, RZ ;  /* 0x0000002513137210 */ /* 0x010fc60007f9e0ff */
[----:B------:R-:W-:Y:S01]  /*77f40*/  IMAD.X R21, R21, 0x1, R0, P3 ;  /* 0x0000000115157824 */ /* 0x000fe200018e0600 */
[----:B------:R-:W-:Y:S01]  /*77f50*/  IADD3.X R20, R20, R0, RZ, P4, !PT ;  /* 0x0000000014147210 */ /* 0x000fe200027fe4ff */
        /* <DEDUP_REMOVED lines=8> */
[----:B------:R-:W2:Y:S02]  /*77fe0*/  LDL.LU R5, [R1+0x2d48] ;  /* 0x002d480001057983 */ /* 0x000ea40000300800 */
        /* <DEDUP_REMOVED lines=8> */
[----:B---3--:R-:W-:Y:S01]  /*78070*/  IADD3 R11, P3, R11, R37, RZ ;  /* 0x000000250b0b7210 */ /* 0x008fe20007f7e0ff */
[----:B------:R-:W-:Y:S04]  /*78080*/  STL [R1+0x2d20], R18 ;  /* 0x002d201201007387 */ /* 0x000fe80000100800 */
[----:B------:R1:W-:Y:S01]  /*78090*/  LDGSTS.E [R4+0x4880], [R6.64], P1 ;  /* 0x0488000006047fae */ /* 0x0003e20008921844 */
[----:B------:R-:W-:-:S03]  /*780a0*/  IADD3.X R16, R16, R0, RZ, P3, !PT ;  /* 0x0000000010107210 */ /* 0x000fc60001ffe4ff */
[----:B------:R3:W-:Y:S04]  /*780b0*/  STL [R1+0x2d2c], R11 ;  /* 0x002d2c0b01007387 */ /* 0x0007e80000100800 */
[----:B------:R3:W-:Y:S01]  /*780c0*/  STL [R1+0x2d28], R16 ;  /* 0x002d281001007387 */ /* 0x0007e20000100800 */
[----:B----4-:R-:W3:Y:S02]  /*780d0*/  LDL.LU R21, [R1+0x2d50] ;  /* 0x002d500001157983 */ /* 0x010ee40000300800 */
[----:B-1----:R-:W-:Y:S02]  /*780e0*/  IMAD.MOV.U32 R6, RZ, RZ, R11 ;  /* 0x000000ffff067224 */ /* 0x002fe400078e000b */
[----:B---3--:R-:W3:Y:S01]  /*780f0*/  LDL.LU R11, [R1+0x2d54] ;  /* 0x002d5400010b7983 */ /* 0x008ee20000300800 */
[----:B------:R-:W3:Y:S02]  /*78100*/  LDL.LU R20, [R1+0x23cc] ;  /* 0x0023cc0001147983 */ /* 0x000ee40000300800 */
[----:B------:R-:W3:Y:S01]  /*78110*/  LDL.LU R19, [R1+0x23d0] ;  /* 0x0023d00001137983 */ /* 0x000ee20000300800 */
[----:B------:R-:W-:-:S05]  /*78120*/  MOV R7, R16 ;  /* 0x0000001000077202 */ /* 0x000fca0000000f00 */
[----:B------:R1:W-:Y:S01]  /*78130*/  LDGSTS.E [R4+0x4900], [R6.64], P1 ;  /* 0x0490000006047fae */ /* 0x0003e20008921844 */
[-C--:B------:R-:W-:Y:S02]  /*78140*/  IADD3 R14, P2, R14, R37.reuse, RZ ;  /* 0x000000250e0e7210 */ /* 0x080fe40007f5e0ff */
        /* <DEDUP_REMOVED lines=22> */
[----:B------:R-:W-:-:S04]  /*782b0*/  IADD3.X R5, R5, R0, RZ, P3, !PT ;  /* 0x0000000005057210 */ /* 0x000fc80001ffe4ff */
        /* <DEDUP_REMOVED lines=17> */
[----:B------:R-:W-:Y:S02]  /*783d0*/  ISETP.NE.U32.AND P2, PT, R5, RZ, PT ;  /* 0x000000ff0500720c */ /* 0x000fe40003f45070 */
        /* <DEDUP_REMOVED lines=8> */
[----:B------:R-:W-:-:S05]  /*78460*/  MOV R7, R21 ;  /* 0x0000001500077202 */ /* 0x000fca0000000f00 */
[----:B------:R1:W-:Y:S04]  /*78470*/  LDGSTS.E [R4+0x4b80], [R6.64], P1 ;  /* 0x04b8000006047fae */ /* 0x0003e80008921844 */
[----:B---3--:R-:W4:Y:S01]  /*78480*/  LDL.LU R11, [R1+0x23f4] ;  /* 0x0023f400010b7983 */ /* 0x008f220000300800 */
[----:B------:R-:W-:Y:S02]  /*78490*/  STL [R1+0x23cc], R20 ;  /* 0x0023cc1401007387 */ /* 0x000fe40000100800 */
[----:B------:R-:W4:Y:S02]  /*784a0*/  LDL.LU R5, [R1+0x23fc] ;  /* 0x0023fc0001057983 */ /* 0x000f240000300800 */
[----:B-1----:R-:W-:Y:S01]  /*784b0*/  IMAD.MOV.U32 R6, RZ, RZ, R19 ;  /* 0x000000ffff067224 */ /* 0x002fe200078e0013 */
[----:B------:R-:W-:-:S05]  /*784c0*/  MOV R7, R20 ;  /* 0x0000001400077202 */ /* 0x000fca0000000f00 */
[----:B------:R1:W-:Y:S01]  /*784d0*/  LDGSTS.E [R4+0x5800], [R6.64], P2 ;  /* 0x0580000006047fae */ /* 0x0003e20009121844 */
[----:B------:R-:W-:-:S05]  /*784e0*/  IADD3 R17, P1, R17, R37, RZ ;  /* 0x0000002511117210 */ /* 0x000fca0007f3e0ff */
[----:B------:R-:W-:Y:S02]  /*784f0*/  IMAD.X R18, R18, 0x1, R0, P1 ;  /* 0x0000000112127824 */ /* 0x000fe400008e0600 */
[----:B-1----:R-:W-:Y:S01]  /*78500*/  IMAD.MOV.U32 R6, RZ, RZ, R17 ;  /* 0x000000ffff067224 */ /* 0x002fe200078e0011 */
[----:B------:R-:W-:Y:S02]  /*78510*/  STL [R1+0x23d8], R17 ;  /* 0x0023d81101007387 */ /* 0x000fe40000100800 */
        /* <DEDUP_REMOVED lines=314> */
[----:B------:R-:W-:Y:S01]  /*798c0*/  MOV R7, R16 ;  /* 0x0000001000077202 */ /* 0x000fe20000000f00 */
[----:B------:R-:W4:Y:S02]  /*798d0*/  LDL.LU R20, [R1+0x28cc] ;  /* 0x0028cc0001147983 */ /* 0x000f240000300800 */
[----:B------:R-:W4:Y:S02]  /*798e0*/  LDL.LU R19, [R1+0x28d0] ;  /* 0x0028d00001137983 */ /* 0x000f240000300800 */
[----:B------:R1:W-:Y:S01]  /*798f0*/  LDGSTS.E [R4+0x9900], [R6.64], P2 ;  /* 0x0990000006047fae */ /* 0x0003e20009121844 */
[----:B------:R-:W-:-:S02]  /*79900*/  IADD3 R14, P1, R14, R37, RZ ;  /* 0x000000250e0e7210 */ /* 0x000fc40007f3e0ff */
        /* <DEDUP_REMOVED lines=41> */
[----:B--2---:R-:W-:-:S05]  /*79ba0*/  IADD3 R12, P3, R12, R37, RZ ;  /* 0x000000250c0c7210 */ /* 0x004fca0007f7e0ff */
[----:B----4-:R-:W-:Y:S02]  /*79bb0*/  IMAD.X R21, R21, 0x1, R0, P3 ;  /* 0x0000000115157824 */ /* 0x010fe400018e0600 */
[----:B-1----:R-:W-:Y:S01]  /*79bc0*/  IMAD.MOV.U32 R6, RZ, RZ, R12 ;  /* 0x000000ffff067224 */ /* 0x002fe200078e000c */
[----:B------:R-:W-:Y:S02]  /*79bd0*/  IADD3 R19, P4, R19, R37, RZ ;  /* 0x0000002513137210 */ /* 0x000fe40007f9e0ff */
[----:B------:R-:W-:Y:S02]  /*79be0*/  MOV R7, R21 ;  /* 0x0000001500077202 */ /* 0x000fe40000000f00 */
[----:B------:R-:W-:-:S03]  /*79bf0*/  IADD3.X R20, R20, R0, RZ, P4, !PT ;  /* 0x0000000014147210 */ /* 0x000fc600027fe4ff */
[----:B------:R1:W-:Y:S04]  /*79c00*/  LDGSTS.E [R4+0x9b80], [R6.64], P2 ;  /* 0x09b8000006047fae */ /* 0x0003e80009121844 */
[----:B------:R2:W-:Y:S01]  /*79c10*/  STL [R1+0x2808], R12 ;  /* 0x0028080c01007387 */ /* 0x0005e20000100800 */
[----:B------:R4:W-:Y:S02]  /*79c20*/  STL [R1+0x2804], R21 ;  /* 0x0028041501007387 */ /* 0x0009e40000100800 */
[----:B------:R-:W-:Y:S01]  /*79c30*/  STL [R1+0x28d0], R19 ;  /* 0x0028d01301007387 */ /* 0x000fe20000100800 */
[----:B--2---:R-:W2:Y:S01]  /*79c40*/  LDL.LU R12, [R1+0x28f4] ;  /* 0x0028f400010c7983 */ /* 0x004ea20000300800 */
[----:B-1----:R-:W-:Y:S01]  /*79c50*/  IMAD.MOV.U32 R6, RZ, RZ, R19 ;  /* 0x000000ffff067224 */ /* 0x002fe200078e0013 */
[----:B------:R-:W-:-:S02]  /*79c60*/  MOV R7, R20 ;  /* 0x0000001400077202 */ /* 0x000fc40000000f00 */
[----:B------:R-:W-:Y:S01]  /*79c70*/  IADD3 R17, P2, R17, R37, RZ ;  /* 0x0000002511117210 */ /* 0x000fe20007f5e0ff */
[----:B------:R-:W-:Y:S01]  /*79c80*/  STL [R1+0x28cc], R20 ;  /* 0x0028cc1401007387 */ /* 0x000fe20000100800 */
[----:B------:R-:W2:Y:S03]  /*79c90*/  LDL.LU R5, [R1+0x28fc] ;  /* 0x0028fc0001057983 */ /* 0x000ea60000300800 */
[----:B------:R1:W-:Y:S01]  /*79ca0*/  LDGSTS.E [R4+0xa800], [R6.64], P1 ;  /* 0x0a80000006047fae */ /* 0x0003e20008921844 */
[----:B------:R-:W-:-:S03]  /*79cb0*/  IMAD.X R18, R18, 0x1, R0, P2 ;  /* 0x0000000112127824 */ /* 0x000fc600010e0600 */
[----:B------:R-:W-:Y:S04]  /*79cc0*/  STL [R1+0x28d8], R17 ;  /* 0x0028d81101007387 */ /* 0x000fe80000100800 */
[----:B------:R-:W-:Y:S01]  /*79cd0*/  STL [R1+0x28d4], R18 ;  /* 0x0028d41201007387 */ /* 0x000fe20000100800 */
[----:B---3--:R-:W-:Y:S01]  /*79ce0*/  IADD3 R11, P3, R11, R37, RZ ;  /* 0x000000250b0b7210 */ /* 0x008fe20007f7e0ff */
[----:B-1----:R-:W-:Y:S01]  /*79cf0*/  IMAD.MOV.U32 R6, RZ, RZ, R17 ;  /* 0x000000ffff067224 */ /* 0x002fe200078e0011 */
[----:B------:R-:W-:Y:S02]  /*79d00*/  MOV R7, R18 ;  /* 0x0000001200077202 */ /* 0x000fe40000000f00 */
[----:B------:R-:W-:Y:S01]  /*79d10*/  IADD3.X R16, R16, R0, RZ, P3, !PT ;  /* 0x0000000010107210 */ /* 0x000fe20001ffe4ff */
[----:B------:R1:W-:Y:S04]  /*79d20*/  STL [R1+0x28e0], R11 ;  /* 0x0028e00b01007387 */ /* 0x0003e80000100800 */
[----:B------:R3:W-:Y:S04]  /*79d30*/  LDGSTS.E [R4+0xa880], [R6.64], P1 ;  /* 0x0a88000006047fae */ /* 0x0007e80008921844 */
[----:B------:R1:W-:Y:S01]  /*79d40*/  STL [R1+0x28dc], R16 ;  /* 0x0028dc1001007387 */ /* 0x0003e20000100800 */
[----:B----4-:R-:W3:Y:S02]  /*79d50*/  LDL.LU R21, [R1+0x2904] ;  /* 0x0029040001157983 */ /* 0x010ee40000300800 */
[----:B---3--:R-:W-:-:S02]  /*79d60*/  IMAD.MOV.U32 R6, RZ, RZ, R11 ;  /* 0x000000ffff067224 */ /* 0x008fc400078e000b */
[----:B-1----:R-:W3:Y:S01]  /*79d70*/  LDL.LU R11, [R1+0x2908] ;  /* 0x00290800010b7983 */ /* 0x002ee20000300800 */
        /* <DEDUP_REMOVED lines=26> */
[----:B--2---:R-:W-:-:S05]  /*79f20*/  IMAD.X R12, R12, 0x1, R0, P2 ;  /* 0x000000010c0c7824 */ /* 0x004fca00010e0600 */
[----:B------:R1:W-:Y:S01]  /*79f30*/  STL [R1+0x28f4], R12 ;  /* 0x0028f40c01007387 */ /* 0x0003e20000100800 */
[----:B------:R-:W-:Y:S01]  /*79f40*/  STL [R1+0x2900], R8 ;  /* 0x0029000801007387 */ /* 0x000fe20000100800 */
[----:B------:R-:W-:Y:S02]  /*79f50*/  IADD3.X R5, R5, R0, RZ, P3, !PT ;  /* 0x0000000005057210 */ /* 0x000fe40001ffe4ff */
[----:B------:R-:W-:-:S03]  /*79f60*/  MOV R7, R12 ;  /* 0x0000000c00077202 */ /* 0x000fc60000000f00 */
[----:B------:R2:W-:Y:S01]  /*79f70*/  STL [R1+0x28fc], R5 ;  /* 0x0028fc0501007387 */ /* 0x0005e20000100800 */
[----:B------:R-:W4:Y:S02]  /*79f80*/  LDL.LU R15, [R1+0x29e4] ;  /* 0x0029e400010f7983 */ /* 0x000f240000300800 */
[----:B------:R-:W4:Y:S02]  /*79f90*/  LDL.LU R14, [R1+0x29e8] ;  /* 0x0029e800010e7983 */ /* 0x000f240000300800 */
[----:B------:R-:W4:Y:S01]  /*79fa0*/  LDL.LU R13, [R1+0x29ec] ;  /* 0x0029ec00010d7983 */ /* 0x000f220000300800 */
[----:B-1----:R-:W4:Y:S01]  /*79fb0*/  LDL.LU R12, [R1+0x29f0] ;  /* 0x0029f000010c7983 */ /* 0x002f220000300800 */
[----:B------:R-:W-:-:S03]  /*79fc0*/  ISETP.GT.AND P2, PT, R3, 0x2e, PT ;  /* 0x0000002e0300780c */ /* 0x000fc60003f44270 */
[----:B------:R1:W-:Y:S01]  /*79fd0*/  LDGSTS.E [R4+0xaa80], [R6.64], P1 ;  /* 0x0aa8000006047fae */ /* 0x0003e20008921844 */
[----:B------:R-:W4:Y:S02]  /*79fe0*/  LDL.LU R9, [R1+0x29f8] ;  /* 0x0029f80001097983 */ /* 0x000f240000300800 */
[----:B-1----:R-:W-:Y:S01]  /*79ff0*/  IMAD.MOV.U32 R6, RZ, RZ, R8 ;  /* 0x000000ffff067224 */ /* 0x002fe200078e0008 */
[----:B------:R-:W-:Y:S01]  /*7a000*/  MOV R7, R5 ;  /* 0x0000000500077202 */ /* 0x000fe20000000f00 */
[----:B--2---:R-:W-:Y:S01]  /*7a010*/  SEL R5, RZ, 0x4, !P2 ;  /* 0x00000004ff057807 */ /* 0x004fe20005000000 */
[----:B------:R-:W2:Y:S04]  /*7a020*/  LDL.LU R8, [R1+0x2a00] ;  /* 0x002a000001087983 */ /* 0x000ea80000300800 */
[----:B------:R1:W-:Y:S01]  /*7a030*/  LDGSTS.E [R4+0xab00], [R6.64], P1 ;  /* 0x0ab0000006047fae */ /* 0x0003e20008921844 */
[----:B---3--:R-:W-:-:S02]  /*7a040*/  IADD3 R11, P3, R11, R37, RZ ;  /* 0x000000250b0b7210 */ /* 0x008fc40007f7e0ff */
[----:B------:R-:W-:-:S03]  /*7a050*/  IADD3 R19, P4, R19, R37, RZ ;  /* 0x0000002513137210 */ /* 0x000fc60007f9e0ff */
[----:B------:R-:W-:Y:S01]  /*7a060*/  IMAD.X R21, R21, 0x1, R0, P3 ;  /* 0x0000000115157824 */ /* 0x000fe200018e0600 */
[----:B------:R3:W-:Y:S01]  /*7a070*/  STL [R1+0x2908], R11 ;  /* 0x0029080b01007387 */ /* 0x0007e20000100800 */
[----:B------:R-:W-:Y:S02]  /*7a080*/  SEL R5, R5, RZ, !P0 ;  /* 0x000000ff05057207 */ /* 0x000fe40004000000 */
[----:B------:R-:W-:Y:S01]  /*7a090*/  IADD3.X R20, R20, R0, RZ, P4, !PT ;  /* 0x0000000014147210 */ /* 0x000fe200027fe4ff */
[----:B-1----:R-:W-:Y:S01]  /*7a0a0*/  IMAD.MOV.U32 R6, RZ, RZ, R11 ;  /* 0x000000ffff067224 */ /* 0x002fe200078e000b */
[----:B------:R1:W-:Y:S01]  /*7a0b0*/  STL [R1+0x2904], R21 ;  /* 0x0029041501007387 */ /* 0x0003e20000100800 */
[----:B------:R-:W-:Y:S01]  /*7a0c0*/  STL [R1+0x29d0], R19 ;  /* 0x0029d01301007387 */ /* 0x000fe20000100800 */
[----:B------:R-:W-:Y:S02]  /*7a0d0*/  MOV R7, R21 ;  /* 0x0000001500077202 */ /* 0x000fe40000000f00 */
[----:B---3--:R-:W2:Y:S01]  /*7a0e0*/  LDL.LU R11, [R1+0x29f4] ;  /* 0x0029f400010b7983 */ /* 0x008ea20000300800 */
[----:B------:R-:W-:Y:S01]  /*7a0f0*/  ISETP.NE.U32.AND P2, PT, R5, RZ, PT ;  /* 0x000000ff0500720c */ /* 0x000fe20003f45070 */
[----:B------:R-:W-:Y:S02]  /*7a100*/  STL [R1+0x29cc], R20 ;  /* 0x0029cc1401007387 */ /* 0x000fe40000100800 */
[----:B------:R-:W2:Y:S01]  /*7a110*/  LDL.LU R5, [R1+0x29fc] ;  /* 0x0029fc0001057983 */ /* 0x000ea20000300800 */
[----:B------:R1:W-:Y:S02]  /*7a120*/  LDGSTS.E [R4+0xab80], [R6.64], P1 ;  /* 0x0ab8000006047fae */ /* 0x0003e40008921844 */
[----:B-1----:R-:W-:Y:S01]  /*7a130*/  IMAD.MOV.U32 R6, RZ, RZ, R19 ;  /* 0x000000ffff067224 */ /* 0x002fe200078e0013 */
[----:B------:R-:W-:-:S02]  /*7a140*/  MOV R7, R20 ;  /* 0x0000001400077202 */ /* 0x000fc40000000f00 */
[----:B------:R-:W-:-:S04]  /*7a150*/  IADD3 R17, P1, R17, R37, RZ ;  /* 0x0000002511117210 */ /* 0x000fc80007f3e0ff */
[----:B------:R1:W-:Y:S01]  /*7a160*/  LDGSTS.E [R4+0xb800], [R6.64], P2 ;  /* 0x0b80000006047fae */ /* 0x0003e20009121844 */
[----:B------:R-:W-:-:S03]  /*7a170*/  IMAD.X R18, R18, 0x1, R0, P1 ;  /* 0x0000000112127824 */ /* 0x000fc600008e0600 */
[----:B------:R-:W-:Y:S04]  /*7a180*/  STL [R1+0x29d8], R17 ;  /* 0x0029d81101007387 */ /* 0x000fe80000100800 */
[----:B------:R-:W-:Y:S01]  /*7a190*/  STL [R1+0x29d4], R18 ;  /* 0x0029d41201007387 */ /* 0x000fe20000100800 */
[----:B-1----:R-:W-:Y:S01]  /*7a1a0*/  IMAD.MOV.U32 R6, RZ, RZ, R17 ;  /* 0x000000ffff067224 */ /* 0x002fe200078e0011 */
[----:B------:R-:W-:Y:S02]  /*7a1b0*/  IADD3 R10, P3, R10, R37, RZ ;  /* 0x000000250a0a7210 */ /* 0x000fe40007f7e0ff */
[----:B------:R-:W-:Y:S02]  /*7a1c0*/  MOV R7, R18 ;  /* 0x0000001200077202 */ /* 0x000fe40000000f00 */
[----:B------:R-:W-:Y:S01]  /*7a1d0*/  IADD3.X R16, R16, R0, RZ, P3, !PT ;  /* 0x0000000010107210 */ /* 0x000fe20001ffe4ff */
[----:B------:R1:W-:Y:S04]  /*7a1e0*/  STL [R1+0x29e0], R10 ;  /* 0x0029e00a01007387 */ /* 0x0003e80000100800 */
[----:B------:R1:W-:Y:S04]  /*7a1f0*/  LDGSTS.E [R4+0xb880], [R6.64], P2 ;  /* 0x0b88000006047fae */ /* 0x0003e80009121844 */
[----:B------:R1:W-:Y:S01]  /*7a200*/  STL [R1+0x29dc], R16 ;  /* 0x0029dc1001007387 */ /* 0x0003e20000100800 */
[----:B------:R-:W2:Y:S02]  /*7a210*/  LDL.LU R21, [R1+0x2a04] ;  /* 0x002a040001157983 */ /* 0x000ea40000300800 */
[----:B-1----:R-:W-:-:S02]  /*7a220*/  IMAD.MOV.U32 R6, RZ, RZ, R10 ;  /* 0x000000ffff067224 */ /* 0x002fc400078e000a */
[----:B------:R-:W2:Y:S01]  /*7a230*/  LDL.LU R10, [R1+0x2a08] ;  /* 0x002a0800010a7983 */ /* 0x000ea20000300800 */
[----:B------:R-:W2:Y:S02]  /*7a240*/  LDL.LU R20, [R1+0x2acc] ;  /* 0x002acc0001147983 */ /* 0x000ea40000300800 */
[----:B------:R-:W2:Y:S01]  /*7a250*/  LDL.LU R19, [R1+0x2ad0] ;  /* 0x002ad00001137983 */ /* 0x000ea20000300800 */
[----:B------:R-:W-:-:S05]  /*7a260*/  MOV R7, R16 ;  /* 0x0000001000077202 */ /* 0x000fca0000000f00 */
[----:B------:R1:W-:Y:S01]  /*7a270*/  LDGSTS.E [R4+0xb900], [R6.64], P2 ;  /* 0x0b90000006047fae */ /* 0x0003e20009121844 */
[-C--:B----4-:R-:W-:Y:S02]  /*7a280*/  IADD3 R14, P1, R14, R37.reuse, RZ ;  /* 0x000000250e0e7210 */ /* 0x090fe40007f3e0ff */
[----:B------:R-:W-:-:S03]  /*7a290*/  IADD3 R12, P3, R12, R37, RZ ;  /* 0x000000250c0c7210 */ /* 0x000fc60007f7e0ff */
[----:B------:R-:W-:Y:S01]  /*7a2a0*/  IMAD.X R15, R15, 0x1, R0, P1 ;  /* 0x000000010f0f7824 */ /* 0x000fe200008e0600 */
[----:B------:R-:W-:Y:S02]  /*7a2b0*/  IADD3.X R13, R13, R0, RZ, P3, !PT ;  /* 0x000000000d0d7210 */ /* 0x000fe40001ffe4ff */
[----:B------:R-:W-:Y:S01]  /*7a2c0*/  IADD3 R9, P1, R9, R37, RZ ;  /* 0x0000002509097210 */ /* 0x000fe20007f3e0ff */
[----:B------:R-:W-:Y:S01]  /*7a2d0*/  STL [R1+0x29e8], R14 ;  /* 0x0029e80e01007387 */ /* 0x000fe20000100800 */
[----:B------:R4:W-:Y:S02]  /*7a2e0*/  STL [R1+0x29e4], R15 ;  /* 0x0029e40f01007387 */ /* 0x0009e40000100800 */
[----:B-1----:R-:W-:Y:S01]  /*7a2f0*/  IMAD.MOV.U32 R6, RZ, RZ, R14 ;  /* 0x000000ffff067224 */ /* 0x002fe200078e000e */
[----:B------:R-:W-:Y:S01]  /*7a300*/  MOV R7, R15 ;  /* 0x0000000f00077202 */ /* 0x000fe20000000f00 */
[----:B------:R-:W-:Y:S01]  /*7a310*/  STL [R1+0x29f0], R12 ;  /* 0x0029f00c01007387 */ /* 0x000fe20000100800 */
[----:B------:R1:W-:Y:S02]  /*7a320*/  STL [R1+0x29ec], R13 ;  /* 0x0029ec0d01007387 */ /* 0x0003e40000100800 */
[----:B------:R-:W3:Y:S02]  /*7a330*/  LDL.LU R18, [R1+0x2ad4] ;  /* 0x002ad40001127983 */ /* 0x000ee40000300800 */
[----:B------:R-:W3:Y:S01]  /*7a340*/  LDL.LU R17, [R1+0x2ad8] ;  /* 0x002ad80001117983 */ /* 0x000ee20000300800 */
[----:B------:R-:W3:Y:S04]  /*7a350*/  LDL.LU R16, [R1+0x2adc] ;  /* 0x002adc0001107983 */ /* 0x000ee80000300800 */
[----:B------:R1:W-:Y:S01]  /*7a360*/  LDGSTS.E [R4+0xb980], [R6.64], P2 ;  /* 0x0b98000006047fae */ /* 0x0003e20009121844 */
[----:B----4-:R-:W4:Y:S01]  /*7a370*/  LDL.LU R15, [R1+0x2ae0] ;  /* 0x002ae000010f7983 */ /* 0x010f220000300800 */
[----:B--2---:R-:W-:-:S02]  /*7a380*/  IADD3 R8, P3, R8, R37, RZ ;  /* 0x0000002508087210 */ /* 0x004fc40007f7e0ff */
[----:B------:R-:W-:Y:S01]  /*7a390*/  STL [R1+0x29f8], R9 ;  /* 0x0029f80901007387 */ /* 0x000fe20000100800 */
[----:B-1----:R-:W-:Y:S01]  /*7a3a0*/  IMAD.MOV.U32 R6, RZ, RZ, R12 ;  /* 0x000000ffff067224 */ /* 0x002fe200078e000c */
[----:B------:R-:W-:-:S05]  /*7a3b0*/  MOV R7, R13 ;  /* 0x0000000d00077202 */ /* 0x000fca0000000f00 */
[----:B------:R1:W-:Y:S01]  /*7a3c0*/  LDGSTS.E [R4+0xba00], [R6.64], P2 ;  /* 0x0ba0000006047fae */ /* 0x0003e20009121844 */
[----:B------:R-:W-:Y:S01]  /*7a3d0*/  IMAD.X R11, R11, 0x1, R0, P1 ;  /* 0x000000010b0b7824 */ /* 0x000fe200008e0600 */
[----:B------:R-:W-:-:S04]  /*7a3e0*/  IADD3.X R5, R5, R0, RZ, P3, !PT ;  /* 0x0000000005057210 */ /* 0x000fc80001ffe4ff */
[----:B------:R2:W-:Y:S01]  /*7a3f0*/  STL [R1+0x29f4], R11 ;  /* 0x0029f40b01007387 */ /* 0x0005e20000100800 */
[----:B------:R2:W-:Y:S02]  /*7a400*/  STL [R1+0x2a00], R8 ;  /* 0x002a000801007387 */ /* 0x0005e40000100800 */
[----:B------:R-:W4:Y:S01]  /*7a410*/  LDL.LU R13, [R1+0x2ae8] ;  /* 0x002ae800010d7983 */ /* 0x000f220000300800 */
[----:B-1----:R-:W-:Y:S01]  /*7a420*/  MOV R7, R11 ;  /* 0x0000000b00077202 */ /* 0x002fe20000000f00 */
[----:B------:R1:W-:Y:S04]  /*7a430*/  STL [R1+0x29fc], R5 ;  /* 0x0029fc0501007387 */ /* 0x0003e80000100800 */
[----:B--2---:R-:W3:Y:S01]  /*7a440*/  LDL.LU R11, [R1+0x2af0] ;  /* 0x002af000010b7983 */ /* 0x004ee20000300800 */
[----:B------:R-:W3:Y:S02]  /*7a450*/  LDL.LU R14, [R1+0x2ae4] ;  /* 0x002ae400010e7983 */ /* 0x000ee40000300800 */
[----:B------:R-:W3:Y:S02]  /*7a460*/  LDL.LU R12, [R1+0x2aec] ;  /* 0x002aec00010c7983 */ /* 0x000ee40000300800 */
[----:B------:R-:W-:Y:S01]  /*7a470*/  IMAD.MOV.U32 R6, RZ, RZ, R9 ;  /* 0x000000ffff067224 */ /* 0x000fe200078e0009 */
[----:B------:R-:W-:Y:S01]  /*7a480*/  ISETP.GT.AND P1, PT, R3, 0x32, PT ;  /* 0x000000320300780c */ /* 0x000fe20003f24270 */
[----:B------:R-:W3:Y:S04]  /*7a490*/  LDL.LU R9, [R1+0x2af8] ;  /* 0x002af80001097983 */ /* 0x000ee80000300800 */
[----:B------:R1:W-:Y:S02]  /*7a4a0*/  LDGSTS.E [R4+0xba80], [R6.64], P2 ;  /* 0x0ba8000006047fae */ /* 0x0003e40009121844 */
[----:B-1----:R-:W-:Y:S01]  /*7a4b0*/  IMAD.MOV.U32 R6, RZ, RZ, R8 ;  /* 0x000000ffff067224 */ /* 0x002fe200078e0008 */
[----:B------:R-:W-:Y:S01]  /*7a4c0*/  MOV R7, R5 ;  /* 0x0000000500077202 */ /* 0x000fe20000000f00 */
[----:B------:R-:W3:Y:S01]  /*7a4d0*/  LDL.LU R8, [R1+0x2b00] ;  /* 0x002b000001087983 */ /* 0x000ee20000300800 */
[----:B------:R-:W-:-:S03]  /*7a4e0*/  SEL R5, RZ, 0x4, !P1 ;  /* 0x00000004ff057807 */ /* 0x000fc60004800000 */
[----:B------:R1:W-:Y:S01]  /*7a4f0*/  LDGSTS.E [R4+0xbb00], [R6.64], P2 ;  /* 0x0bb0000006047fae */ /* 0x0003e20009121844 */
[----:B------:R-:W-:Y:S02]  /*7a500*/  SEL R5, R5, RZ, !P0 ;  /* 0x000000ff05057207 */ /* 0x000fe40004000000 */
[-C--:B------:R-:W-:Y:S02]  /*7a510*/  IADD3 R10, P3, R10, R37.reuse, RZ ;  /* 0x000000250a0a7210 */ /* 0x080fe40007f7e0ff */
[----:B------:R-:W-:-:S03]  /*7a520*/  IADD3 R19, P4, R19, R37, RZ ;  /* 0x0000002513137210 */ /* 0x000fc60007f9e0ff */
[----:B------:R-:W-:Y:S01]  /*7a530*/  IMAD.X R21, R21, 0x1, R0, P3 ;  /* 0x0000000115157824 */ /* 0x000fe200018e0600 */
[----:B------:R1:W-:Y:S02]  /*7a540*/  STL [R1+0x2a08], R10 ;  /* 0x002a080a01007387 */ /* 0x0003e40000100800 */
[----:B-1----:R-:W-:Y:S02]  /*7a550*/  IMAD.MOV.U32 R6, RZ, RZ, R10 ;  /* 0x000000ffff067224 */ /* 0x002fe400078e000a */
[----:B------:R1:W-:Y:S01]  /*7a560*/  STL [R1+0x2a04], R21 ;  /* 0x002a041501007387 */ /* 0x0003e20000100800 */
[----:B------:R-:W-:Y:S01]  /*7a570*/  STL [R1+0x2ad0], R19 ;  /* 0x002ad01301007387 */ /* 0x000fe20000100800 */
[----:B------:R-:W-:Y:S02]  /*7a580*/  IADD3.X R20, R20, R0, RZ, P4, !PT ;  /* 0x0000000014147210 */ /* 0x000fe400027fe4ff */
[----:B------:R-:W3:Y:S01]  /*7a590*/  LDL.LU R10, [R1+0x2af4] ;  /* 0x002af400010a7983 */ /* 0x000ee20000300800 */
[----:B------:R-:W-:-:S03]  /*7a5a0*/  ISETP.NE.U32.AND P1, PT, R5, RZ, PT ;  /* 0x000000ff0500720c */ /* 0x000fc60003f25070 */
[----:B------:R1:W-:Y:S01]  /*7a5b0*/  STL [R1+0x2acc], R20 ;  /* 0x002acc1401007387 */ /* 0x0003e20000100800 */
[----:B------:R-:W3:Y:S01]  /*7a5c0*/  LDL.LU R5, [R1+0x2afc] ;  /* 0x002afc0001057983 */ /* 0x000ee20000300800 */
[----:B------:R-:W-:-:S05]  /*7a5d0*/  MOV R7, R21 ;  /* 0x0000001500077202 */ /* 0x000fca0000000f00 */
[----:B------:R1:W-:Y:S02]  /*7a5e0*/  LDGSTS.E [R4+0xbb80], [R6.64], P2 ;  /* 0x0bb8000006047fae */ /* 0x0003e40009121844 */
[----:B-1----:R-:W-:Y:S01]  /*7a5f0*/  IMAD.MOV.U32 R6, RZ, RZ, R19 ;  /* 0x000000ffff067224 */ /* 0x002fe200078e0013 */
[----:B------:R-:W-:-:S05]  /*7a600*/  MOV R7, R20 ;  /* 0x0000001400077202 */ /* 0x000fca0000000f00 */
[----:B------:R1:W-:Y:S01]  /*7a610*/  LDGSTS.E [R4+0xc800], [R6.64], P1 ;  /* 0x0c80000006047fae */ /* 0x0003e20008921844 */
[-C--:B---3--:R-:W-:Y:S02]  /*7a620*/  IADD3 R17, P2, R17, R37.reuse, RZ ;  /* 0x0000002511117210 */ /* 0x088fe40007f5e0ff */
[----:B----4-:R-:W-:-:S03]  /*7a630*/  IADD3 R15, P3, R15, R37, RZ ;  /* 0x000000250f0f7210 */ /* 0x010fc60007f7e0ff */
[----:B------:R-:W-:Y:S01]  /*7a640*/  IMAD.X R18, R18, 0x1, R0, P2 ;  /* 0x0000000112127824 */ /* 0x000fe200010e0600 */
[----:B------:R-:W-:Y:S01]  /*7a650*/  IADD3.X R16, R16, R0, RZ, P3, !PT ;  /* 0x0000000010107210 */ /* 0x000fe20001ffe4ff */
[----:B------:R-:W-:Y:S03]  /*7a660*/  STL [R1+0x2ad8], R17 ;  /* 0x002ad81101007387 */ /* 0x000fe60000100800 */
[----:B------:R3:W-:Y:S02]  /*7a670*/  STL [R1+0x2ad4], R18 ;  /* 0x002ad41201007387 */ /* 0x0007e40000100800 */
[----:B------:R-:W-:Y:S01]  /*7a680*/  STL [R1+0x2ae0], R15 ;  /* 0x002ae00f01007387 */ /* 0x000fe20000100800 */
[----:B------:R4:W-:Y:S01]  /*7a690*/  STL [R1+0x2adc], R16 ;  /* 0x002adc1001007387 */ /* 0x0009e20000100800 */
[----:B------:R-:W2:Y:S01]  /*7a6a0*/  LDL.LU R24, [R1+0x2b08] ;  /* 0x002b080001187983 */ /* 0x000ea20000300800 */
[----:B------:R-:W-:-:S05]  /*7a6b0*/  IADD3 R13, P2, R13, R37, RZ ;  /* 0x000000250d0d7210 */ /* 0x000fca0007f5e0ff */
[----:B------:R-:W-:Y:S01]  /*7a6c0*/  STL [R1+0x2ae8], R13 ;  /* 0x002ae80d01007387 */ /* 0x000fe20000100800 */
[----:B---3--:R-:W-:Y:S01]  /*7a6d0*/  IADD3 R11, P3, R11, R37, RZ ;  /* 0x000000250b0b7210 */ /* 0x008fe20007f7e0ff */
[----:B------:R-:W-:-:S05]  /*7a6e0*/  IMAD.X R14, R14, 0x1, R0, P2 ;  /* 0x000000010e0e7824 */ /* 0x000fca00010e0600 */
[----:B------:R3:W-:Y:S01]  /*7a6f0*/  STL [R1+0x2ae4], R14 ;  /* 0x002ae40e01007387 */ /* 0x0007e20000100800 */
[----:B------:R-:W-:Y:S02]  /*7a700*/  STL [R1+0x2af0], R11 ;  /* 0x002af00b01007387 */ /* 0x000fe40000100800 */
[----:B------:R-:W2:Y:S01]  /*7a710*/  LDL.LU R25, [R1+0x2b04] ;  /* 0x002b040001197983 */ /* 0x000ea20000300800 */
[----:B------:R-:W-:-:S05]  /*7a720*/  IADD3.X R12, R12, R0, RZ, P3, !PT ;  /* 0x000000000c0c7210 */ /* 0x000fca0001ffe4ff */
[----:B------:R3:W-:Y:S01]  /*7a730*/  STL [R1+0x2aec], R12 ;  /* 0x002aec0c01007387 */ /* 0x0007e20000100800 */
[----:B------:R-:W2:Y:S02]  /*7a740*/  LDL.LU R23, [R1+0x2bcc] ;  /* 0x002bcc0001177983 */ /* 0x000ea40000300800 */
[----:B------:R-:W2:Y:S01]  /*7a750*/  LDL.LU R22, [R1+0x2bd0] ;  /* 0x002bd00001167983 */ /* 0x000ea20000300800 */
[-C--:B------:R-:W-:Y:S01]  /*7a760*/  IADD3 R9, P2, R9, R37.reuse, RZ ;  /* 0x0000002509097210 */ /* 0x080fe20007f5e0ff */
[----:B-1----:R-:W-:Y:S01]  /*7a770*/  IMAD.MOV.U32 R6, RZ, RZ, R17 ;  /* 0x000000ffff067224 */ /* 0x002fe200078e0011 */
[----:B------:R-:W-:Y:S01]  /*7a780*/  MOV R7, R18 ;  /* 0x0000001200077202 */ /* 0x000fe20000000f00 */
[----:B------:R-:W2:Y:S01]  /*7a790*/  LDL.LU R21, [R1+0x2bd4] ;  /* 0x002bd40001157983 */ /* 0x000ea20000300800 */
[----:B------:R-:W2:Y:S01]  /*7a7a0*/  LDL.LU R20, [R1+0x2bd8] ;  /* 0x002bd80001147983 */ /* 0x000ea20000300800 */
[----:B------:R-:W-:Y:S01]  /*7a7b0*/  IADD3 R8, P3, R8, R37, RZ ;  /* 0x0000002508087210 */ /* 0x000fe20007f7e0ff */
[----:B------:R-:W2:Y:S01]  /*7a7c0*/  LDL.LU R18, [R1+0x2be0] ;  /* 0x002be00001127983 */ /* 0x000ea20000300800 */
[----:B------:R1:W-:Y:S02]  /*7a7d0*/  LDGSTS.E [R4+0xc880], [R6.64], P1 ;  /* 0x0c88000006047fae */ /* 0x0003e40008921844 */
[----:B-1----:R-:W-:Y:S01]  /*7a7e0*/  IMAD.MOV.U32 R6, RZ, RZ, R15 ;  /* 0x000000ffff067224 */ /* 0x002fe200078e000f */
[----:B------:R-:W-:-:S02]  /*7a7f0*/  MOV R7, R16 ;  /* 0x0000001000077202 */ /* 0x000fc40000000f00 */
[----:B----4-:R-:W4:Y:S01]  /*7a800*/  LDL.LU R16, [R1+0x2be8] ;  /* 0x002be80001107983 */ /* 0x010f220000300800 */
[----:B------:R1:W-:Y:S03]  /*7a810*/  STL [R1+0x2af8], R9 ;  /* 0x002af80901007387 */ /* 0x0003e60000100800 */
[----:B------:R1:W-:Y:S01]  /*7a820*/  LDGSTS.E [R4+0xc900], [R6.64], P1 ;  /* 0x0c90000006047fae */ /* 0x0003e20008921844 */
[----:B------:R-:W-:Y:S02]  /*7a830*/  IMAD.X R10, R10, 0x1, R0, P2 ;  /* 0x000000010a0a7824 */ /* 0x000fe400010e0600 */
[----:B-1----:R-:W-:Y:S01]  /*7a840*/  IMAD.MOV.U32 R6, RZ, RZ, R13 ;  /* 0x000000ffff067224 */ /* 0x002fe200078e000d */
[----:B------:R-:W-:Y:S02]  /*7a850*/  MOV R7, R14 ;  /* 0x0000000e00077202 */ /* 0x000fe40000000f00 */
[----:B------:R-:W-:Y:S01]  /*7a860*/  IADD3.X R5, R5, R0, RZ, P3, !PT ;  /* 0x0000000005057210 */ /* 0x000fe20001ffe4ff */
[----:B------:R-:W-:Y:S01]  /*7a870*/  STL [R1+0x2af4], R10 ;  /* 0x002af40a01007387 */ /* 0x000fe20000100800 */
[----:B------:R1:W-:Y:S02]  /*7a880*/  STL [R1+0x2b00], R8 ;  /* 0x002b000801007387 */ /* 0x0003e40000100800 */
[----:B------:R-:W4:Y:S01]  /*7a890*/  LDL.LU R19, [R1+0x2bdc] ;  /* 0x002bdc0001137983 */ /* 0x000f220000300800 */
[----:B------:R1:W-:Y:S04]  /*7a8a0*/  STL [R1+0x2afc], R5 ;  /* 0x002afc0501007387 */ /* 0x0003e80000100800 */
[----:B------:R1:W-:Y:S04]  /*7a8b0*/  LDGSTS.E [R4+0xc980], [R6.64], P1 ;  /* 0x0c98000006047fae */ /* 0x0003e80008921844 */
[----:B------:R-:W4:Y:S01]  /*7a8c0*/  LDL.LU R17, [R1+0x2be4] ;  /* 0x002be40001117983 */ /* 0x000f220000300800 */
[----:B------:R-:W4:Y:S02]  /*7a8d0*/  LDL.LU R15, [R1+0x2bec] ;  /* 0x002bec00010f7983 */ /* 0x000f240000300800 */
[----:B---3--:R-:W3:Y:S02]  /*7a8e0*/  LDL.LU R14, [R1+0x2bf0] ;  /* 0x002bf000010e7983 */ /* 0x008ee40000300800 */
[----:B------:R-:W3:Y:S02]  /*7a8f0*/  LDL.LU R13, [R1+0x2bf4] ;  /* 0x002bf400010d7983 */ /* 0x000ee40000300800 */
[----:B-1----:R-:W-:Y:S01]  /*7a900*/  IMAD.MOV.U32 R6, RZ, RZ, R11 ;  /* 0x000000ffff067224 */ /* 0x002fe200078e000b */
[----:B------:R-:W-:-:S02]  /*7a910*/  MOV R7, R12 ;  /* 0x0000000c00077202 */ /* 0x000fc40000000f00 */
[----:B------:R-:W3:Y:S04]  /*7a920*/  LDL.LU R12, [R1+0x2bf8] ;  /* 0x002bf800010c7983 */ /* 0x000ee80000300800 */
[----:B------:R1:W-:Y:S02]  /*7a930*/  LDGSTS.E [R4+0xca00], [R6.64], P1 ;  /* 0x0ca0000006047fae */ /* 0x0003e40008921844 */
[----:B-1----:R-:W-:Y:S01]  /*7a940*/  IMAD.MOV.U32 R6, RZ, RZ, R9 ;  /* 0x000000ffff067224 */ /* 0x002fe200078e0009 */
[----:B------:R-:W-:Y:S01]  /*7a950*/  MOV R7, R10 ;  /* 0x0000000a00077202 */ /* 0x000fe20000000f00 */
[----:B------:R-:W3:Y:S04]  /*7a960*/  LDL.LU R9, [R1+0x2bfc] ;  /* 0x002bfc0001097983 */ /* 0x000ee80000300800 */
[----:B------:R1:W-:Y:S02]  /*7a970*/  LDGSTS.E [R4+0xca80], [R6.64], P1 ;  /* 0x0ca8000006047fae */ /* 0x0003e40008921844 */
[----:B-1----:R-:W-:-:S02]  /*7a980*/  IMAD.MOV.U32 R6, RZ, RZ, R8 ;  /* 0x000000ffff067224 */ /* 0x002fc400078e0008 */
[----:B------:R-:W3:Y:S01]  /*7a990*/  LDL.LU R8, [R1+0x2c00] ;  /* 0x002c000001087983 */ /* 0x000ee20000300800 */
[----:B------:R-:W3:Y:S02]  /*7a9a0*/  LDL.LU R11, [R1+0x2c04] ;  /* 0x002c0400010b7983 */ /* 0x000ee40000300800 */
[----:B------:R-:W3:Y:S01]  /*7a9b0*/  LDL.LU R10, [R1+0x2c08] ;  /* 0x002c0800010a7983 */ /* 0x000ee20000300800 */
[----:B------:R-:W-:Y:S02]  /*7a9c0*/  MOV R7, R5 ;  /* 0x0000000500077202 */ /* 0x000fe40000000f00 */
[----:B------:R-:W-:-:S03]  /*7a9d0*/  ISETP.GT.AND P2, PT, R3, 0x36, PT ;  /* 0x000000360300780c */ /* 0x000fc60003f44270 */
[----:B------:R1:W-:Y:S01]  /*7a9e0*/  LDGSTS.E [R4+0xcb00], [R6.64], P1 ;  /* 0x0cb0000006047fae */ /* 0x0003e20008921844 */
[----:B------:R-:W-:-:S04]  /*7a9f0*/  SEL R5, RZ, 0x4, !P2 ;  /* 0x00000004ff057807 */ /* 0x000fc80005000000 */
[----:B------:R-:W-:-:S04]  /*7aa00*/  SEL R5, R5, RZ, !P0 ;  /* 0x000000ff05057207 */ /* 0x000fc80004000000 */
[----:B------:R-:W-:Y:S02]  /*7aa10*/  ISETP.NE.U32.AND P2, PT, R5, RZ, PT ;  /* 0x000000ff0500720c */ /* 0x000fe40003f45070 */
[----:B--2---:R-:W-:-:S04]  /*7aa20*/  IADD3 R24, P3, R24, R37, RZ ;  /* 0x0000002518187210 */ /* 0x004fc80007f7e0ff */
[----:B-1----:R-:W-:Y:S01]  /*7aa30*/  MOV R6, R24 ;  /* 0x0000001800067202 */ /* 0x002fe20000000f00 */
[----:B------:R-:W-:-:S04]  /*7aa40*/  IMAD.X R25, R25, 0x1, R0, P3 ;  /* 0x0000000119197824 */ /* 0x000fc800018e0600 */
[----:B------:R-:W-:-:S05]  /*7aa50*/  IMAD.MOV.U32 R7, RZ, RZ, R25 ;  /* 0x000000ffff077224 */ /* 0x000fca00078e0019 */
[----:B------:R1:W-:Y:S01]  /*7aa60*/  LDGSTS.E [R4+0xcb80], [R6.64], P1 ;  /* 0x0cb8000006047fae */ /* 0x0003e20008921844 */
[----:B------:R-:W-:-:S04]  /*7aa70*/  IADD3 R22, P1, R22, R37, RZ ;  /* 0x0000002516167210 */ /* 0x000fc80007f3e0ff */
[----:B------:R-:W-:Y:S02]  /*7aa80*/  IADD3.X R23, R23, R0, RZ, P1, !PT ;  /* 0x0000000017177210 */ /* 0x000fe40000ffe4ff */
[-C--:B------:R-:W-:Y:S01]  /*7aa90*/  IADD3 R20, P3, R20, R37.reuse, RZ ;  /* 0x0000002514147210 */ /* 0x080fe20007f7e0ff */
[----:B------:R-:W-:Y:S01]  /*7aaa0*/  IADD3 R18, P1, R18, R37, RZ ;  /* 0x0000002512127210 */ /* 0x000fe20007f3e0ff */
[----:B-1----:R-:W-:Y:S01]  /*7aab0*/  MOV R6, R22 ;  /* 0x0000001600067202 */ /* 0x002fe20000000f00 */
[----:B------:R-:W-:Y:S02]  /*7aac0*/  IMAD.MOV.U32 R7, RZ, RZ, R23 ;  /* 0x000000ffff077224 */ /* 0x000fe400078e0017 */
[----:B------:R-:W-:-:S03]  /*7aad0*/  IMAD.X R21, R21, 0x1, R0, P3 ;  /* 0x0000000115157824 */ /* 0x000fc600018e0600 */
[----:B------:R1:W-:Y:S01]  /*7aae0*/  LDGSTS.E [R4+0xd800], [R6.64], P2 ;  /* 0x0d80000006047fae */ /* 0x0003e20009121844 */
[----:B----4-:R-:W-:Y:S02]  /*7aaf0*/  IADD3 R16, P3, R16, R37, RZ ;  /* 0x0000002510107210 */ /* 0x010fe40007f7e0ff */
[----:B-1----:R-:W-:Y:S01]  /*7ab00*/  MOV R6, R20 ;  /* 0x0000001400067202 */ /* 0x002fe20000000f00 */
[----:B------:R-:W-:-:S05]  /*7ab10*/  IMAD.MOV.U32 R7, RZ, RZ, R21 ;  /* 0x000000ffff077224 */ /* 0x000fca00078e0015 */
[----:B------:R1:W-:Y:S01]  /*7ab20*/  LDGSTS.E [R4+0xd880], [R6.64], P2 ;  /* 0x0d88000006047fae */ /* 0x0003e20009121844 */
[----:B------:R-:W-:Y:S02]  /*7ab30*/  IADD3.X R19, R19, R0, RZ, P1, !PT ;  /* 0x0000000013137210 */ /* 0x000fe40000ffe4ff */
[----:B-1----:R-:W-:Y:S01]  /*7ab40*/  MOV R6, R18 ;  /* 0x0000001200067202 */ /* 0x002fe20000000f00 */
[----:B------:R-:W-:Y:S02]  /*7ab50*/  IMAD.X R17, R17, 0x1, R0, P3 ;  /* 0x0000000111117824 */ /* 0x000fe400018e0600 */
[----:B------:R-:W-:Y:S01]  /*7ab60*/  IMAD.MOV.U32 R7, RZ, RZ, R19 ;  /* 0x000000ffff077224 */ /* 0x000fe200078e0013 */
[----:B---3--:R-:W-:-:S04]  /*7ab70*/  IADD3 R14, P1, R14, R37, RZ ;  /* 0x000000250e0e7210 */ /* 0x008fc80007f3e0ff */
[----:B------:R1:W-:Y:S01]  /*7ab80*/  LDGSTS.E [R4+0xd900], [R6.64], P2 ;  /* 0x0d90000006047fae */ /* 0x0003e20009121844 */
[----:B------:R-:W-:-:S03]  /*7ab90*/  IADD3.X R15, R15, R0, RZ, P1, !PT ;  /* 0x000000000f0f7210 */ /* 0x000fc60000ffe4ff */
[----:B------:R-:W-:Y:S01]  /*7aba0*/  STL [R1+0x2b08], R24 ;  /* 0x002b081801007387 */ /* 0x000fe20000100800 */
[----:B------:R-:W-:Y:S02]  /*7abb0*/  STL [R1+0x2b04], R25 ;  /* 0x002b041901007387 */ /* 0x000fe40000100800 */
[----:B------:R-:W-:Y:S01]  /*7abc0*/  STL [R1+0x2bd0], R22 ;  /* 0x002bd01601007387 */ /* 0x000fe20000100800 */
[----:B------:R-:W-:Y:S02]  /*7abd0*/  IADD3 R12, P3, R12, R37, RZ ;  /* 0x000000250c0c7210 */ /* 0x000fe40007f7e0ff */
[----:B-1----:R-:W-:Y:S01]  /*7abe0*/  MOV R6, R16 ;  /* 0x0000001000067202 */ /* 0x002fe20000000f00 */
[----:B------:R-:W-:Y:S01]  /*7abf0*/  IMAD.MOV.U32 R7, RZ, RZ, R17 ;  /* 0x000000ffff077224 */ /* 0x000fe200078e0011 */
[----:B------:R-:W-:Y:S01]  /*7ac00*/  STL [R1+0x2bcc], R23 ;  /* 0x002bcc1701007387 */ /* 0x000fe20000100800 */
[----:B------:R-:W-:Y:S03]  /*7ac10*/  STL [R1+0x2bd8], R20 ;  /* 0x002bd81401007387 */ /* 0x000fe60000100800 */
[----:B------:R1:W-:Y:S01]  /*7ac20*/  LDGSTS.E [R4+0xd980], [R6.64], P2 ;  /* 0x0d98000006047fae */ /* 0x0003e20009121844 */
[----:B------:R-:W-:Y:S02]  /*7ac30*/  STL [R1+0x2bd4], R21 ;  /* 0x002bd41501007387 */ /* 0x000fe40000100800 */
[----:B------:R-:W-:-:S02]  /*7ac40*/  IMAD.X R13, R13, 0x1, R0, P3 ;  /* 0x000000010d0d7824 */ /* 0x000fc400018e0600 */
[----:B------:R-:W-:Y:S01]  /*7ac50*/  STL [R1+0x2be0], R18 ;  /* 0x002be01201007387 */ /* 0x000fe20000100800 */
[----:B------:R-:W-:Y:S01]  /*7ac60*/  STL [R1+0x2bdc], R19 ;  /* 0x002bdc1301007387 */ /* 0x000fe20000100800 */
[----:B------:R-:W-:Y:S02]  /*7ac70*/  STL [R1+0x2be8], R16 ;  /* 0x002be81001007387 */ /* 0x000fe40000100800 */
[----:B------:R-:W-:Y:S01]  /*7ac80*/  STL [R1+0x2be4], R17 ;  /* 0x002be41101007387 */ /* 0x000fe20000100800 */
[----:B-1----:R-:W-:Y:S01]  /*7ac90*/  MOV R6, R14 ;  /* 0x0000000e00067202 */ /* 0x002fe20000000f00 */
[----:B------:R-:W-:Y:S01]  /*7aca0*/  IMAD.MOV.U32 R7, RZ, RZ, R15 ;  /* 0x000000ffff077224 */ /* 0x000fe200078e000f */
[----:B------:R-:W-:Y:S01]  /*7acb0*/  STL [R1+0x2bf0], R14 ;  /* 0x002bf00e01007387 */ /* 0x000fe20000100800 */
[----:B------:R-:W-:Y:S03]  /*7acc0*/  STL [R1+0x2bec], R15 ;  /* 0x002bec0f01007387 */ /* 0x000fe60000100800 */
[----:B------:R1:W-:Y:S01]  /*7acd0*/  LDGSTS.E [R4+0xda00], [R6.64], P2 ;  /* 0x0da0000006047fae */ /* 0x0003e20009121844 */
[----:B------:R-:W-:-:S03]  /*7ace0*/  IADD3 R8, P1, R8, R37, RZ ;  /* 0x0000002508087210 */ /* 0x000fc60007f3e0ff */
[----:B------:R-:W-:Y:S01]  /*7acf0*/  STL [R1+0x2bf8], R12 ;  /* 0x002bf80c01007387 */ /* 0x000fe20000100800 */
[----:B------:R-:W-:Y:S02]  /*7ad00*/  IADD3 R10, P3, R10, R37, RZ ;  /* 0x000000250a0a7210 */ /* 0x000fe40007f7e0ff */
[----:B------:R-:W-:Y:S02]  /*7ad10*/  IADD3.X R9, R9, R0, RZ, P1, !PT ;  /* 0x0000000009097210 */ /* 0x000fe40000ffe4ff */
[----:B-1----:R-:W-:Y:S01]  /*7ad20*/  MOV R6, R12 ;  /* 0x0000000c00067202 */ /* 0x002fe20000000f00 */
[----:B------:R-:W-:Y:S01]  /*7ad30*/  IMAD.MOV.U32 R7, RZ, RZ, R13 ;  /* 0x000000ffff077224 */ /* 0x000fe200078e000d */
[----:B------:R-:W-:Y:S01]  /*7ad40*/  STL [R1+0x2bf4], R13 ;  /* 0x002bf40d01007387 */ /* 0x000fe20000100800 */
[----:B------:R-:W-:Y:S02]  /*7ad50*/  STL [R1+0x2c00], R8 ;  /* 0x002c000801007387 */ /* 0x000fe40000100800 */
[----:B------:R1:W-:Y:S01]  /*7ad60*/  STL [R1+0x2bfc], R9 ;  /* 0x002bfc0901007387 */ /* 0x0003e20000100800 */
[----:B------:R2:W-:Y:S01]  /*7ad70*/  LDGSTS.E [R4+0xda80], [R6.64], P2 ;  /* 0x0da8000006047fae */ /* 0x0005e20009121844 */
[----:B------:R-:W-:-:S02]  /*7ad80*/  IMAD.X R11, R11, 0x1, R0, P3 ;  /* 0x000000010b0b7824 */ /* 0x000fc400018e0600 */
[----:B------:R-:W-:Y:S01]  /*7ad90*/  STL [R1+0x2c08], R10 ;  /* 0x002c080a01007387 */ /* 0x000fe20000100800 */
[----:B--2---:R-:W-:Y:S01]  /*7ada0*/  MOV R6, R8 ;  /* 0x0000000800067202 */ /* 0x004fe20000000f00 */
[----:B------:R-:W-:Y:S02]  /*7adb0*/  IMAD.MOV.U32 R7, RZ, RZ, R9 ;  /* 0x000000ffff077224 */ /* 0x000fe400078e0009 */
[----:B-1----:R-:W2:Y:S04]  /*7adc0*/  LDL.LU.64 R8, [R1+0x22b8] ;  /* 0x0022b80001087983 */ /* 0x002ea80000300a00 */
[----:B------:R1:W-:Y:S01]  /*7add0*/  LDGSTS.E [R4+0xdb00], [R6.64], P2 ;  /* 0x0db0000006047fae */ /* 0x0003e20009121844 */
[----:B------:R3:W-:Y:S01]  /*7ade0*/  STL [R1+0x2c04], R11 ;  /* 0x002c040b01007387 */ /* 0x0007e20000100800 */
[----:B-1----:R-:W-:Y:S01]  /*7adf0*/  MOV R6, R10 ;  /* 0x0000000a00067202 */ /* 0x002fe20000000f00 */
[----:B------:R-:W-:-:S02]  /*7ae00*/  IMAD.MOV.U32 R7, RZ, RZ, R11 ;  /* 0x000000ffff077224 */ /* 0x000fc400078e000b */
[----:B---3--:R-:W3:Y:S01]  /*7ae10*/  LDL.LU.64 R10, [R1+0x22b0] ;  /* 0x0022b000010a7983 */ /* 0x008ee20000300a00 */
[----:B------:R-:W4:Y:S02]  /*7ae20*/  LDL.LU.64 R12, [R1+0x22a8] ;  /* 0x0022a800010c7983 */ /* 0x000f240000300a00 */
[----:B------:R-:W4:Y:S02]  /*7ae30*/  LDL.LU.64 R14, [R1+0x22a0] ;  /* 0x0022a000010e7983 */ /* 0x000f240000300a00 */
[----:B------:R-:W4:Y:S01]  /*7ae40*/  LDL.LU.64 R16, [R1+0x2298] ;  /* 0x0022980001107983 */ /* 0x000f220000300a00 */
[----:B------:R-:W4:Y:S01]  /*7ae50*/  LDL.LU.64 R18, [R1+0x2290] ;  /* 0x0022900001127983 */ /* 0x000f220000300a00 */
        /* <DEDUP_REMOVED lines=8> */
[----:B------:R-:W4:Y:S02]  /*7aee0*/  LDL.LU R38, [R1+0x3098] ;  /* 0x0030980001267983 */ /* 0x000f240000300800 */
[----:B------:R-:W4:Y:S02]  /*7aef0*/  LDL.LU.64 R42, [R1+0x2188] ;  /* 0x00218800012a7983 */ /* 0x000f240000300a00 */
[----:B------:R-:W4:Y:S01]  /*7af00*/  LDL.LU.64 R40, [R1+0x2180] ;  /* 0x0021800001287983 */ /* 0x000f220000300a00 */
[C---:B------:R-:W-:Y:S01]  /*7af10*/  ISETP.GT.AND P1, PT, R3.reuse, 0x3a, PT ;  /* 0x0000003a0300780c */ /* 0x040fe20003f24270 */
[----:B------:R1:W-:Y:S03]  /*7af20*/  LDGSTS.E [R4+0xdb80], [R6.64], P2 ;  /* 0x0db8000006047fae */ /* 0x0003e60009121844 */
[----:B------:R-:W-:Y:S01]  /*7af30*/  SEL R5, RZ, 0x4, !P1 ;  /* 0x00000004ff057807 */ /* 0x000fe20004800000 */
[C---:B------:R-:W-:Y:S01]  /*7af40*/  ISETP.GT.AND P1, PT, R3.reuse, 0x3e, PT ;  /* 0x0000003e0300780c */ /* 0x040fe20003f24270 */
[----:B------:R-:W-:-:S02]  /*7af50*/  ISETP.GT.AND P3, PT, R3, 0x3, PT ;  /* 0x000000030300780c */ /* 0x000fc40003f64270 */
[----:B------:R-:W-:Y:S02]  /*7af60*/  SEL R5, R5, RZ, !P0 ;  /* 0x000000ff05057207 */ /* 0x000fe40004000000 */
[----:B-1----:R-:W-:Y:S02]  /*7af70*/  SEL R6, RZ, 0x4, !P1 ;  /* 0x00000004ff067807 */ /* 0x002fe40004800000 */
[----:B------:R-:W-:Y:S01]  /*7af80*/  ISETP.NE.U32.AND P2, PT, R5, RZ, PT ;  /* 0x000000ff0500720c */ /* 0x000fe20003f45070 */
[----:B------:R-:W-:Y:S01]  /*7af90*/  SEL R5, RZ, 0x4, !P3 ;  /* 0x00000004ff057807 */ /* 0x000fe20005800000 */
[----:B------:R-:W-:-:S03]  /*7afa0*/  SEL R6, R6, RZ, !P0 ;  /* 0x000000ff06067207 */ /* 0x000fc60004000000 */
[----:B------:R-:W-:Y:S02]  /*7afb0*/  SEL R5, R5, RZ, !P0 ;  /* 0x000000ff05057207 */ /* 0x000fe40004000000 */
[----:B------:R-:W-:Y:S02]  /*7afc0*/  ISETP.NE.U32.AND P3, PT, R6, RZ, PT ;  /* 0x000000ff0600720c */ /* 0x000fe40003f65070 */
[----:B------:R-:W-:Y:S02]  /*7afd0*/  ISETP.NE.U32.AND P1, PT, R5, RZ, PT ;  /* 0x000000ff0500720c */ /* 0x000fe40003f25070 */
[----:B--2---:R-:W-:-:S04]  /*7afe0*/  IADD3 R6, P4, R8, R37, RZ ;  /* 0x0000002508067210 */ /* 0x004fc80007f9e0ff */
[----:B------:R-:W-:Y:S02]  /*7aff0*/  IADD3.X R5, R9, R0, RZ, P4, !PT ;  /* 0x0000000009057210 */ /* 0x000fe400027fe4ff */
[----:B---3--:R-:W-:-:S05]  /*7b000*/  IADD3 R8, P4, R10, R37, RZ ;  /* 0x000000250a087210 */ /* 0x008fca0007f9e0ff */
[----:B------:R-:W-:Y:S01]  /*7b010*/  IMAD.X R7, R11, 0x1, R0, P4 ;  /* 0x000000010b077824 */ /* 0x000fe200020e0600 */
[----:B----4-:R-:W-:-:S04]  /*7b020*/  IADD3 R10, P4, R12, R37, RZ ;  /* 0x000000250c0a7210 */ /* 0x010fc80007f9e0ff */
[----:B------:R-:W-:Y:S01]  /*7b030*/  IADD3.X R9, R13, R0, RZ, P4, !PT ;  /* 0x000000000d097210 */ /* 0x000fe200027fe4ff */
[----:B------:R-:W-:-:S05]  /*7b040*/  IADD3 R12, P4, R14, R37, RZ ;  /* 0x000000250e0c7210 */ /* 0x000fca0007f9e0ff */
[----:B------:R-:W-:Y:S01]  /*7b050*/  IMAD.X R11, R15, 0x1, R0, P4 ;  /* 0x000000010f0b7824 */ /* 0x000fe200020e0600 */
[----:B------:R-:W-:-:S04]  /*7b060*/  IADD3 R14, P4, R16, R37, RZ ;  /* 0x00000025100e7210 */ /* 0x000fc80007f9e0ff */
        /* <DEDUP_REMOVED lines=21> */
[-C--:B------:R-:W-:Y:S01]  /*7b1c0*/  IADD3 R36, P4, R40, R37.reuse, RZ ;  /* 0x0000002528247210 */ /* 0x080fe20007f9e0ff */
[----:B------:R-:W-:Y:S02]  /*7b1d0*/  MOV R40, R6 ;  /* 0x0000000600287202 */ /* 0x000fe40000000f00 */
[----:B------:R-:W-:Y:S02]  /*7b1e0*/  MOV R238, R8 ;  /* 0x0000000800ee7202 */ /* 0x000fe40000000f00 */
[----:B------:R-:W-:Y:S02]  /*7b1f0*/  IMAD.X R35, R41, 0x1, R0, P4 ;  /* 0x0000000129237824 */ /* 0x000fe400020e0600 */
[----:B------:R-:W-:Y:S01]  /*7b200*/  IMAD.MOV.U32 R41, RZ, RZ, R5 ;  /* 0x000000ffff297224 */ /* 0x000fe200078e0005 */
[----:B------:R-:W-:Y:S01]  /*7b210*/  IADD3 R38, P4, R38, R37, RZ ;  /* 0x0000002526267210 */ /* 0x000fe20007f9e0ff */
[----:B------:R-:W-:Y:S01]  /*7b220*/  IMAD.MOV.U32 R239, RZ, RZ, R7 ;  /* 0x000000ffffef7224 */ /* 0x000fe200078e0007 */
[----:B------:R-:W-:Y:S01]  /*7b230*/  MOV R234, R10 ;  /* 0x0000000a00ea7202 */ /* 0x000fe20000000f00 */
[----:B------:R-:W-:Y:S01]  /*7b240*/  IMAD.MOV.U32 R235, RZ, RZ, R9 ;  /* 0x000000ffffeb7224 */ /* 0x000fe200078e0009 */
[----:B------:R-:W-:Y:S01]  /*7b250*/  MOV R232, R12 ;  /* 0x0000000c00e87202 */ /* 0x000fe20000000f00 */
[----:B------:R-:W-:Y:S01]  /*7b260*/  IMAD.MOV.U32 R233, RZ, RZ, R11 ;  /* 0x000000ffffe97224 */ /* 0x000fe200078e000b */
[----:B------:R1:W-:Y:S01]  /*7b270*/  STL.64 [R1+0x22b8], R40 ;  /* 0x0022b82801007387 */ /* 0x0003e20000100a00 */
[----:B------:R-:W-:Y:S01]  /*7b280*/  MOV R64, R14 ;  /* 0x0000000e00407202 */ /* 0x000fe20000000f00 */
[----:B------:R-:W-:-:S02]  /*7b290*/  IMAD.MOV.U32 R65, RZ, RZ, R13 ;  /* 0x000000ffff417224 */ /* 0x000fc400078e000d */
[----:B------:R-:W-:Y:S01]  /*7b2a0*/  STL [R1+0x3098], R38 ;  /* 0x0030982601007387 */ /* 0x000fe20000100800 */
[----:B------:R-:W-:Y:S01]  /*7b2b0*/  MOV R62, R16 ;  /* 0x00000010003e7202 */ /* 0x000fe20000000f00 */
[----:B------:R-:W-:Y:S01]  /*7b2c0*/  IMAD.MOV.U32 R63, RZ, RZ, R15 ;  /* 0x000000ffff3f7224 */ /* 0x000fe200078e000f */
[----:B------:R-:W-:Y:S01]  /*7b2d0*/  STL.64 [R1+0x22b0], R238 ;  /* 0x0022b0ee01007387 */ /* 0x000fe20000100a00 */
[----:B------:R-:W-:Y:S01]  /*7b2e0*/  MOV R60, R18 ;  /* 0x00000012003c7202 */ /* 0x000fe20000000f00 */
[----:B------:R-:W-:Y:S02]  /*7b2f0*/  IMAD.MOV.U32 R61, RZ, RZ, R17 ;  /* 0x000000ffff3d7224 */ /* 0x000fe400078e0011 */
[----:B------:R-:W-:Y:S01]  /*7b300*/  STL.64 [R1+0x22a8], R234 ;  /* 0x0022a8ea01007387 */ /* 0x000fe20000100a00 */
[----:B------:R-:W-:Y:S01]  /*7b310*/  MOV R58, R20 ;  /* 0x00000014003a7202 */ /* 0x000fe20000000f00 */
[----:B------:R-:W-:Y:S01]  /*7b320*/  IMAD.MOV.U32 R59, RZ, RZ, R19 ;  /* 0x000000ffff3b7224 */ /* 0x000fe200078e0013 */
[----:B------:R2:W-:Y:S01]  /*7b330*/  STL.64 [R1+0x22a0], R232 ;  /* 0x0022a0e801007387 */ /* 0x0005e20000100a00 */
[----:B------:R-:W-:Y:S01]  /*7b340*/  MOV R56, R22 ;  /* 0x0000001600387202 */ /* 0x000fe20000000f00 */
[----:B------:R-:W-:-:S02]  /*7b350*/  IMAD.MOV.U32 R57, RZ, RZ, R21 ;  /* 0x000000ffff397224 */ /* 0x000fc400078e0015 */
[----:B------:R-:W-:Y:S01]  /*7b360*/  STL.64 [R1+0x2298], R64 ;  /* 0x0022984001007387 */ /* 0x000fe20000100a00 */
        /* <DEDUP_REMOVED lines=8> */
[----:B------:R-:W-:Y:S01]  /*7b3f0*/  STL.64 [R1+0x2280], R58 ;  /* 0x0022803a01007387 */ /* 0x000fe20000100a00 */
[----:B------:R-:W-:Y:S01]  /*7b400*/  MOV R48, R30 ;  /* 0x0000001e00307202 */ /* 0x000fe20000000f00 */
[----:B------:R-:W-:Y:S01]  /*7b410*/  IMAD.MOV.U32 R49, RZ, RZ, R29 ;  /* 0x000000ffff317224 */ /* 0x000fe200078e001d */
[----:B------:R-:W-:Y:S01]  /*7b420*/  MOV R6, R40 ;  /* 0x0000002800067202 */ /* 0x000fe20000000f00 */
[----:B------:R-:W-:Y:S01]  /*7b430*/  IMAD.MOV.U32 R7, RZ, RZ, R41 ;  /* 0x000000ffff077224 */ /* 0x000fe200078e0029 */
[----:B------:R-:W-:Y:S01]  /*7b440*/  STL.64 [R1+0x21b8], R56 ;  /* 0x0021b83801007387 */ /* 0x000fe20000100a00 */
[----:B------:R-:W-:Y:S01]  /*7b450*/  MOV R46, R32 ;  /* 0x00000020002e7202 */ /* 0x000fe20000000f00 */
[----:B------:R-:W-:-:S02]  /*7b460*/  IMAD.MOV.U32 R47, RZ, RZ, R31 ;  /* 0x000000ffff2f7224 */ /* 0x000fc400078e001f */
[----:B------:R-:W-:Y:S01]  /*7b470*/  STL.64 [R1+0x21b0], R54 ;  /* 0x0021b03601007387 */ /* 0x000fe20000100a00 */
[----:B------:R-:W-:Y:S01]  /*7b480*/  STL.64 [R1+0x21a8], R52 ;  /* 0x0021a83401007387 */ /* 0x000fe20000100a00 */
[----:B------:R-:W-:Y:S01]  /*7b490*/  MOV R42, R34 ;  /* 0x00000022002a7202 */ /* 0x000fe20000000f00 */
[----:B------:R-:W-:Y:S02]  /*7b4a0*/  IMAD.MOV.U32 R43, RZ, RZ, R33 ;  /* 0x000000ffff2b7224 */ /* 0x000fe400078e0021 */
[----:B------:R-:W-:Y:S01]  /*7b4b0*/  STL.64 [R1+0x21a0], R50 ;  /* 0x0021a03201007387 */ /* 0x000fe20000100a00 */
[----:B-1----:R-:W-:Y:S01]  /*7b4c0*/  MOV R40, R36 ;  /* 0x0000002400287202 */ /* 0x002fe20000000f00 */
[----:B------:R-:W-:Y:S01]  /*7b4d0*/  IMAD.MOV.U32 R41, RZ, RZ, R35 ;  /* 0x000000ffff297224 */ /* 0x000fe200078e0023 */
[----:B------:R-:W-:Y:S04]  /*7b4e0*/  STL.64 [R1+0x2198], R48 ;  /* 0x0021983001007387 */ /* 0x000fe80000100a00 */
[----:B------:R1:W-:Y:S01]  /*7b4f0*/  LDGSTS.E [R4+0xe800], [R6.64], P2 ;  /* 0x0e80000006047fae */ /* 0x0003e20009121844 */
[----:B------:R-:W-:Y:S02]  /*7b500*/  STL.64 [R1+0x2190], R46 ;  /* 0x0021902e01007387 */ /* 0x000fe40000100a00 */
[----:B------:R3:W-:Y:S02]  /*7b510*/  LDGSTS.E [R4+0xe880], [R238.64], P2 ;  /* 0x0e880000ee047fae */ /* 0x0007e40009121844 */
[----:B------:R3:W-:Y:S01]  /*7b520*/  LDGSTS.E [R4+0xe900], [R234.64], P2 ;  /* 0x0e900000ea047fae */ /* 0x0007e20009121844 */
[----:B------:R2:W-:Y:S01]  /*7b530*/  LDGSTS.E [R4+0xe980], [R232.64], P2 ;  /* 0x0e980000e8047fae */ /* 0x0005e20009121844 */
[----:B------:R3:W-:Y:S02]  /*7b540*/  LDGSTS.E [R4+0xea00], [R64.64], P2 ;  /* 0x0ea0000040047fae */ /* 0x0007e40009121844 */
[----:B------:R3:W-:Y:S02]  /*7b550*/  LDGSTS.E [R4+0xea80], [R62.64], P2 ;  /* 0x0ea800003e047fae */ /* 0x0007e40009121844 */
[----:B------:R3:W-:Y:S01]  /*7b560*/  LDGSTS.E [R4+0xeb00], [R60.64], P2 ;  /* 0x0eb000003c047fae */ /* 0x0007e20009121844 */
[----:B------:R-:W-:Y:S01]  /*7b570*/  SHF.L.U32 R252, R44, 0x2, RZ ;  /* 0x000000022cfc7819 */ /* 0x000fe200000006ff */
[----:B------:R3:W-:Y:S04]  /*7b580*/  LDGSTS.E [R4+0xeb80], [R58.64], P2 ;  /* 0x0eb800003a047fae */ /* 0x0007e80009121844 */
[----:B-1----:R-:W4:Y:S01]  /*7b590*/  LDL.LU R6, [R1+0x308c] ;  /* 0x00308c0001067983 */ /* 0x002f220000300800 */
[----:B------:R-:W-:Y:S02]  /*7b5a0*/  STL.64 [R1+0x2188], R42 ;  /* 0x0021882a01007387 */ /* 0x000fe40000100a00 */
[----:B------:R-:W-:Y:S02]  /*7b5b0*/  STL.64 [R1+0x2180], R40 ;  /* 0x0021802801007387 */ /* 0x000fe40000100a00 */
[----:B------:R-:W3:Y:S01]  /*7b5c0*/  LDL.LU R18, [R1+0x3090] ;  /* 0x0030900001127983 */ /* 0x000ee20000300800 */
[----:B------:R-:W3:Y:S01]  /*7b5d0*/  LDL.LU R12, [R1+0x3088] ;  /* 0x00308800010c7983 */ /* 0x000ee20000300800 */
[----:B------:R-:W3:Y:S02]  /*7b5e0*/  LDL.LU R19, [R1+0x3084] ;  /* 0x0030840001137983 */ /* 0x000ee40000300800 */
[----:B------:R-:W3:Y:S02]  /*7b5f0*/  LDL.LU R17, [R1+0x307c] ;  /* 0x00307c0001117983 */ /* 0x000ee40000300800 */
[----:B------:R-:W3:Y:S01]  /*7b600*/  LDL.LU R15, [R1+0x3080] ;  /* 0x00308000010f7983 */ /* 0x000ee20000300800 */
[----:B------:R-:W3:Y:S01]  /*7b610*/  LDL.LU R11, [R1+0x3078] ;  /* 0x00307800010b7983 */ /* 0x000ee20000300800 */
[----:B------:R-:W3:Y:S02]  /*7b620*/  LDL.LU R16, [R1+0x3074] ;  /* 0x0030740001107983 */ /* 0x000ee40000300800 */
[----:B------:R-:W3:Y:S02]  /*7b630*/  LDL.LU R14, [R1+0x306c] ;  /* 0x00306c00010e7983 */ /* 0x000ee40000300800 */
[----:B------:R-:W3:Y:S01]  /*7b640*/  LDL.LU R13, [R1+0x3064] ;  /* 0x00306400010d7983 */ /* 0x000ee20000300800 */
[----:B------:R-:W3:Y:S01]  /*7b650*/  LDL.LU R10, [R1+0x3070] ;  /* 0x00307000010a7983 */ /* 0x000ee20000300800 */
[----:B------:R-:W3:Y:S02]  /*7b660*/  LDL.LU R9, [R1+0x305c] ;  /* 0x00305c0001097983 */ /* 0x000ee40000300800 */
[----:B------:R-:W3:Y:S01]  /*7b670*/  LDL.LU R8, [R1+0x3068] ;  /* 0x0030680001087983 */ /* 0x000ee20000300800 */
[----:B------:R1:W-:Y:S01]  /*7b680*/  LDGSTS.E [R4+0xf800], [R56.64], P3 ;  /* 0x0f80000038047fae */ /* 0x0003e20009921844 */
[----:B------:R1:W-:Y:S02]  /*7b690*/  LDGSTS.E [R4+0xf880], [R54.64], P3 ;  /* 0x0f88000036047fae */ /* 0x0003e40009921844 */
[----:B------:R1:W-:Y:S01]  /*7b6a0*/  LDGSTS.E [R4+0xf900], [R52.64], P3 ;  /* 0x0f90000034047fae */ /* 0x0003e20009921844 */
[----:B--2---:R-:W-:Y:S01]  /*7b6b0*/  LOP3.LUT R233, R252, 0x60, RZ, 0x3c, !PT ;  /* 0x00000060fce97812 */ /* 0x004fe200078e3cff */
[----:B------:R1:W-:Y:S01]  /*7b6c0*/  LDGSTS.E [R4+0xf980], [R50.64], P3 ;  /* 0x0f98000032047fae */ /* 0x0003e20009921844 */
[----:B------:R1:W-:Y:S02]  /*7b6d0*/  LDGSTS.E [R4+0xfa00], [R48.64], P3 ;  /* 0x0fa0000030047fae */ /* 0x0003e40009921844 */
[----:B------:R1:W-:Y:S02]  /*7b6e0*/  LDGSTS.E [R4+0xfa80], [R46.64], P3 ;  /* 0x0fa800002e047fae */ /* 0x0003e40009921844 */
[----:B------:R1:W-:Y:S01]  /*7b6f0*/  LDGSTS.E [R4+0xfb00], [R42.64], P3 ;  /* 0x0fb000002a047fae */ /* 0x0003e20009921844 */
[----:B------:R-:W-:Y:S01]  /*7b700*/  LEA R5, R67, R233, 0x10 ;  /* 0x000000e943057211 */ /* 0x000fe200078e80ff */
[----:B------:R1:W-:Y:S01]  /*7b710*/  LDGSTS.E [R4+0xfb80], [R40.64], P3 ;  /* 0x0fb8000028047fae */ /* 0x0003e20009921844 */
[----:B----4-:R-:W-:Y:S01]  /*7b720*/  IMAD.X R6, R6, 0x1, R0, P4 ;  /* 0x0000000106067824 */ /* 0x010fe200020e0600 */
[----:B---3--:R-:W-:-:S03]  /*7b730*/  IADD3 R18, P2, R18, R37, RZ ;  /* 0x0000002512127210 */ /* 0x008fc60007f5e0ff */
[----:B------:R-:W-:Y:S01]  /*7b740*/  IMAD.MOV.U32 R7, RZ, RZ, R6 ;  /* 0x000000ffff077224 */ /* 0x000fe200078e0006 */
[----:B------:R2:W-:Y:S01]  /*7b750*/  STL [R1+0x308c], R6 ;  /* 0x00308c0601007387 */ /* 0x0005e20000100800 */
[----:B------:R-:W-:Y:S01]  /*7b760*/  IADD3 R12, P3, R12, R37, RZ ;  /* 0x000000250c0c7210 */ /* 0x000fe20007f7e0ff */
[----:B------:R-:W-:Y:S01]  /*7b770*/  IMAD.X R19, R19, 0x1, R0, P2 ;  /* 0x0000000113137824 */ /* 0x000fe200010e0600 */
[----:B--2---:R-:W-:Y:S02]  /*7b780*/  MOV R6, R38 ;  /* 0x0000002600067202 */ /* 0x004fe40000000f00 */
[----:B------:R-:W-:Y:S01]  /*7b790*/  IADD3.X R17, R17, R0, RZ, P3, !PT ;  /* 0x0000000011117210 */ /* 0x000fe20001ffe4ff */
[----:B------:R-:W-:Y:S04]  /*7b7a0*/  STL [R1+0x3090], R18 ;  /* 0x0030901201007387 */ /* 0x000fe80000100800 */
[----:B------:R2:W-:Y:S01]  /*7b7b0*/  LDGSTS.E [R5+0xc00], [R6.64], P1 ;  /* 0x00c0000006057fae */ /* 0x0005e20008921844 */
[----:B------:R-:W-:Y:S02]  /*7b7c0*/  STL [R1+0x3084], R19 ;  /* 0x0030841301007387 */ /* 0x000fe40000100800 */
[----:B------:R3:W-:Y:S02]  /*7b7d0*/  STL [R1+0x3088], R12 ;  /* 0x0030880c01007387 */ /* 0x0007e40000100800 */
[----:B------:R3:W-:Y:S01]  /*7b7e0*/  STL [R1+0x307c], R17 ;  /* 0x00307c1101007387 */ /* 0x0007e20000100800 */
[----:B------:R-:W4:Y:S01]  /*7b7f0*/  LDL.LU R21, [R1+0x2fd4] ;  /* 0x002fd40001157983 */ /* 0x000f220000300800 */
[----:B--2---:R-:W-:Y:S01]  /*7b800*/  IMAD.MOV.U32 R6, RZ, RZ, R18 ;  /* 0x000000ffff067224 */ /* 0x004fe200078e0012 */
[----:B------:R-:W-:-:S02]  /*7b810*/  MOV R7, R19 ;  /* 0x0000001300077202 */ /* 0x000fc40000000f00 */
[----:B------:R-:W-:-:S03]  /*7b820*/  IADD3 R15, P2, R15, R37, RZ ;  /* 0x000000250f0f7210 */ /* 0x000fc60007f5e0ff */
[----:B------:R2:W-:Y:S01]  /*7b830*/  LDGSTS.E [R5+0xc80], [R6.64], P1 ;  /* 0x00c8000006057fae */ /* 0x0005e20008921844 */
[----:B------:R-:W-:Y:S01]  /*7b840*/  IADD3 R11, P3, R11, R37, RZ ;  /* 0x000000250b0b7210 */ /* 0x000fe20007f7e0ff */
[----:B------:R-:W-:Y:S02]  /*7b850*/  IMAD.X R16, R16, 0x1, R0, P2 ;  /* 0x0000000110107824 */ /* 0x000fe400010e0600 */
[----:B--2---:R-:W-:Y:S02]  /*7b860*/  IMAD.MOV.U32 R6, RZ, RZ, R12 ;  /* 0x000000ffff067224 */ /* 0x004fe400078e000c */
[----:B---3--:R-:W2:Y:S01]  /*7b870*/  LDL.LU R12, [R1+0x3060] ;  /* 0x00306000010c7983 */ /* 0x008ea20000300800 */
[----:B------:R-:W3:Y:S02]  /*7b880*/  LDL.LU R20, [R1+0x2f8c] ;  /* 0x002f8c0001147983 */ /* 0x000ee40000300800 */
[----:B------:R-:W3:Y:S01]  /*7b890*/  LDL.LU R19, [R1+0x2f98] ;  /* 0x002f980001137983 */ /* 0x000ee20000300800 */
[----:B------:R-:W-:-:S02]  /*7b8a0*/  MOV R7, R17 ;  /* 0x0000001100077202 */ /* 0x000fc40000000f00 */
[----:B------:R-:W-:Y:S01]  /*7b8b0*/  IADD3.X R14, R14, R0, RZ, P3, !PT ;  /* 0x000000000e0e7210 */ /* 0x000fe20001ffe4ff */
[----:B------:R-:W-:Y:S01]  /*7b8c0*/  STL [R1+0x3080], R15 ;  /* 0x0030800f01007387 */ /* 0x000fe20000100800 */
[----:B------:R1:W-:Y:S02]  /*7b8d0*/  STL [R1+0x3074], R16 ;  /* 0x0030741001007387 */ /* 0x0003e40000100800 */
[----:B------:R1:W-:Y:S01]  /*7b8e0*/  STL [R1+0x3078], R11 ;  /* 0x0030780b01007387 */ /* 0x0003e20000100800 */
[----:B------:R1:W-:Y:S04]  /*7b8f0*/  LDGSTS.E [R5+0xd00], [R6.64], P1 ;  /* 0x00d0000006057fae */ /* 0x0003e80008921844 */
[----:B------:R1:W-:Y:S01]  /*7b900*/  STL [R1+0x306c], R14 ;  /* 0x00306c0e01007387 */ /* 0x0003e20000100800 */
[----:B------:R-:W4:Y:S02]  /*7b910*/  LDL.LU R18, [R1+0x2f84] ;  /* 0x002f840001127983 */ /* 0x000f240000300800 */
[----:B------:R-:W4:Y:S02]  /*7b920*/  LDL.LU R17, [R1+0x2f90] ;  /* 0x002f900001117983 */ /* 0x000f240000300800 */
[----:B-1----:R-:W-:Y:S01]  /*7b930*/  IMAD.MOV.U32 R6, RZ, RZ, R15 ;  /* 0x000000ffff067224 */ /* 0x002fe200078e000f */
[----:B------:R-:W-:-:S02]  /*7b940*/  MOV R7, R16 ;  /* 0x0000001000077202 */ /* 0x000fc40000000f00 */
[----:B------:R-:W4:Y:S04]  /*7b950*/  LDL.LU R16, [R1+0x2f7c] ;  /* 0x002f7c0001107983 */ /* 0x000f280000300800 */
[----:B------:R1:W-:Y:S01]  /*7b960*/  LDGSTS.E [R5+0xd80], [R6.64], P1 ;  /* 0x00d8000006057fae */ /* 0x0003e20008921844 */
[-C--:B------:R-:W-:Y:S02]  /*7b970*/  IADD3 R10, P2, R10, R37.reuse, RZ ;  /* 0x000000250a0a7210 */ /* 0x080fe40007f5e0ff */
[----:B------:R-:W-:Y:S01]  /*7b980*/  IADD3 R8, P3, R8, R37, RZ ;  /* 0x0000002508087210 */ /* 0x000fe20007f7e0ff */
[----:B-1----:R-:W-:Y:S02]  /*7b990*/  IMAD.MOV.U32 R6, RZ, RZ, R11 ;  /* 0x000000ffff067224 */ /* 0x002fe400078e000b */
[----:B------:R-:W4:Y:S01]  /*7b9a0*/  LDL.LU R11, [R1+0x2f88] ;  /* 0x002f8800010b7983 */ /* 0x000f220000300800 */
[----:B------:R-:W-:Y:S01]  /*7b9b0*/  IMAD.X R13, R13, 0x1, R0, P2 ;  /* 0x000000010d0d7824 */ /* 0x000fe200010e0600 */
[----:B------:R-:W-:-:S02]  /*7b9c0*/  IADD3.X R9, R9, R0, RZ, P3, !PT ;  /* 0x0000000009097210 */ /* 0x000fc40001ffe4ff */
[----:B------:R-:W-:Y:S01]  /*7b9d0*/  MOV R7, R14 ;  /* 0x0000000e00077202 */ /* 0x000fe20000000f00 */
[----:B------:R-:W-:Y:S01]  /*7b9e0*/  STL [R1+0x3070], R10 ;  /* 0x0030700a01007387 */ /* 0x000fe20000100800 */
[----:B------:R1:W-:Y:S02]  /*7b9f0*/  STL [R1+0x3064], R13 ;  /* 0x0030640d01007387 */ /* 0x0003e40000100800 */
[----:B------:R-:W-:Y:S02]  /*7ba00*/  STL [R1+0x3068], R8 ;  /* 0x0030680801007387 */ /* 0x000fe40000100800 */
[----:B------:R1:W-:Y:S01]  /*7ba10*/  STL [R1+0x305c], R9 ;  /* 0x00305c0901007387 */ /* 0x0003e20000100800 */
[----:B------:R-:W4:Y:S04]  /*7ba20*/  LDL.LU R15, [R1+0x2f74] ;  /* 0x002f7400010f7983 */ /* 0x000f280000300800 */
[----:B------:R1:W-:Y:S01]  /*7ba30*/  LDGSTS.E [R5+0xe00], [R6.64], P1 ;  /* 0x00e0000006057fae */ /* 0x0003e20008921844 */
[----:B------:R-:W4:Y:S01]  /*7ba40*/  LDL.LU R14, [R1+0x2f80] ;  /* 0x002f8000010e7983 */ /* 0x000f220000300800 */
[----:B-1----:R-:W-:Y:S01]  /*7ba50*/  MOV R7, R13 ;  /* 0x0000000d00077202 */ /* 0x002fe20000000f00 */
[----:B------:R-:W-:Y:S01]  /*7ba60*/  IMAD.MOV.U32 R6, RZ, RZ, R10 ;  /* 0x000000ffff067224 */ /* 0x000fe200078e000a */
[----:B------:R-:W4:Y:S01]  /*7ba70*/  LDL.LU R13, [R1+0x2f6c] ;  /* 0x002f6c00010d7983 */ /* 0x000f220000300800 */
[----:B------:R-:W4:Y:S01]  /*7ba80*/  LDL.LU R10, [R1+0x2f78] ;  /* 0x002f7800010a7983 */ /* 0x000f220000300800 */
[----:B------:R-:W-:-:S02]  /*7ba90*/  ISETP.GT.AND P2, PT, R3, 0x7, PT ;  /* 0x000000070300780c */ /* 0x000fc40003f44270 */
[----:B------:R1:W-:Y:S02]  /*7baa0*/  LDGSTS.E [R5+0xe80], [R6.64], P1 ;  /* 0x00e8000006057fae */ /* 0x0003e40008921844 */
[----:B------:R-:W-:-:S04]  /*7bab0*/  SEL R4, RZ, 0x4, !P2 ;  /* 0x00000004ff047807 */ /* 0x000fc80005000000 */
[----:B------:R-:W-:Y:S01]  /*7bac0*/  SEL R4, R4, RZ, !P0 ;  /* 0x000000ff04047207 */ /* 0x000fe20004000000 */
[----:B-1----:R-:W-:Y:S01]  /*7bad0*/  IMAD.MOV.U32 R6, RZ, RZ, R8 ;  /* 0x000000ffff067224 */ /* 0x002fe200078e0008 */
[----:B------:R-:W-:Y:S02]  /*7bae0*/  MOV R7, R9 ;  /* 0x0000000900077202 */ /* 0x000fe40000000f00 */
[----:B------:R-:W4:Y:S01]  /*7baf0*/  LDL.LU R9, [R1+0x2f70] ;  /* 0x002f700001097983 */ /* 0x000f220000300800 */
[----:B------:R-:W4:Y:S03]  /*7bb00*/  LDL.LU R8, [R1+0x2f68] ;  /* 0x002f680001087983 */ /* 0x000f260000300800 */
[----:B------:R1:W-:Y:S01]  /*7bb10*/  LDGSTS.E [R5+0xf00], [R6.64], P1 ;  /* 0x00f0000006057fae */ /* 0x0003e20008921844 */
[----:B------:R-:W-:Y:S02]  /*7bb20*/  ISETP.NE.U32.AND P2, PT, R4, RZ, PT ;  /* 0x000000ff0400720c */ /* 0x000fe40003f45070 */
[----:B--2---:R-:W-:-:S02]  /*7bb30*/  IADD3 R12, P3, R12, R37, RZ ;  /* 0x000000250c0c7210 */ /* 0x004fc40007f7e0ff */
[----:B---3--:R-:W-:-:S03]  /*7bb40*/  IADD3 R19, P4, R19, R37, RZ ;  /* 0x0000002513137210 */ /* 0x008fc60007f9e0ff */
[----:B----4-:R-:W-:Y:S01]  /*7bb50*/  IMAD.X R21, R21, 0x1, R0, P3 ;  /* 0x0000000115157824 */ /* 0x010fe200018e0600 */
        /* <DEDUP_REMOVED lines=16> */
[----:B------:R-:W-:-:S03]  /*7bc60*/  IADD3 R11, P3, R11, R37, RZ ;  /* 0x000000250b0b7210 */ /* 0x000fc60007f7e0ff */
[----:B------:R-:W-:Y:S01]  /*7bc70*/  STL [R1+0x2f84], R18 ;  /* 0x002f841201007387 */ /* 0x000fe20000100800 */
[----:B------:R-:W-:Y:S01]  /*7bc80*/  IADD3.X R16, R16, R0, RZ, P3, !PT ;  /* 0x0000000010107210 */ /* 0x000fe20001ffe4ff */
[----:B-1----:R-:W-:Y:S01]  /*7bc90*/  IMAD.MOV.U32 R6, RZ, RZ, R17 ;  /* 0x000000ffff067224 */ /* 0x002fe200078e0011 */
[----:B------:R-:W-:Y:S01]  /*7bca0*/  MOV R7, R18 ;  /* 0x0000001200077202 */ /* 0x000fe20000000f00 */
[----:B------:R1:W-:Y:S02]  /*7bcb0*/  STL [R1+0x2f88], R11 ;  /* 0x002f880b01007387 */ /* 0x0003e40000100800 */
[----:B------:R1:W-:Y:S02]  /*7bcc0*/  STL [R1+0x2f7c], R16 ;  /* 0x002f7c1001007387 */ /* 0x0003e40000100800 */
[----:B---3--:R-:W3:Y:S01]  /*7bcd0*/  LDL.LU R21, [R1+0x2ed4] ;  /* 0x002ed40001157983 */ /* 0x008ee20000300800 */
[----:B------:R1:W-:Y:S01]  /*7bce0*/  LDGSTS.E [R5+0x1c80], [R6.64], P2 ;  /* 0x01c8000006057fae */ /* 0x0003e20009121844 */
[----:B------:R-:W-:Y:S01]  /*7bcf0*/  IADD3 R14, P1, R14, R37, RZ ;  /* 0x000000250e0e7210 */ /* 0x000fe20007f3e0ff */
[----:B-1----:R-:W-:-:S02]  /*7bd00*/  IMAD.MOV.U32 R6, RZ, RZ, R11 ;  /* 0x000000ffff067224 */ /* 0x002fc400078e000b */
[----:B------:R-:W3:Y:S01]  /*7bd10*/  LDL.LU R11, [R1+0x2f60] ;  /* 0x002f6000010b7983 */ /* 0x000ee20000300800 */
[----:B------:R-:W3:Y:S02]  /*7bd20*/  LDL.LU R20, [R1+0x2e8c] ;  /* 0x002e8c0001147983 */ /* 0x000ee40000300800 */
[----:B------:R-:W3:Y:S01]  /*7bd30*/  LDL.LU R19, [R1+0x2e98] ;  /* 0x002e980001137983 */ /* 0x000ee20000300800 */
[----:B------:R-:W-:Y:S01]  /*7bd40*/  IADD3 R10, P3, R10, R37, RZ ;  /* 0x000000250a0a7210 */ /* 0x000fe20007f7e0ff */
[----:B------:R-:W-:Y:S01]  /*7bd50*/  IMAD.X R15, R15, 0x1, R0, P1 ;  /* 0x000000010f0f7824 */ /* 0x000fe200008e0600 */
[----:B------:R-:W-:Y:S02]  /*7bd60*/  MOV R7, R16 ;  /* 0x0000001000077202 */ /* 0x000fe40000000f00 */
[----:B------:R-:W-:Y:S01]  /*7bd70*/  IADD3.X R13, R13, R0, RZ, P3, !PT ;  /* 0x000000000d0d7210 */ /* 0x000fe20001ffe4ff */
[----:B------:R-:W-:Y:S01]  /*7bd80*/  STL [R1+0x2f80], R14 ;  /* 0x002f800e01007387 */ /* 0x000fe20000100800 */
[----:B------:R-:W-:Y:S02]  /*7bd90*/  STL [R1+0x2f74], R15 ;  /* 0x002f740f01007387 */ /* 0x000fe40000100800 */
[----:B------:R1:W-:Y:S01]  /*7bda0*/  STL [R1+0x2f78], R10 ;  /* 0x002f780a01007387 */ /* 0x0003e20000100800 */
[----:B------:R1:W-:Y:S04]  /*7bdb0*/  LDGSTS.E [R5+0x1d00], [R6.64], P2 ;  /* 0x01d0000006057fae */ /* 0x0003e80009121844 */
[----:B------:R1:W-:Y:S01]  /*7bdc0*/  STL [R1+0x2f6c], R13 ;  /* 0x002f6c0d01007387 */ /* 0x0003e20000100800 */
[----:B------:R-:W3:Y:S02]  /*7bdd0*/  LDL.LU R18, [R1+0x2e84] ;  /* 0x002e840001127983 */ /* 0x000ee40000300800 */
[----:B------:R-:W3:Y:S02]  /*7bde0*/  LDL.LU R17, [R1+0x2e90] ;  /* 0x002e900001117983 */ /* 0x000ee40000300800 */
[----:B------:R-:W3:Y:S02]  /*7bdf0*/  LDL.LU R16, [R1+0x2e7c] ;  /* 0x002e7c0001107983 */ /* 0x000ee40000300800 */
[----:B-1----:R-:W-:Y:S01]  /*7be00*/  IMAD.MOV.U32 R6, RZ, RZ, R14 ;  /* 0x000000ffff067224 */ /* 0x002fe200078e000e */
[----:B------:R-:W-:-:S05]  /*7be10*/  MOV R7, R15 ;  /* 0x0000000f00077202 */ /* 0x000fca0000000f00 */
[----:B------:R1:W-:Y:S02]  /*7be20*/  LDGSTS.E [R5+0x1d80], [R6.64], P2 ;  /* 0x01d8000006057fae */ /* 0x0003e40009121844 */
[----:B-1----:R-:W-:Y:S02]  /*7be30*/  IMAD.MOV.U32 R6, RZ, RZ, R10 ;  /* 0x000000ffff067224 */ /* 0x002fe400078e000a */
        /* <DEDUP_REMOVED lines=39> */
[----:B------:R1:W-:Y:S01]  /*7c0b0*/  LDGSTS.E [R5+0x1f80], [R6.64], P2 ;  /* 0x01f8000006057fae */ /* 0x0003e20009121844 */
        /* <DEDUP_REMOVED lines=13> */
[----:B------:R-:W4:Y:S01]  /*7c190*/  LDL.LU R21, [R1+0x2d94] ;  /* 0x002d940001157983 */ /* 0x000f220000300800 */
[----:B------:R1:W-:Y:S02]  /*7c1a0*/  LDGSTS.E [R5+0x2c80], [R6.64], P1 ;  /* 0x02c8000006057fae */ /* 0x0003e40008921844 */
[----:B-1----:R-:W-:-:S02]  /*7c1b0*/  IMAD.MOV.U32 R6, RZ, RZ, R10 ;  /* 0x000000ffff067224 */ /* 0x002fc400078e000a */
        /* <DEDUP_REMOVED lines=46> */
[-C--:B------:R-:W-:Y:S02]  /*7c4a0*/  IADD3 R10, P3, R10, R37.reuse, RZ ;  /* 0x000000250a0a7210 */ /* 0x080fe40007f7e0ff */
[----:B------:R-:W-:-:S03]  /*7c4b0*/  IADD3 R19, P4, R19, R37, RZ ;  /* 0x0000002513137210 */ /* 0x000fc60007f9e0ff */
[----:B------:R-:W-:Y:S01]  /*7c4c0*/  IMAD.X R21, R21, 0x1, R0, P3 ;  /* 0x0000000115157824 */ /* 0x000fe200018e0600 */
[----:B------:R-:W-:Y:S01]  /*7c4d0*/  IADD3.X R20, R20, R0, RZ, P4, !PT ;  /* 0x0000000014147210 */ /* 0x000fe200027fe4ff */
[----:B------:R1:W-:Y:S03]  /*7c4e0*/  STL [R1+0x2e60], R10 ;  /* 0x002e600a01007387 */ /* 0x0003e60000100800 */
[----:B------:R2:W-:Y:S02]  /*7c4f0*/  STL [R1+0x2d94], R21 ;  /* 0x002d941501007387 */ /* 0x0005e40000100800 */
[----:B-1----:R-:W-:Y:S01]  /*7c500*/  IMAD.MOV.U32 R6, RZ, RZ, R10 ;  /* 0x000000ffff067224 */ /* 0x002fe200078e000a */
[----:B------:R-:W-:Y:S01]  /*7c510*/  STL [R1+0x2e58], R19 ;  /* 0x002e581301007387 */ /* 0x000fe20000100800 */
[----:B------:R-:W-:-:S03]  /*7c520*/  ISETP.NE.U32.AND P2, PT, R4, RZ, PT ;  /* 0x000000ff0400720c */ /* 0x000fc60003f45070 */
        /* <DEDUP_REMOVED lines=82> */
[----:B------:R-:W-:-:S02]  /*7ca50*/  MOV R7, R20 ;  /* 0x0000001400077202 */ /* 0x000fc40000000f00 */
[----:B------:R-:W-:-:S03]  /*7ca60*/  IADD3 R17, P2, R17, R37, RZ ;  /* 0x0000002511117210 */ /* 0x000fc60007f5e0ff */
[----:B------:R1:W-:Y:S02]  /*7ca70*/  LDGSTS.E [R5+0x4c00], [R6.64], P1 ;  /* 0x04c0000006057fae */ /* 0x0003e40008921844 */
[----:B------:R-:W-:Y:S02]  /*7ca80*/  IMAD.X R18, R18, 0x1, R0, P2 ;  /* 0x0000000112127824 */ /* 0x000fe400010e0600 */
[----:B------:R-:W-:Y:S04]  /*7ca90*/  STL [R1+0x2c90], R17 ;  /* 0x002c901101007387 */ /* 0x000fe80000100800 */
[----:B------:R-:W-:Y:S01]  /*7caa0*/  STL [R1+0x2c84], R18 ;  /* 0x002c841201007387 */ /* 0x000fe20000100800 */
[----:B-1----:R-:W-:Y:S01]  /*7cab0*/  IMAD.MOV.U32 R6, RZ, RZ, R17 ;  /* 0x000000ffff067224 */ /* 0x002fe200078e0011 */
[----:B---3--:R-:W-:-:S02]  /*7cac0*/  IADD3 R11, P3, R11, R37, RZ ;  /* 0x000000250b0b7210 */ /* 0x008fc40007f7e0ff */
        /* <DEDUP_REMOVED lines=75> */
[----:B------:R-:W-:-:S02]  /*7cf80*/  IADD3 R10, P3, R10, R37, RZ ;  /* 0x000000250a0a7210 */ /* 0x000fc40007f7e0ff */
[----:B------:R-:W-:Y:S02]  /*7cf90*/  MOV R7, R18 ;  /* 0x0000001200077202 */ /* 0x000fe40000000f00 */
[----:B------:R-:W-:Y:S01]  /*7cfa0*/  IADD3.X R16, R16, R0, RZ, P3, !PT ;  /* 0x0000000010107210 */ /* 0x000fe20001ffe4ff */
[----:B------:R1:W-:Y:S04]  /*7cfb0*/  STL [R1+0x2420], R10 ;  /* 0x0024200a01007387 */ /* 0x0003e80000100800 */
[----:B------:R1:W-:Y:S04]  /*7cfc0*/  LDGSTS.E [R5+0x5c80], [R6.64], P2 ;  /* 0x05c8000006057fae */ /* 0x0003e80009121844 */
[----:B------:R1:W-:Y:S01]  /*7cfd0*/  STL [R1+0x241c], R16 ;  /* 0x00241c1001007387 */ /* 0x0003e20000100800 */
[----:B------:R-:W4:Y:S02]  /*7cfe0*/  LDL.LU R21, [R1+0x2444] ;  /* 0x0024440001157983 */ /* 0x000f240000300800 */
        /* <DEDUP_REMOVED lines=364> */
[----:B------:R-:W-:Y:S01]  /*7e6b0*/  MOV R7, R20 ;  /* 0x0000001400077202 */ /* 0x000fe20000000f00 */
[----:B------:R-:W-:Y:S01]  /*7e6c0*/  STL [R1+0x290c], R20 ;  /* 0x00290c1401007387 */ /* 0x000fe20000100800 */
[----:B------:R-:W2:Y:S04]  /*7e6d0*/  LDL.LU R4, [R1+0x293c] ;  /* 0x00293c0001047983 */ /* 0x000ea80000300800 */
        /* <DEDUP_REMOVED lines=44> */
[----:B------:R-:W-:Y:S01]  /*7e9a0*/  STL [R1+0x2940], R8 ;  /* 0x0029400801007387 */ /* 0x000fe20000100800 */
[----:B------:R-:W-:Y:S02]  /*7e9b0*/  MOV R7, R12 ;  /* 0x0000000c00077202 */ /* 0x000fe40000000f00 */
[----:B------:R2:W-:Y:S01]  /*7e9c0*/  STL [R1+0x293c], R4 ;  /* 0x00293c0401007387 */ /* 0x0005e20000100800 */
[----:B------:R-:W4:Y:S02]  /*7e9d0*/  LDL.LU R15, [R1+0x2a24] ;  /* 0x002a2400010f7983 */ /* 0x000f240000300800 */
[----:B------:R-:W4:Y:S02]  /*7e9e0*/  LDL.LU R14, [R1+0x2a28] ;  /* 0x002a2800010e7983 */ /* 0x000f240000300800 */
[----:B------:R-:W4:Y:S01]  /*7e9f0*/  LDL.LU R13, [R1+0x2a2c] ;  /* 0x002a2c00010d7983 */ /* 0x000f220000300800 */
[----:B------:R-:W-:Y:S01]  /*7ea00*/  ISETP.GT.AND P2, PT, R3, 0x2f, PT ;  /* 0x0000002f0300780c */ /* 0x000fe20003f44270 */
[----:B------:R2:W-:Y:S04]  /*7ea10*/  LDGSTS.E [R5+0xae80], [R6.64], P1 ;  /* 0x0ae8000006057fae */ /* 0x0005e80008921844 */
[----:B-1----:R-:W4:Y:S01]  /*7ea20*/  LDL.LU R12, [R1+0x2a30] ;  /* 0x002a3000010c7983 */ /* 0x002f220000300800 */
[----:B------:R-:W4:Y:S02]  /*7ea30*/  LDL.LU R9, [R1+0x2a38] ;  /* 0x002a380001097983 */ /* 0x000f240000300800 */
[----:B--2---:R-:W-:Y:S01]  /*7ea40*/  IMAD.MOV.U32 R6, RZ, RZ, R8 ;  /* 0x000000ffff067224 */ /* 0x004fe200078e0008 */
[----:B------:R-:W-:Y:S01]  /*7ea50*/  MOV R7, R4 ;  /* 0x0000000400077202 */ /* 0x000fe20000000f00 */
[----:B------:R-:W-:Y:S01]  /*7ea60*/  SEL R4, RZ, 0x4, !P2 ;  /* 0x00000004ff047807 */ /* 0x000fe20005000000 */
[----:B------:R-:W2:Y:S04]  /*7ea70*/  LDL.LU R8, [R1+0x2a40] ;  /* 0x002a400001087983 */ /* 0x000ea80000300800 */
[----:B------:R1:W-:Y:S01]  /*7ea80*/  LDGSTS.E [R5+0xaf00], [R6.64], P1 ;  /* 0x0af0000006057fae */ /* 0x0003e20008921844 */
[----:B------:R-:W-:-:S02]  /*7ea90*/  SEL R4, R4, RZ, !P0 ;  /* 0x000000ff04047207 */ /* 0x000fc40004000000 */
[-C--:B---3--:R-:W-:Y:S02]  /*7eaa0*/  IADD3 R11, P3, R11, R37.reuse, RZ ;  /* 0x000000250b0b7210 */ /* 0x088fe40007f7e0ff */
[----:B------:R-:W-:-:S03]  /*7eab0*/  IADD3 R19, P4, R19, R37, RZ ;  /* 0x0000002513137210 */ /* 0x000fc60007f9e0ff */
[----:B------:R-:W-:Y:S01]  /*7eac0*/  IMAD.X R21, R21, 0x1, R0, P3 ;  /* 0x0000000115157824 */ /* 0x000fe200018e0600 */
[----:B------:R3:W-:Y:S01]  /*7ead0*/  STL [R1+0x2948], R11 ;  /* 0x0029480b01007387 */ /* 0x0007e20000100800 */
[----:B------:R-:W-:Y:S01]  /*7eae0*/  IADD3.X R20, R20, R0, RZ, P4, !PT ;  /* 0x0000000014147210 */ /* 0x000fe200027fe4ff */
[----:B-1----:R-:W-:Y:S02]  /*7eaf0*/  IMAD.MOV.U32 R6, RZ, RZ, R11 ;  /* 0x000000ffff067224 */ /* 0x002fe400078e000b */
[----:B------:R1:W-:Y:S01]  /*7eb00*/  STL [R1+0x2944], R21 ;  /* 0x0029441501007387 */ /* 0x0003e20000100800 */
[----:B------:R-:W-:Y:S01]  /*7eb10*/  STL [R1+0x2a10], R19 ;  /* 0x002a101301007387 */ /* 0x000fe20000100800 */
[----:B------:R-:W-:Y:S02]  /*7eb20*/  MOV R7, R21 ;  /* 0x0000001500077202 */ /* 0x000fe40000000f00 */
[----:B---3--:R-:W4:Y:S01]  /*7eb30*/  LDL.LU R11, [R1+0x2a34] ;  /* 0x002a3400010b7983 */ /* 0x008f220000300800 */
[----:B------:R-:W-:Y:S01]  /*7eb40*/  ISETP.NE.U32.AND P2, PT, R4, RZ, PT ;  /* 0x000000ff0400720c */ /* 0x000fe20003f45070 */
[----:B------:R-:W-:Y:S02]  /*7eb50*/  STL [R1+0x2a0c], R20 ;  /* 0x002a0c1401007387 */ /* 0x000fe40000100800 */
[----:B------:R-:W4:Y:S01]  /*7eb60*/  LDL.LU R4, [R1+0x2a3c] ;  /* 0x002a3c0001047983 */ /* 0x000f220000300800 */
        /* <DEDUP_REMOVED lines=25> */
[----:B------:R-:W-:Y:S02]  /*7ed00*/  IADD3 R9, P1, R9, R37, RZ ;  /* 0x0000002509097210 */ /* 0x000fe40007f3e0ff */
[----:B------:R-:W-:Y:S01]  /*7ed10*/  IADD3.X R13, R13, R0, RZ, P3, !PT ;  /* 0x000000000d0d7210 */ /* 0x000fe20001ffe4ff */
        /* <DEDUP_REMOVED lines=8> */
[----:B------:R-:W3:Y:S01]  /*7eda0*/  LDL.LU R16, [R1+0x2b1c] ;  /* 0x002b1c0001107983 */ /* 0x000ee20000300800 */
[----:B--2---:R-:W-:-:S03]  /*7edb0*/  IADD3 R8, P3, R8, R37, RZ ;  /* 0x0000002508087210 */ /* 0x004fc60007f7e0ff */
[----:B------:R2:W-:Y:S01]  /*7edc0*/  LDGSTS.E [R5+0xbd80], [R6.64], P2 ;  /* 0x0bd8000006057fae */ /* 0x0005e20009121844 */
[----:B----4-:R-:W4:Y:S02]  /*7edd0*/  LDL.LU R15, [R1+0x2b20] ;  /* 0x002b2000010f7983 */ /* 0x010f240000300800 */
[----:B------:R-:W-:Y:S02]  /*7ede0*/  STL [R1+0x2a38], R9 ;  /* 0x002a380901007387 */ /* 0x000fe40000100800 */
[----:B--2---:R-:W-:Y:S01]  /*7edf0*/  IMAD.MOV.U32 R6, RZ, RZ, R12 ;  /* 0x000000ffff067224 */ /* 0x004fe200078e000c */
[----:B------:R-:W-:-:S05]  /*7ee00*/  MOV R7, R13 ;  /* 0x0000000d00077202 */ /* 0x000fca0000000f00 */
[----:B------:R2:W-:Y:S01]  /*7ee10*/  LDGSTS.E [R5+0xbe00], [R6.64], P2 ;  /* 0x0be0000006057fae */ /* 0x0005e20009121844 */
[----:B------:R-:W-:Y:S01]  /*7ee20*/  IMAD.X R11, R11, 0x1, R0, P1 ;  /* 0x000000010b0b7824 */ /* 0x000fe200008e0600 */
[----:B------:R-:W-:-:S04]  /*7ee30*/  IADD3.X R4, R4, R0, RZ, P3, !PT ;  /* 0x0000000004047210 */ /* 0x000fc80001ffe4ff */
[----:B------:R2:W-:Y:S01]  /*7ee40*/  STL [R1+0x2a34], R11 ;  /* 0x002a340b01007387 */ /* 0x0005e20000100800 */
[----:B------:R2:W-:Y:S02]  /*7ee50*/  STL [R1+0x2a40], R8 ;  /* 0x002a400801007387 */ /* 0x0005e40000100800 */
[----:B-1----:R-:W4:Y:S01]  /*7ee60*/  LDL.LU R13, [R1+0x2b28] ;  /* 0x002b2800010d7983 */ /* 0x002f220000300800 */
[----:B--2---:R-:W-:Y:S01]  /*7ee70*/  MOV R7, R11 ;  /* 0x0000000b00077202 */ /* 0x004fe20000000f00 */
[----:B------:R1:W-:Y:S04]  /*7ee80*/  STL [R1+0x2a3c], R4 ;  /* 0x002a3c0401007387 */ /* 0x0003e80000100800 */
[----:B------:R-:W3:Y:S01]  /*7ee90*/  LDL.LU R11, [R1+0x2b30] ;  /* 0x002b3000010b7983 */ /* 0x000ee20000300800 */
        /* <DEDUP_REMOVED lines=32> */
[----:B------:R-:W-:Y:S01]  /*7f0a0*/  STL [R1+0x2b18], R17 ;  /* 0x002b181101007387 */ /* 0x000fe20000100800 */
[----:B------:R-:W-:-:S03]  /*7f0b0*/  IADD3.X R16, R16, R0, RZ, P3, !PT ;  /* 0x0000000010107210 */ /* 0x000fc60001ffe4ff */
[----:B------:R3:W-:Y:S01]  /*7f0c0*/  STL [R1+0x2b14], R18 ;  /* 0x002b141201007387 */ /* 0x0007e20000100800 */
[----:B------:R-:W-:Y:S02]  /*7f0d0*/  STL [R1+0x2b20], R15 ;  /* 0x002b200f01007387 */ /* 0x000fe40000100800 */
[----:B------:R4:W-:Y:S02]  /*7f0e0*/  STL [R1+0x2b1c], R16 ;  /* 0x002b1c1001007387 */ /* 0x0009e40000100800 */
[----:B------:R-:W2:Y:S02]  /*7f0f0*/  LDL.LU R24, [R1+0x2b48] ;  /* 0x002b480001187983 */ /* 0x000ea40000300800 */
[----:B-1----:R-:W-:Y:S01]  /*7f100*/  IMAD.MOV.U32 R6, RZ, RZ, R17 ;  /* 0x000000ffff067224 */ /* 0x002fe200078e0011 */
[----:B------:R-:W-:-:S05]  /*7f110*/  MOV R7, R18 ;  /* 0x0000001200077202 */ /* 0x000fca0000000f00 */
[----:B------:R1:W-:Y:S01]  /*7f120*/  LDGSTS.E [R5+0xcc80], [R6.64], P1 ;  /* 0x0cc8000006057fae */ /* 0x0003e20008921844 */
        /* <DEDUP_REMOVED lines=12> */
[----:B------:R-:W2:Y:S01]  /*7f1f0*/  LDL.LU R21, [R1+0x2c14] ;  /* 0x002c140001157983 */ /* 0x000ea20000300800 */
[----:B------:R-:W2:Y:S01]  /*7f200*/  LDL.LU R20, [R1+0x2c18] ;  /* 0x002c180001147983 */ /* 0x000ea20000300800 */
[----:B------:R-:W-:Y:S02]  /*7f210*/  IADD3 R8, P3, R8, R37, RZ ;  /* 0x0000002508087210 */ /* 0x000fe40007f7e0ff */
[----:B-1----:R-:W-:Y:S01]  /*7f220*/  MOV R7, R16 ;  /* 0x0000001000077202 */ /* 0x002fe20000000f00 */
[----:B------:R-:W2:Y:S01]  /*7f230*/  LDL.LU R18, [R1+0x2c20] ;  /* 0x002c200001127983 */ /* 0x000ea20000300800 */
[----:B----4-:R-:W4:Y:S02]  /*7f240*/  LDL.LU R16, [R1+0x2c28] ;  /* 0x002c280001107983 */ /* 0x010f240000300800 */
[----:B------:R-:W-:Y:S02]  /*7f250*/  STL [R1+0x2b38], R9 ;  /* 0x002b380901007387 */ /* 0x000fe40000100800 */
[----:B------:R-:W-:-:S05]  /*7f260*/  IMAD.MOV.U32 R6, RZ, RZ, R15 ;  /* 0x000000ffff067224 */ /* 0x000fca00078e000f */
[----:B------:R1:W-:Y:S02]  /*7f270*/  LDGSTS.E [R5+0xcd00], [R6.64], P1 ;  /* 0x0cd0000006057fae */ /* 0x0003e40008921844 */
[----:B-1----:R-:W-:Y:S01]  /*7f280*/  IMAD.MOV.U32 R6, RZ, RZ, R13 ;  /* 0x000000ffff067224 */ /* 0x002fe200078e000d */
[----:B------:R-:W-:-:S05]  /*7f290*/  MOV R7, R14 ;  /* 0x0000000e00077202 */ /* 0x000fca0000000f00 */
[----:B------:R1:W-:Y:S01]  /*7f2a0*/  LDGSTS.E [R5+0xcd80], [R6.64], P1 ;  /* 0x0cd8000006057fae */ /* 0x0003e20008921844 */
[----:B------:R-:W-:Y:S01]  /*7f2b0*/  IMAD.X R10, R10, 0x1, R0, P2 ;  /* 0x000000010a0a7824 */ /* 0x000fe200010e0600 */
[----:B------:R-:W-:-:S04]  /*7f2c0*/  IADD3.X R4, R4, R0, RZ, P3, !PT ;  /* 0x0000000004047210 */ /* 0x000fc80001ffe4ff */
[----:B------:R1:W-:Y:S01]  /*7f2d0*/  STL [R1+0x2b34], R10 ;  /* 0x002b340a01007387 */ /* 0x0003e20000100800 */
[----:B------:R1:W-:Y:S02]  /*7f2e0*/  STL [R1+0x2b40], R8 ;  /* 0x002b400801007387 */ /* 0x0003e40000100800 */
[----:B------:R-:W4:Y:S02]  /*7f2f0*/  LDL.LU R19, [R1+0x2c1c] ;  /* 0x002c1c0001137983 */ /* 0x000f240000300800 */
[----:B------:R1:W-:Y:S01]  /*7f300*/  STL [R1+0x2b3c], R4 ;  /* 0x002b3c0401007387 */ /* 0x0003e20000100800 */
[----:B------:R-:W4:Y:S01]  /*7f310*/  LDL.LU R17, [R1+0x2c24] ;  /* 0x002c240001117983 */ /* 0x000f220000300800 */
[----:B------:R-:W4:Y:S02]  /*7f320*/  LDL.LU R15, [R1+0x2c2c] ;  /* 0x002c2c00010f7983 */ /* 0x000f240000300800 */
[----:B---3--:R-:W3:Y:S02]  /*7f330*/  LDL.LU R14, [R1+0x2c30] ;  /* 0x002c3000010e7983 */ /* 0x008ee40000300800 */
[----:B-1----:R-:W-:Y:S01]  /*7f340*/  IMAD.MOV.U32 R6, RZ, RZ, R11 ;  /* 0x000000ffff067224 */ /* 0x002fe200078e000b */
[----:B------:R-:W-:Y:S01]  /*7f350*/  MOV R7, R12 ;  /* 0x0000000c00077202 */ /* 0x000fe20000000f00 */
[----:B------:R-:W3:Y:S01]  /*7f360*/  LDL.LU R13, [R1+0x2c34] ;  /* 0x002c3400010d7983 */ /* 0x000ee20000300800 */
[----:B------:R-:W3:Y:S02]  /*7f370*/  LDL.LU R12, [R1+0x2c38] ;  /* 0x002c3800010c7983 */ /* 0x000ee40000300800 */
[----:B------:R-:W3:Y:S01]  /*7f380*/  LDL.LU R11, [R1+0x2c3c] ;  /* 0x002c3c00010b7983 */ /* 0x000ee20000300800 */
[----:B------:R1:W-:Y:S02]  /*7f390*/  LDGSTS.E [R5+0xce00], [R6.64], P1 ;  /* 0x0ce0000006057fae */ /* 0x0003e40008921844 */
[----:B-1----:R-:W-:Y:S01]  /*7f3a0*/  IMAD.MOV.U32 R6, RZ, RZ, R9 ;  /* 0x000000ffff067224 */ /* 0x002fe200078e0009 */
[----:B------:R-:W-:-:S02]  /*7f3b0*/  MOV R7, R10 ;  /* 0x0000000a00077202 */ /* 0x000fc40000000f00 */
[----:B------:R-:W3:Y:S04]  /*7f3c0*/  LDL.LU R10, [R1+0x2c40] ;  /* 0x002c4000010a7983 */ /* 0x000ee80000300800 */
[----:B------:R1:W-:Y:S01]  /*7f3d0*/  LDGSTS.E [R5+0xce80], [R6.64], P1 ;  /* 0x0ce8000006057fae */ /* 0x0003e20008921844 */
[----:B------:R-:W3:Y:S02]  /*7f3e0*/  LDL.LU R9, [R1+0x2c44] ;  /* 0x002c440001097983 */ /* 0x000ee40000300800 */
[----:B-1----:R-:W-:Y:S02]  /*7f3f0*/  IMAD.MOV.U32 R6, RZ, RZ, R8 ;  /* 0x000000ffff067224 */ /* 0x002fe400078e0008 */
[----:B------:R-:W3:Y:S01]  /*7f400*/  LDL.LU R8, [R1+0x2c48] ;  /* 0x002c480001087983 */ /* 0x000ee20000300800 */
[----:B------:R-:W-:-:S02]  /*7f410*/  MOV R7, R4 ;  /* 0x0000000400077202 */ /* 0x000fc40000000f00 */
        /* <DEDUP_REMOVED lines=10> */
[-C--:B------:R-:W-:Y:S02]  /*7f4c0*/  IADD3 R22, P1, R22, R37.reuse, RZ ;  /* 0x0000002516167210 */ /* 0x080fe40007f3e0ff */
[-C--:B------:R-:W-:Y:S02]  /*7f4d0*/  IADD3 R20, P3, R20, R37.reuse, RZ ;  /* 0x0000002514147210 */ /* 0x080fe40007f7e0ff */
[----:B------:R-:W-:Y:S01]  /*7f4e0*/  IADD3.X R23, R23, R0, RZ, P1, !PT ;  /* 0x0000000017177210 */ /* 0x000fe20000ffe4ff */
[-C--:B------:R-:W-:Y:S02]  /*7f4f0*/  IADD3 R18, P1, R18, R37.reuse, RZ ;  /* 0x0000002512127210 */ /* 0x080fe40007f3e0ff */
[----:B------:R-:W-:Y:S01]  /*7f500*/  IMAD.X R21, R21, 0x1, R0, P3 ;  /* 0x0000000115157824 */ /* 0x000fe200018e0600 */
[----:B-1----:R-:W-:Y:S01]  /*7f510*/  MOV R6, R22 ;  /* 0x0000001600067202 */ /* 0x002fe20000000f00 */
[----:B------:R-:W-:Y:S01]  /*7f520*/  IMAD.MOV.U32 R7, RZ, RZ, R23 ;  /* 0x000000ffff077224 */ /* 0x000fe200078e0017 */
[----:B----4-:R-:W-:-:S04]  /*7f530*/  IADD3 R16, P3, R16, R37, RZ ;  /* 0x0000002510107210 */ /* 0x010fc80007f7e0ff */
[----:B------:R1:W-:Y:S02]  /*7f540*/  LDGSTS.E [R5+0xdc00], [R6.64], P2 ;  /* 0x0dc0000006057fae */ /* 0x0003e40009121844 */
        /* <DEDUP_REMOVED lines=9> */
[----:B------:R-:W-:Y:S02]  /*7f5e0*/  IADD3.X R15, R15, R0, RZ, P1, !PT ;  /* 0x000000000f0f7210 */ /* 0x000fe40000ffe4ff */
[----:B------:R-:W-:Y:S01]  /*7f5f0*/  IADD3 R12, P3, R12, R37, RZ ;  /* 0x000000250c0c7210 */ /* 0x000fe20007f7e0ff */
[----:B------:R-:W-:Y:S01]  /*7f600*/  STL [R1+0x2b48], R24 ;  /* 0x002b481801007387 */ /* 0x000fe20000100800 */
[----:B-1----:R-:W-:Y:S01]  /*7f610*/  MOV R6, R16 ;  /* 0x0000001000067202 */ /* 0x002fe20000000f00 */
[----:B------:R-:W-:Y:S02]  /*7f620*/  IMAD.MOV.U32 R7, RZ, RZ, R17 ;  /* 0x000000ffff077224 */ /* 0x000fe400078e0011 */
[----:B------:R-:W-:-:S03]  /*7f630*/  IMAD.X R13, R13, 0x1, R0, P3 ;  /* 0x000000010d0d7824 */ /* 0x000fc600018e0600 */
[----:B------:R1:W-:Y:S04]  /*7f640*/  LDGSTS.E [R5+0xdd80], [R6.64], P2 ;  /* 0x0dd8000006057fae */ /* 0x0003e80009121844 */
[----:B------:R-:W-:Y:S01]  /*7f650*/  STL [R1+0x2b44], R25 ;  /* 0x002b441901007387 */ /* 0x000fe20000100800 */
[----:B------:R-:W-:Y:S01]  /*7f660*/  IADD3 R10, P1, R10, R37, RZ ;  /* 0x000000250a0a7210 */ /* 0x000fe20007f3e0ff */
[----:B------:R-:W-:Y:S02]  /*7f670*/  STL [R1+0x2c10], R22 ;  /* 0x002c101601007387 */ /* 0x000fe40000100800 */
[----:B------:R-:W-:Y:S01]  /*7f680*/  STL [R1+0x2c0c], R23 ;  /* 0x002c0c1701007387 */ /* 0x000fe20000100800 */
[----:B------:R-:W-:Y:S01]  /*7f690*/  STL [R1+0x2c18], R20 ;  /* 0x002c181401007387 */ /* 0x000fe20000100800 */
[----:B-1----:R-:W-:Y:S01]  /*7f6a0*/  MOV R6, R14 ;  /* 0x0000000e00067202 */ /* 0x002fe20000000f00 */
[----:B------:R-:W-:-:S02]  /*7f6b0*/  IMAD.MOV.U32 R7, RZ, RZ, R15 ;  /* 0x000000ffff077224 */ /* 0x000fc400078e000f */
[----:B------:R-:W-:Y:S01]  /*7f6c0*/  STL [R1+0x2c14], R21 ;  /* 0x002c141501007387 */ /* 0x000fe20000100800 */
[----:B------:R-:W-:-:S03]  /*7f6d0*/  IADD3.X R11, R11, R0, RZ, P1, !PT ;  /* 0x000000000b0b7210 */ /* 0x000fc60000ffe4ff */
[----:B------:R1:W-:Y:S01]  /*7f6e0*/  LDGSTS.E [R5+0xde00], [R6.64], P2 ;  /* 0x0de0000006057fae */ /* 0x0003e20009121844 */
[----:B------:R-:W-:Y:S02]  /*7f6f0*/  STL [R1+0x2c20], R18 ;  /* 0x002c201201007387 */ /* 0x000fe40000100800 */
[----:B------:R-:W-:Y:S01]  /*7f700*/  STL [R1+0x2c1c], R19 ;  /* 0x002c1c1301007387 */ /* 0x000fe20000100800 */
[----:B------:R-:W-:Y:S01]  /*7f710*/  IADD3 R8, P3, R8, R37, RZ ;  /* 0x0000002508087210 */ /* 0x000fe20007f7e0ff */
        /* <DEDUP_REMOVED lines=8> */
[----:B------:R-:W-:-:S02]  /*7f7a0*/  IMAD.X R9, R9, 0x1, R0, P3 ;  /* 0x0000000109097824 */ /* 0x000fc400018e0600 */
[----:B------:R-:W-:Y:S02]  /*7f7b0*/  STL [R1+0x2c34], R13 ;  /* 0x002c340d01007387 */ /* 0x000fe40000100800 */
[----:B------:R-:W-:Y:S01]  /*7f7c0*/  STL [R1+0x2c40], R10 ;  /* 0x002c400a01007387 */ /* 0x000fe20000100800 */
[----:B------:R-:W-:Y:S01]  /*7f7d0*/  STL [R1+0x2c3c], R11 ;  /* 0x002c3c0b01007387 */ /* 0x000fe20000100800 */
[----:B------:R2:W-:Y:S01]  /*7f7e0*/  STL [R1+0x2c48], R8 ;  /* 0x002c480801007387 */ /* 0x0005e20000100800 */
[----:B-1----:R-:W-:Y:S01]  /*7f7f0*/  MOV R6, R10 ;  /* 0x0000000a00067202 */ /* 0x002fe20000000f00 */
[----:B------:R-:W-:Y:S01]  /*7f800*/  IMAD.MOV.U32 R7, RZ, RZ, R11 ;  /* 0x000000ffff077224 */ /* 0x000fe200078e000b */
[----:B------:R1:W-:Y:S01]  /*7f810*/  STL [R1+0x2c44], R9 ;  /* 0x002c440901007387 */ /* 0x0003e20000100800 */
[----:B------:R-:W3:Y:S03]  /*7f820*/  LDL.LU.64 R40, [R1+0x2278] ;  /* 0x0022780001287983 */ /* 0x000ee60000300a00 */
[----:B------:R4:W-:Y:S02]  /*7f830*/  LDGSTS.E [R5+0xdf00], [R6.64], P2 ;  /* 0x0df0000006057fae */ /* 0x0009e40009121844 */
[----:B----4-:R-:W-:Y:S01]  /*7f840*/  MOV R6, R8 ;  /* 0x0000000800067202 */ /* 0x010fe20000000f00 */
[----:B--2---:R-:W-:-:S02]  /*7f850*/  LOP3.LUT R8, R44, 0x20, RZ, 0xfc, !PT ;  /* 0x000000202c087812 */ /* 0x004fc400078efcff */
[----:B------:R-:W-:Y:S02]  /*7f860*/  IMAD.MOV.U32 R7, RZ, RZ, R9 ;  /* 0x000000ffff077224 */ /* 0x000fe400078e0009 */
[----:B------:R-:W-:Y:S02]  /*7f870*/  ISETP.GE.AND P4, PT, R8, R3, PT ;  /* 0x000000030800720c */ /* 0x000fe40003f86270 */
[----:B-1----:R-:W2:Y:S01]  /*7f880*/  LDL.LU.64 R8, [R1+0x2270] ;  /* 0x0022700001087983 */ /* 0x002ea20000300a00 */
        /* <DEDUP_REMOVED lines=13> */
[----:B------:R-:W4:Y:S01]  /*7f960*/  LDL.LU.64 R38, [R1+0x2140] ;  /* 0x0021400001267983 */ /* 0x000f220000300a00 */
[----:B------:R-:W1:Y:S01]  /*7f970*/  S2R R45, SR_TID.X ;  /* 0x00000000002d7919 */ /* 0x000e620000002100 */
[----:B------:R-:W-:-:S03]  /*7f980*/  ISETP.GT.AND P1, PT, R3, 0x3b, PT ;  /* 0x0000003b0300780c */ /* 0x000fc60003f24270 */
[----:B------:R2:W-:Y:S01]  /*7f990*/  LDGSTS.E [R5+0xdf80], [R6.64], P2 ;  /* 0x0df8000006057fae */ /* 0x0005e20009121844 */
[----:B------:R-:W-:Y:S02]  /*7f9a0*/  ISETP.GT.AND P2, PT, R3, 0x3f, PT ;  /* 0x0000003f0300780c */ /* 0x000fe40003f44270 */
[----:B-1----:R-:W-:-:S04]  /*7f9b0*/  LOP3.LUT R4, R45, 0x1f, RZ, 0xc0, !PT ;  /* 0x0000001f2d047812 */ /* 0x002fc800078ec0ff */
[----:B------:R-:W-:Y:S01]  /*7f9c0*/  ISETP.GE.AND P3, PT, R4, R3, PT ;  /* 0x000000030400720c */ /* 0x000fe20003f66270 */
[----:B------:R-:W-:Y:S01]  /*7f9d0*/  SEL R4, RZ, 0x4, !P1 ;  /* 0x00000004ff047807 */ /* 0x000fe20004800000 */
[----:B------:R-:W-:-:S03]  /*7f9e0*/  SEL R3, RZ, 0x4, !P2 ;  /* 0x00000004ff037807 */ /* 0x000fc60005000000 */
[----:B------:R-:W-:Y:S02]  /*7f9f0*/  SEL R4, R4, RZ, !P0 ;  /* 0x000000ff04047207 */ /* 0x000fe40004000000 */
[----:B------:R-:W-:Y:S02]  /*7fa00*/  SEL R3, R3, RZ, !P0 ;  /* 0x000000ff03037207 */ /* 0x000fe40004000000 */
[----:B------:R-:W-:Y:S01]  /*7fa10*/  ISETP.NE.U32.AND P2, PT, R4, RZ, PT ;  /* 0x000000ff0400720c */ /* 0x000fe20003f45070 */
[----:B------:R-:W-:Y:S01]  /*7fa20*/  SEL R4, RZ, 0x4, P3 ;  /* 0x00000004ff047807 */ /* 0x000fe20001800000 */
[----:B------:R-:W-:Y:S01]  /*7fa30*/  ISETP.NE.U32.AND P1, PT, R3, RZ, PT ;  /* 0x000000ff0300720c */ /* 0x000fe20003f25070 */
[----:B------:R-:W-:Y:S02]  /*7fa40*/  SEL R3, RZ, 0x4, P4 ;  /* 0x00000004ff037807 */ /* 0x000fe40002000000 */
[----:B------:R-:W-:Y:S02]  /*7fa50*/  SEL R4, R4, RZ, !P0 ;  /* 0x000000ff04047207 */ /* 0x000fe40004000000 */
[----:B------:R-:W-:-:S02]  /*7fa60*/  SEL R3, R3, RZ, !P0 ;  /* 0x000000ff03037207 */ /* 0x000fc40004000000 */
[----:B------:R-:W-:Y:S02]  /*7fa70*/  ISETP.NE.U32.AND P3, PT, R4, RZ, PT ;  /* 0x000000ff0400720c */ /* 0x000fe40003f65070 */
[----:B------:R-:W-:Y:S02]  /*7fa80*/  ISETP.NE.U32.AND P0, PT, R3, RZ, PT ;  /* 0x000000ff0300720c */ /* 0x000fe40003f05070 */
[----:B---3--:R-:W-:-:S04]  /*7fa90*/  IADD3 R4, P4, R40, R37, RZ ;  /* 0x0000002528047210 */ /* 0x008fc80007f9e0ff */
[----:B------:R-:W-:Y:S02]  /*7faa0*/  IADD3.X R3, R41, R0, RZ, P4, !PT ;  /* 0x0000000029037210 */ /* 0x000fe400027fe4ff */
[----:B--2---:R-:W-:-:S05]  /*7fab0*/  IADD3 R7, P4, R8, R37, RZ ;  /* 0x0000002508077210 */ /* 0x004fca0007f9e0ff */
        /* <DEDUP_REMOVED lines=27> */
[----:B------:R-:W-:Y:S02]  /*7fc70*/  IADD3 R35, P4, R38, R37, RZ ;  /* 0x0000002526237210 */ /* 0x000fe40007f9e0ff */
[----:B------:R-:W2:Y:S01]  /*7fc80*/  LDL.LU.64 R36, [R1+0x2138] ;  /* 0x0021380001247983 */ /* 0x000ea20000300a00 */
[----:B------:R-:W-:Y:S02]  /*7fc90*/  LOP3.LUT R7, R7, R6, RZ, 0x3c, !PT ;  /* 0x0000000607077212 */ /* 0x000fe400078e3cff */
[----:B------:R-:W-:Y:S02]  /*7fca0*/  LOP3.LUT R9, R9, R8, RZ, 0x3c, !PT ;  /* 0x0000000809097212 */ /* 0x000fe400078e3cff */
[----:B------:R-:W-:Y:S02]  /*7fcb0*/  LOP3.LUT R11, R11, R10, RZ, 0x3c, !PT ;  /* 0x0000000a0b0b7212 */ /* 0x000fe400078e3cff */
[----:B------:R-:W-:-:S02]  /*7fcc0*/  LOP3.LUT R13, R13, R12, RZ, 0x3c, !PT ;  /* 0x0000000c0d0d7212 */ /* 0x000fc400078e3cff */
[----:B------:R-:W-:Y:S02]  /*7fcd0*/  LOP3.LUT R6, R7, R6, RZ, 0x3c, !PT ;  /* 0x0000000607067212 */ /* 0x000fe400078e3cff */
[----:B------:R-:W-:Y:S02]  /*7fce0*/  LOP3.LUT R15, R15, R14, RZ, 0x3c, !PT ;  /* 0x0000000e0f0f7212 */ /* 0x000fe400078e3cff */
[----:B------:R-:W-:Y:S02]  /*7fcf0*/  LOP3.LUT R8, R9, R8, RZ, 0x3c, !PT ;  /* 0x0000000809087212 */ /* 0x000fe400078e3cff */
[----:B------:R-:W-:Y:S02]  /*7fd00*/  LOP3.LUT R17, R17, R16, RZ, 0x3c, !PT ;  /* 0x0000001011117212 */ /* 0x000fe400078e3cff */
[----:B------:R-:W-:Y:S02]  /*7fd10*/  LOP3.LUT R10, R11, R10, RZ, 0x3c, !PT ;  /* 0x0000000a0b0a7212 */ /* 0x000fe400078e3cff */
[----:B------:R-:W-:-:S02]  /*7fd20*/  LOP3.LUT R19, R19, R18, RZ, 0x3c, !PT ;  /* 0x0000001213137212 */ /* 0x000fc400078e3cff */
[----:B------:R-:W-:Y:S01]  /*7fd30*/  MOV R40, R4 ;  /* 0x0000000400287202 */ /* 0x000fe20000000f00 */
[----:B------:R-:W-:Y:S01]  /*7fd40*/  IMAD.MOV.U32 R41, RZ, RZ, R3 ;  /* 0x000000ffff297224 */ /* 0x000fe200078e0003 */
[----:B------:R-:W-:Y:S02]  /*7fd50*/  LOP3.LUT R12, R13, R12, RZ, 0x3c, !PT ;  /* 0x0000000c0d0c7212 */ /* 0x000fe400078e3cff */
        /* <DEDUP_REMOVED lines=10> */
[----:B------:R-:W-:Y:S02]  /*7fe00*/  LOP3.LUT R13, R13, R12, RZ, 0x3c, !PT ;  /* 0x0000000c0d0d7212 */ /* 0x000fe400078e3cff */
[----:B------:R-:W-:Y:S02]  /*7fe10*/  LOP3.LUT R20, R21, R20, RZ, 0x3c, !PT ;  /* 0x0000001415147212 */ /* 0x000fe400078e3cff */
[----:B------:R-:W-:Y:S01]  /*7fe20*/  LOP3.LUT R29, R29, R28, RZ, 0x3c, !PT ;  /* 0x0000001c1d1d7212 */ /* 0x000fe200078e3cff */
[----:B------:R-:W-:Y:S01]  /*7fe30*/  STL.64 [R1+0x2278], R40 ;  /* 0x0022782801007387 */ /* 0x000fe20000100a00 */
[----:B------:R-:W-:Y:S02]  /*7fe40*/  LOP3.LUT R15, R15, R14, RZ, 0x3c, !PT ;  /* 0x0000000e0f0f7212 */ /* 0x000fe400078e3cff */
[----:B------:R-:W-:Y:S02]  /*7fe50*/  LOP3.LUT R22, R23, R22, RZ, 0x3c, !PT ;  /* 0x0000001617167212 */ /* 0x000fe400078e3cff */
[----:B------:R-:W-:Y:S01]  /*7fe60*/  LOP3.LUT R31, R31, R30, RZ, 0x3c, !PT ;  /* 0x0000001e1f1f7212 */ /* 0x000fe200078e3cff */
[----:B------:R-:W-:Y:S01]  /*7fe70*/  STL.64 [R1+0x2270], R6 ;  /* 0x0022700601007387 */ /* 0x000fe20000100a00 */
[----:B------:R-:W-:-:S02]  /*7fe80*/  LOP3.LUT R17, R17, R16, RZ, 0x3c, !PT ;  /* 0x0000001011117212 */ /* 0x000fc400078e3cff */
[----:B------:R-:W-:Y:S02]  /*7fe90*/  LOP3.LUT R24, R25, R24, RZ, 0x3c, !PT ;  /* 0x0000001819187212 */ /* 0x000fe400078e3cff */
[----:B------:R-:W-:Y:S01]  /*7fea0*/  LOP3.LUT R33, R33, R32, RZ, 0x3c, !PT ;  /* 0x0000002021217212 */ /* 0x000fe200078e3cff */
[----:B------:R1:W-:Y:S01]  /*7feb0*/  STL.64 [R1+0x2268], R8 ;  /* 0x0022680801007387 */ /* 0x0003e20000100a00 */
[----:B------:R-:W-:Y:S02]  /*7fec0*/  LOP3.LUT R19, R19, R18, RZ, 0x3c, !PT ;  /* 0x0000001213137212 */ /* 0x000fe400078e3cff */
[----:B------:R-:W-:Y:S01]  /*7fed0*/  LOP3.LUT R26, R27, R26, RZ, 0x3c, !PT ;  /* 0x0000001a1b1a7212 */ /* 0x000fe200078e3cff */
[----:B------:R3:W-:Y:S01]  /*7fee0*/  STL.64 [R1+0x2260], R10 ;  /* 0x0022600a01007387 */ /* 0x0007e20000100a00 */
[----:B------:R-:W-:Y:S02]  /*7fef0*/  LOP3.LUT R21, R21, R20, RZ, 0x3c, !PT ;  /* 0x0000001415157212 */ /* 0x000fe400078e3cff */
[----:B------:R-:W-:Y:S01]  /*7ff00*/  LOP3.LUT R28, R29, R28, RZ, 0x3c, !PT ;  /* 0x0000001c1d1c7212 */ /* 0x000fe200078e3cff */
[----:B------:R4:W-:Y:S01]  /*7ff10*/  STL.64 [R1+0x2258], R12 ;  /* 0x0022580c01007387 */ /* 0x0009e20000100a00 */
[----:B------:R-:W-:-:S02]  /*7ff20*/  LOP3.LUT R23, R23, R22, RZ, 0x3c, !PT ;  /* 0x0000001617177212 */ /* 0x000fc400078e3cff */
[----:B------:R-:W-:Y:S01]  /*7ff30*/  LOP3.LUT R30, R31, R30, RZ, 0x3c, !PT ;  /* 0x0000001e1f1e7212 */ /* 0x000fe200078e3cff */
[----:B------:R1:W-:Y:S01]  /*7ff40*/  STL.64 [R1+0x2250], R14 ;  /* 0x0022500e01007387 */ /* 0x0003e20000100a00 */
[----:B------:R-:W-:Y:S02]  /*7ff50*/  LOP3.LUT R25, R25, R24, RZ, 0x3c, !PT ;  /* 0x0000001819197212 */ /* 0x000fe400078e3cff */
[----:B------:R-:W-:Y:S01]  /*7ff60*/  LOP3.LUT R32, R33, R32, RZ, 0x3c, !PT ;  /* 0x0000002021207212 */ /* 0x000fe200078e3cff */
[----:B------:R-:W-:Y:S01]  /*7ff70*/  IMAD.X R34, R39, 0x1, R0, P4 ;  /* 0x0000000127227824 */ /* 0x000fe200020e0600 */
[----:B------:R1:W-:Y:S01]  /*7ff80*/  STL.64 [R1+0x2248], R16 ;  /* 0x0022481001007387 */ /* 0x0003e20000100a00 */
[----:B------:R-:W-:Y:S01]  /*7ff90*/  LOP3.LUT R27, R27, R26, RZ, 0x3c, !PT ;  /* 0x0000001a1b1b7212 */ /* 0x000fe200078e3cff */
[----:B------:R1:W-:Y:S01]  /*7ffa0*/  STL.64 [R1+0x2240], R18 ;  /* 0x0022401201007387 */ /* 0x0003e20000100a00 */
[----:B------:R-:W-:Y:S01]  /*7ffb0*/  LOP3.LUT R29, R29, R28, RZ, 0x3c, !PT ;  /* 0x0000001c1d1d7212 */ /* 0x000fe200078e3cff */
[----:B------:R1:W-:Y:S01]  /*7ffc0*/  STL.64 [R1+0x2178], R20 ;  /* 0x0021781401007387 */ /* 0x0003e20000100a00 */
[----:B------:R-:W-:Y:S01]  /*7ffd0*/  LOP3.LUT R31, R31, R30, RZ, 0x3c, !PT ;  /* 0x0000001e1f1f7212 */ /* 0x000fe200078e3cff */
[----:B------:R1:W-:Y:S01]  /*7ffe0*/  STL.64 [R1+0x2170], R22 ;  /* 0x0021701601007387 */ /* 0x0003e20000100a00 */
[----:B------:R-:W-:Y:S01]  /*7fff0*/  LOP3.LUT R33, R33, R32, RZ, 0x3c, !PT ;  /* 0x0000002021217212 */ /* 0x000fe200078e3cff */
[----:B------:R1:W-:Y:S01]  /*80000*/  STL.64 [R1+0x2168], R24 ;  /* 0x0021681801007387 */ /* 0x0003e20000100a00 */
[----:B------:R-:W-:Y:S01]  /*80010*/  MOV R38, R35 ;  /* 0x0000002300267202 */ /* 0x000fe20000000f00 */
[----:B------:R-:W-:-:S02]  /*80020*/  IMAD.MOV.U32 R39, RZ, RZ, R34 ;  /* 0x000000ffff277224 */ /* 0x000fc400078e0022 */
[----:B------:R1:W-:Y:S01]  /*80030*/  STL.64 [R1+0x2160], R26 ;  /* 0x0021601a01007387 */ /* 0x0003e20000100a00 */
[----:B------:R1:W-:Y:S04]  /*80040*/  STL.64 [R1+0x2158], R28 ;  /* 0x0021581c01007387 */ /* 0x0003e80000100a00 */
[----:B------:R1:W-:Y:S01]  /*80050*/  LDGSTS.E [R5+0xec00], [R40.64], P2 ;  /* 0x0ec0000028057fae */ /* 0x0003e20009121844 */
[----:B------:R1:W-:Y:S02]  /*80060*/  STL.64 [R1+0x2150], R30 ;  /* 0x0021501e01007387 */ /* 0x0003e40000100a00 */
[----:B------:R1:W-:Y:S02]  /*80070*/  LDGSTS.E [R5+0xec80], [R6.64], P2 ;  /* 0x0ec8000006057fae */ /* 0x0003e40009121844 */
[----:B------:R3:W-:Y:S01]  /*80080*/  STL.64 [R1+0x2148], R32 ;  /* 0x0021482001007387 */ /* 0x0007e20000100a00 */
[----:B------:R1:W-:Y:S04]  /*80090*/  LDGSTS.E [R5+0xed00], [R8.64], P2 ;  /* 0x0ed0000008057fae */ /* 0x0003e80009121844 */
[----:B------:R2:W-:Y:S01]  /*800a0*/  STL.64 [R1+0x2140], R38 ;  /* 0x0021402601007387 */ /* 0x0005e20000100a00 */
[----:B------:R3:W-:Y:S02]  /*800b0*/  LDGSTS.E [R5+0xed80], [R10.64], P2 ;  /* 0x0ed800000a057fae */ /* 0x0007e40009121844 */
[----:B------:R4:W-:Y:S02]  /*800c0*/  LDGSTS.E [R5+0xee00], [R12.64], P2 ;  /* 0x0ee000000c057fae */ /* 0x0009e40009121844 */
[----:B------:R4:W-:Y:S01]  /*800d0*/  LDGSTS.E [R5+0xee80], [R14.64], P2 ;  /* 0x0ee800000e057fae */ /* 0x0009e20009121844 */
[----:B------:R4:W-:Y:S01]  /*800e0*/  LDGSTS.E [R5+0xef00], [R16.64], P2 ;  /* 0x0ef0000010057fae */ /* 0x0009e20009121844 */
[----:B------:R4:W-:Y:S02]  /*800f0*/  LDGSTS.E [R5+0xef80], [R18.64], P2 ;  /* 0x0ef8000012057fae */ /* 0x0009e40009121844 */
[----:B------:R4:W-:Y:S02]  /*80100*/  LDGSTS.E [R5+0xfc00], [R20.64], P1 ;  /* 0x0fc0000014057fae */ /* 0x0009e40008921844 */
[----:B------:R4:W-:Y:S01]  /*80110*/  LDGSTS.E [R5+0xfc80], [R22.64], P1 ;  /* 0x0fc8000016057fae */ /* 0x0009e20008921844 */
[----:B------:R4:W-:Y:S04]  /*80120*/  LDGSTS.E [R5+0xfd00], [R24.64], P1 ;  /* 0x0fd0000018057fae */ /* 0x0009e80008921844 */
[----:B-1----:R-:W2:Y:S01]  /*80130*/  LDL.LU.64 R8, [R1+0x2130] ;  /* 0x0021300001087983 */ /* 0x002ea20000300a00 */
[----:B------:R1:W-:Y:S02]  /*80140*/  LDGSTS.E [R5+0xfd80], [R26.64], P1 ;  /* 0x0fd800001a057fae */ /* 0x0003e40008921844 */
[----:B------:R1:W-:Y:S01]  /*80150*/  LDGSTS.E [R5+0xfe00], [R28.64], P1 ;  /* 0x0fe000001c057fae */ /* 0x0003e20008921844 */
[----:B------:R-:W-:Y:S01]  /*80160*/  MOV R41, c[0x0][0x18c] ;  /* 0x0000630000297a02 */ /* 0x000fe20000000f00 */
[----:B---3--:R-:W3:Y:S01]  /*80170*/  LDL.LU.64 R10, [R1+0x20b8] ;  /* 0x0020b800010a7983 */ /* 0x008ee20000300a00 */
[----:B----4-:R-:W4:Y:S03]  /*80180*/  LDL.LU.64 R12, [R1+0x20b0] ;  /* 0x0020b000010c7983 */ /* 0x010f260000300a00 */
[----:B------:R-:W4:Y:S01]  /*80190*/  LDL.LU.64 R14, [R1+0x2038] ;  /* 0x00203800010e7983 */ /* 0x000f220000300a00 */
[----:B------:R-:W4:Y:S03]  /*801a0*/  LDL.LU.64 R16, [R1+0x2030] ;  /* 0x0020300001107983 */ /* 0x000f260000300a00 */
[----:B------:R-:W4:Y:S01]  /*801b0*/  LDL.LU.64 R18, [R1+0x1fb8] ;  /* 0x001fb80001127983 */ /* 0x000f220000300a00 */
[----:B------:R-:W4:Y:S02]  /*801c0*/  LDL.LU.64 R20, [R1+0x1fb0] ;  /* 0x001fb00001147983 */ /* 0x000f240000300a00 */
[----:B------:R-:W4:Y:S02]  /*801d0*/  LDL.LU.64 R22, [R1+0x1f38] ;  /* 0x001f380001167983 */ /* 0x000f240000300a00 */
[----:B------:R-:W4:Y:S01]  /*801e0*/  LDL.LU.64 R24, [R1+0x1f30] ;  /* 0x001f300001187983 */ /* 0x000f220000300a00 */
[----:B------:R1:W-:Y:S04]  /*801f0*/  LDGSTS.E [R5+0xfe80], [R30.64], P1 ;  /* 0x0fe800001e057fae */ /* 0x0003e80008921844 */
[----:B-1----:R-:W4:Y:S01]  /*80200*/  LDL.LU.64 R26, [R1+0x1eb8] ;  /* 0x001eb800011a7983 */ /* 0x002f220000300a00 */
[----:B------:R-:W4:Y:S02]  /*80210*/  LDL.LU.64 R28, [R1+0x1eb0] ;  /* 0x001eb000011c7983 */ /* 0x000f240000300a00 */
[----:B------:R-:W-:-:S02]  /*80220*/  IMAD.SHL.U32 R232, R41, 0x40, RZ ;  /* 0x0000004029e87824 */ /* 0x000fc400078e00ff */
[----:B------:R1:W-:Y:S01]  /*80230*/  LDGSTS.E [R5+0xff00], [R32.64], P1 ;  /* 0x0ff0000020057fae */ /* 0x0003e20008921844 */
[----:B------:R2:W-:Y:S04]  /*80240*/  LDGSTS.E [R5+0xff80], [R38.64], P1 ;  /* 0x0ff8000026057fae */ /* 0x0005e80008921844 */
[----:B------:R-:W4:Y:S01]  /*80250*/  LDL.LU.64 R30, [R1+0x1e38] ;  /* 0x001e3800011e7983 */ /* 0x000f220000300a00 */
[----:B------:R-:W-:-:S03]  /*80260*/  SHF.L.U32 R232, R232, 0x2, RZ ;  /* 0x00000002e8e87819 */ /* 0x000fc600000006ff */
[----:B-1----:R-:W4:Y:S01]  /*80270*/  LDL.LU.64 R32, [R1+0x1e30] ;  /* 0x001e300001207983 */ /* 0x002f220000300a00 */
[----:B------:R-:W4:Y:S01]  /*80280*/  LDL.LU.64 R34, [R1+0x1db8] ;  /* 0x001db80001227983 */ /* 0x000f220000300a00 */
[----:B--2---:R-:W-:-:S05]  /*80290*/  IADD3 R4, P1, R36, R232, RZ ;  /* 0x000000e824047210 */ /* 0x004fca0007f3e0ff */
[----:B------:R-:W-:Y:S02]  /*802a0*/  IMAD.X R3, R37, 0x1, R2, P1 ;  /* 0x0000000125037824 */ /* 0x000fe400008e0602 */
[----:B------:R-:W2:Y:S01]  /*802b0*/  LDL.LU.64 R36, [R1+0x1db0] ;  /* 0x001db00001247983 */ /* 0x000ea20000300a00 */
[----:B------:R-:W2:Y:S02]  /*802c0*/  LDL.LU.64 R38, [R1+0x1d38] ;  /* 0x001d380001267983 */ /* 0x000ea40000300a00 */
[----:B------:R-:W2:Y:S02]  /*802d0*/  LDL.LU.64 R40, [R1+0x1d30] ;  /* 0x001d300001287983 */ /* 0x000ea40000300a00 */
[----:B------:R-:W2:Y:S01]  /*802e0*/  LDL.LU.64 R42, [R1+0x1cb8] ;  /* 0x001cb800012a7983 */ /* 0x000ea20000300a00 */
        /* <DEDUP_REMOVED lines=13> */
[----:B------:R-:W-:-:S04]  /*803c0*/  IADD3 R6, P1, R8, R232, RZ ;  /* 0x000000e808067210 */ /* 0x000fc80007f3e0ff */
[----:B------:R-:W-:Y:S01]  /*803d0*/  IADD3.X R5, R9, R2, RZ, P1, !PT ;  /* 0x0000000209057210 */ /* 0x000fe20000ffe4ff */
        /* <DEDUP_REMOVED lines=26> */
[----:B--2---:R-:W-:-:S04]  /*80580*/  IADD3 R34, P1, R36, R232, RZ ;  /* 0x000000e824227210 */ /* 0x004fc80007f3e0ff */
        /* <DEDUP_REMOVED lines=29> */
[-C--:B------:R-:W-:Y:S02]  /*80760*/  IADD3 R64, P1, R238, R232.reuse, RZ ;  /* 0x000000e8ee407210 */ /* 0x080fe40007f3e0ff */
[----:B------:R-:W-:Y:S02]  /*80770*/  IMAD.MOV.U32 R238, RZ, RZ, R4 ;  /* 0x000000ffffee7224 */ /* 0x000fe400078e0004 */
[----:B------:R-:W-:Y:S02]  /*80780*/  IMAD.MOV.U32 R4, RZ, RZ, R6 ;  /* 0x000000ffff047224 */ /* 0x000fe400078e0006 */
[----:B------:R-:W-:Y:S01]  /*80790*/  IMAD.X R63, R239, 0x1, R2, P1 ;  /* 0x00000001ef3f7824 */ /* 0x000fe200008e0602 */
[----:B------:R-:W-:Y:S02]  /*807a0*/  IADD3 R66, P1, R234, R232, RZ ;  /* 0x000000e8ea427210 */ /* 0x000fe40007f3e0ff */
[----:B------:R-:W-:Y:S01]  /*807b0*/  MOV R239, R3 ;  /* 0x0000000300ef7202 */ /* 0x000fe20000000f00 */
[----:B------:R-:W-:Y:S01]  /*807c0*/  MOV R234, R8 ;  /* 0x0000000800ea7202 */ /* 0x000fe20000000f00 */
[----:B------:R-:W-:Y:S01]  /*807d0*/  IADD3.X R65, R235, R2, RZ, P1, !PT ;  /* 0x00000002eb417210 */ /* 0x000fe20000ffe4ff */
[----:B------:R-:W-:-:S02]  /*807e0*/  IMAD.MOV.U32 R235, RZ, RZ, R7 ;  /* 0x000000ffffeb7224 */ /* 0x000fc400078e0007 */
[----:B------:R-:W-:Y:S01]  /*807f0*/  STL.64 [R1+0x2138], R238 ;  /* 0x002138ee01007387 */ /* 0x000fe20000100a00 */
[----:B------:R-:W-:Y:S01]  /*80800*/  MOV R6, R10 ;  /* 0x0000000a00067202 */ /* 0x000fe20000000f00 */
[----:B------:R-:W-:Y:S02]  /*80810*/  IMAD.MOV.U32 R7, RZ, RZ, R9 ;  /* 0x000000ffff077224 */ /* 0x000fe400078e0009 */
[----:B------:R1:W-:Y:S01]  /*80820*/  STL.64 [R1+0x2130], R4 ;  /* 0x0021300401007387 */ /* 0x0003e20000100a00 */
[----:B------:R-:W-:Y:S01]  /*80830*/  STL.64 [R1+0x20b8], R234 ;  /* 0x0020b8ea01007387 */ /* 0x000fe20000100a00 */
[----:B------:R-:W-:Y:S01]  /*80840*/  MOV R8, R14 ;  /* 0x0000000e00087202 */ /* 0x000fe20000000f00 */
[----:B------:R-:W-:Y:S02]  /*80850*/  IMAD.MOV.U32 R9, RZ, RZ, R13 ;  /* 0x000000ffff097224 */ /* 0x000fe400078e000d */
[----:B------:R2:W-:Y:S01]  /*80860*/  STL.64 [R1+0x20b0], R6 ;  /* 0x0020b00601007387 */ /* 0x0005e20000100a00 */
[----:B-1----:R-:W-:Y:S01]  /*80870*/  MOV R4, R12 ;  /* 0x0000000c00047202 */ /* 0x002fe20000000f00 */
[----:B------:R-:W-:Y:S01]  /*80880*/  IMAD.MOV.U32 R5, RZ, RZ, R11 ;  /* 0x000000ffff057224 */ /* 0x000fe200078e000b */
[----:B--2---:R-:W-:Y:S01]  /*80890*/  MOV R6, R16 ;  /* 0x0000001000067202 */ /* 0x004fe20000000f00 */
[----:B------:R-:W-:-:S03]  /*808a0*/  IMAD.MOV.U32 R7, RZ, RZ, R15 ;  /* 0x000000ffff077224 */ /* 0x000fc600078e000f */
[----:B------:R1:W-:Y:S01]  /*808b0*/  STL.64 [R1+0x2038], R4 ;  /* 0x0020380401007387 */ /* 0x0003e20000100a00 */
[----:B------:R2:W-:Y:S03]  /*808c0*/  STL.64 [R1+0x2030], R8 ;  /* 0x0020300801007387 */ /* 0x0005e60000100a00 */
[----:B------:R3:W-:Y:S01]  /*808d0*/  STL.64 [R1+0x1fb8], R6 ;  /* 0x001fb80601007387 */ /* 0x0007e20000100a00 */
[----:B-1----:R-:W-:Y:S01]  /*808e0*/  MOV R4, R18 ;  /* 0x0000001200047202 */ /* 0x002fe20000000f00 */
[----:B------:R-:W-:Y:S01]  /*808f0*/  IMAD.MOV.U32 R5, RZ, RZ, R17 ;  /* 0x000000ffff057224 */ /* 0x000fe200078e0011 */
[----:B--2---:R-:W-:Y:S01]  /*80900*/  MOV R8, R20 ;  /* 0x0000001400087202 */ /* 0x004fe20000000f00 */
[----:B------:R-:W-:Y:S01]  /*80910*/  IMAD.MOV.U32 R9, RZ, RZ, R19 ;  /* 0x000000ffff097224 */ /* 0x000fe200078e0013 */
[----:B---3--:R-:W-:Y:S01]  /*80920*/  MOV R6, R22 ;  /* 0x0000001600067202 */ /* 0x008fe20000000f00 */
[----:B------:R-:W-:Y:S01]  /*80930*/  IMAD.MOV.U32 R7, RZ, RZ, R21 ;  /* 0x000000ffff077224 */ /* 0x000fe200078e0015 */
[----:B------:R1:W-:Y:S02]  /*80940*/  STL.64 [R1+0x1fb0], R4 ;  /* 0x001fb00401007387 */ /* 0x0003e40000100a00 */
[----:B------:R2:W-:Y:S02]  /*80950*/  STL.64 [R1+0x1f38], R8 ;  /* 0x001f380801007387 */ /* 0x0005e40000100a00 */
[----:B------:R3:W-:Y:S01]  /*80960*/  STL.64 [R1+0x1f30], R6 ;  /* 0x001f300601007387 */ /* 0x0007e20000100a00 */
[----:B-1----:R-:W-:Y:S01]  /*80970*/  MOV R4, R24 ;  /* 0x0000001800047202 */ /* 0x002fe20000000f00 */
[----:B------:R-:W-:Y:S01]  /*80980*/  IMAD.MOV.U32 R5, RZ, RZ, R23 ;  /* 0x000000ffff057224 */ /* 0x000fe200078e0017 */
[----:B--2---:R-:W-:Y:S01]  /*80990*/  MOV R8, R26 ;  /* 0x0000001a00087202 */ /* 0x004fe20000000f00 */
[----:B------:R-:W-:-:S03]  /*809a0*/  IMAD.MOV.U32 R9, RZ, RZ, R25 ;  /* 0x000000ffff097224 */ /* 0x000fc600078e0019 */
[----:B------:R1:W-:Y:S01]  /*809b0*/  STL.64 [R1+0x1eb8], R4 ;  /* 0x001eb80401007387 */ /* 0x0003e20000100a00 */
[----:B---3--:R-:W-:Y:S01]  /*809c0*/  MOV R6, R28 ;  /* 0x0000001c00067202 */ /* 0x008fe20000000f00 */
[----:B------:R-:W-:Y:S02]  /*809d0*/  IMAD.MOV.U32 R7, RZ, RZ, R27 ;  /* 0x000000ffff077224 */ /* 0x000fe400078e001b */
[----:B------:R2:W-:Y:S01]  /*809e0*/  STL.64 [R1+0x1eb0], R8 ;  /* 0x001eb00801007387 */ /* 0x0005e20000100a00 */
[----:B------:R-:W-:Y:S01]  /*809f0*/  MOV R10, R34 ;  /* 0x00000022000a7202 */ /* 0x000fe20000000f00 */
[----:B------:R-:W-:Y:S01]  /*80a00*/  IMAD.MOV.U32 R11, RZ, RZ, R33 ;  /* 0x000000ffff0b7224 */ /* 0x000fe200078e0021 */
[----:B-1----:R-:W-:Y:S01]  /*80a10*/  MOV R4, R30 ;  /* 0x0000001e00047202 */ /* 0x002fe20000000f00 */
[----:B------:R-:W-:Y:S01]  /*80a20*/  IMAD.MOV.U32 R5, RZ, RZ, R29 ;  /* 0x000000ffff057224 */ /* 0x000fe200078e001d */
[----:B--2---:R-:W-:Y:S01]  /*80a30*/  MOV R8, R32 ;  /* 0x0000002000087202 */ /* 0x004fe20000000f00 */
[----:B------:R-:W-:-:S03]  /*80a40*/  IMAD.MOV.U32 R9, RZ, RZ, R31 ;  /* 0x000000ffff097224 */ /* 0x000fc600078e001f */
[----:B------:R1:W-:Y:S01]  /*80a50*/  STL.64 [R1+0x1e30], R4 ;  /* 0x001e300401007387 */ /* 0x0003e20000100a00 */
[----:B------:R-:W-:Y:S01]  /*80a60*/  MOV R12, R38 ;  /* 0x00000026000c7202 */ /* 0x000fe20000000f00 */
[----:B------:R-:W-:Y:S02]  /*80a70*/  IMAD.MOV.U32 R13, RZ, RZ, R37 ;  /* 0x000000ffff0d7224 */ /* 0x000fe400078e0025 */
[----:B------:R-:W-:Y:S01]  /*80a80*/  STL.64 [R1+0x1e38], R6 ;  /* 0x001e380601007387 */ /* 0x000fe20000100a00 */
[----:B------:R-:W-:Y:S01]  /*80a90*/  MOV R34, R40 ;  /* 0x0000002800227202 */ /* 0x000fe20000000f00 */
[----:B------:R-:W-:Y:S01]  /*80aa0*/  STL.64 [R1+0x1db8], R8 ;  /* 0x001db80801007387 */ /* 0x000fe20000100a00 */
[----:B------:R-:W-:Y:S01]  /*80ab0*/  MOV R14, R42 ;  /* 0x0000002a000e7202 */ /* 0x000fe20000000f00 */
[----:B------:R-:W-:Y:S01]  /*80ac0*/  IMAD.MOV.U32 R15, RZ, RZ, R41 ;  /* 0x000000ffff0f7224 */ /* 0x000fe200078e0029 */
[----:B-1----:R-:W-:Y:S01]  /*80ad0*/  MOV R4, R36 ;  /* 0x0000002400047202 */ /* 0x002fe20000000f00 */
[----:B------:R-:W-:-:S02]  /*80ae0*/  IMAD.MOV.U32 R5, RZ, RZ, R35 ;  /* 0x000000ffff057224 */ /* 0x000fc400078e0023 */
[----:B------:R-:W-:Y:S01]  /*80af0*/  IMAD.MOV.U32 R35, RZ, RZ, R39 ;  /* 0x000000ffff237224 */ /* 0x000fe200078e0027 */
[----:B------:R-:W-:Y:S01]  /*80b00*/  MOV R16, R44 ;  /* 0x0000002c00107202 */ /* 0x000fe20000000f00 */
[----:B------:R-:W-:Y:S01]  /*80b10*/  IMAD.MOV.U32 R17, RZ, RZ, R43 ;  /* 0x000000ffff117224 */ /* 0x000fe200078e002b */
[----:B------:R-:W-:Y:S01]  /*80b20*/  MOV R32, R46 ;  /* 0x0000002e00207202 */ /* 0x000fe20000000f00 */
[----:B------:R1:W-:Y:S01]  /*80b30*/  STL.64 [R1+0x1d38], R4 ;  /* 0x001d380401007387 */ /* 0x0003e20000100a00 */
[----:B------:R2:W-:Y:S02]  /*80b40*/  STL.64 [R1+0x1db0], R10 ;  /* 0x001db00a01007387 */ /* 0x0005e40000100a00 */
[----:B------:R-:W-:Y:S02]  /*80b50*/  IMAD.MOV.U32 R33, RZ, RZ, R45 ;  /* 0x000000ffff217224 */ /* 0x000fe400078e002d */
[----:B------:R2:W-:Y:S01]  /*80b60*/  STL.64 [R1+0x1d30], R12 ;  /* 0x001d300c01007387 */ /* 0x0005e20000100a00 */
[----:B------:R-:W-:Y:S01]  /*80b70*/  MOV R18, R48 ;  /* 0x0000003000127202 */ /* 0x000fe20000000f00 */
[----:B------:R-:W-:Y:S01]  /*80b80*/  IMAD.MOV.U32 R19, RZ, RZ, R47 ;  /* 0x000000ffff137224 */ /* 0x000fe200078e002f */
[----:B------:R2:W-:Y:S01]  /*80b90*/  STL.64 [R1+0x1cb8], R34 ;  /* 0x001cb82201007387 */ /* 0x0005e20000100a00 */
[----:B------:R-:W-:Y:S01]  /*80ba0*/  MOV R30, R50 ;  /* 0x00000032001e7202 */ /* 0x000fe20000000f00 */
[----:B------:R-:W-:-:S02]  /*80bb0*/  IMAD.MOV.U32 R31, RZ, RZ, R49 ;  /* 0x000000ffff1f7224 */ /* 0x000fc400078e0031 */
[----:B------:R2:W-:Y:S01]  /*80bc0*/  STL.64 [R1+0x1cb0], R14 ;  /* 0x001cb00e01007387 */ /* 0x0005e20000100a00 */
[----:B------:R-:W-:Y:S01]  /*80bd0*/  MOV R20, R52 ;  /* 0x0000003400147202 */ /* 0x000fe20000000f00 */
[----:B------:R-:W-:Y:S01]  /*80be0*/  IMAD.MOV.U32 R21, RZ, RZ, R51 ;  /* 0x000000ffff157224 */ /* 0x000fe200078e0033 */
[----:B------:R2:W-:Y:S01]  /*80bf0*/  STL.64 [R1+0x1c38], R16 ;  /* 0x001c381001007387 */ /* 0x0005e20000100a00 */
[----:B------:R-:W-:Y:S01]  /*80c00*/  MOV R22, R54 ;  /* 0x0000003600167202 */ /* 0x000fe20000000f00 */
        /* <DEDUP_REMOVED lines=11> */
[----:B-1----:R-:W-:Y:S01]  /*80cc0*/  MOV R4, R62 ;  /* 0x0000003e00047202 */ /* 0x002fe20000000f00 */
[----:B------:R-:W-:Y:S02]  /*80cd0*/  IMAD.MOV.U32 R5, RZ, RZ, R61 ;  /* 0x000000ffff057224 */ /* 0x000fe400078e003d */
[----:B------:R2:W-:Y:S02]  /*80ce0*/  STL.64 [R1+0x1b30], R22 ;  /* 0x001b301601007387 */ /* 0x0005e40000100a00 */
[----:B------:R-:W-:Y:S01]  /*80cf0*/  IMAD.MOV.U32 R234, RZ, RZ, R66 ;  /* 0x000000ffffea7224 */ /* 0x000fe200078e0042 */
[----:B------:R-:W-:Y:S01]  /*80d00*/  MOV R235, R65 ;  /* 0x0000004100eb7202 */ /* 0x000fe20000000f00 */
[----:B------:R2:W-:Y:S01]  /*80d10*/  STL.64 [R1+0x1ab8], R28 ;  /* 0x001ab81c01007387 */ /* 0x0005e20000100a00 */
[----:B------:R-:W-:Y:S01]  /*80d20*/  MOV R238, R64 ;  /* 0x0000004000ee7202 */ /* 0x000fe20000000f00 */
[----:B------:R-:W-:-:S02]  /*80d30*/  IMAD.MOV.U32 R239, RZ, RZ, R63 ;  /* 0x000000ffffef7224 */ /* 0x000fc400078e003f */
[----:B------:R2:W-:Y:S01]  /*80d40*/  STL.64 [R1+0x1ab0], R26 ;  /* 0x001ab01a01007387 */ /* 0x0005e20000100a00 */
[----:B------:R2:W-:Y:S01]  /*80d50*/  STL.64 [R1+0x1a38], R24 ;  /* 0x001a381801007387 */ /* 0x0005e20000100a00 */
[----:B------:R2:W-:Y:S02]  /*80d60*/  STL.64 [R1+0x1a30], R4 ;  /* 0x001a300401007387 */ /* 0x0005e40000100a00 */
[----:B------:R2:W-:Y:S02]  /*80d70*/  STL.64 [R1+0x19b0], R234 ;  /* 0x0019b0ea01007387 */ /* 0x0005e40000100a00 */
[----:B------:R2:W-:Y:S01]  /*80d80*/  STL.64 [R1+0x19b8], R238 ;  /* 0x0019b8ee01007387 */ /* 0x0005e20000100a00 */
[----:B------:R-:W-:Y:S02]  /*80d90*/  LEA R3, R67, R237, 0xf ;  /* 0x000000ed43037211 */ /* 0x000fe400078e78ff */
[----:B------:R-:W3:Y:S04]  /*80da0*/  LDL.64 R62, [R1+0x2138] ;  /* 0x00213800013e7983 */ /* 0x000ee80000100a00 */
[----:B------:R-:W4:Y:S04]  /*80db0*/  LDL.64 R60, [R1+0x2130] ;  /* 0x00213000013c7983 */ /* 0x000f280000100a00 */
[----:B--2---:R-:W2:Y:S04]  /*80dc0*/  LDL.64 R58, [R1+0x20b8] ;  /* 0x0020b800013a7983 */ /* 0x004ea80000100a00 */
[----:B------:R-:W2:Y:S04]  /*80dd0*/  LDL.64 R56, [R1+0x20b0] ;  /* 0x0020b00001387983 */ /* 0x000ea80000100a00 */
        /* <DEDUP_REMOVED lines=24> */
[----:B------:R-:W0:Y:S04]  /*80f60*/  LDGDEPBAR ;  /* 0x00000000000079af */ /* 0x000e280000000000 */
        /* <DEDUP_REMOVED lines=13> */
[----:B---3--:R2:W-:Y:S04]  /*81040*/  LDGSTS.E [R3+0x20000], [R62.64], P3 ;  /* 0x200000003e037fae */ /* 0x0085e80009921844 */
[----:B----4-:R4:W-:Y:S04]  /*81050*/  LDGSTS.E [R3+0x20080], [R60.64], P0 ;  /* 0x200800003c037fae */ /* 0x0109e80008121844 */
[----:B--2---:R2:W-:Y:S04]  /*81060*/  LDGSTS.E [R3+0x20800], [R58.64], P3 ;  /* 0x208000003a037fae */ /* 0x0045e80009921844 */
        /* <DEDUP_REMOVED lines=12> */
[----:B-1----:R-:W3:Y:S04]  /*81130*/  LDL.LU.64 R6, [R1+0x2128] ;  /* 0x0021280001067983 */ /* 0x002ee80000300a00 */
[----:B------:R1:W-:Y:S04]  /*81140*/  LDGSTS.E [R3+0x23880], [R10.64], P0 ;  /* 0x238800000a037fae */ /* 0x0003e80008121844 */
[----:B--2---:R-:W2:Y:S04]  /*81150*/  LDL.LU.64 R8, [R1+0x2120] ;  /* 0x0021200001087983 */ /* 0x004ea80000300a00 */
[----:B------:R4:W-:Y:S04]  /*81160*/  LDGSTS.E [R3+0x24000], [R36.64], P3 ;  /* 0x2400000024037fae */ /* 0x0009e80009921844 */
[----:B-1----:R-:W2:Y:S04]  /*81170*/  LDL.LU.64 R10, [R1+0x20a8] ;  /* 0x0020a800010a7983 */ /* 0x002ea80000300a00 */
[----:B------:R1:W-:Y:S04]  /*81180*/  LDGSTS.E [R3+0x24080], [R12.64], P0 ;  /* 0x240800000c037fae */ /* 0x0003e80008121844 */
[----:B------:R4:W-:Y:S04]  /*81190*/  LDGSTS.E [R3+0x24800], [R34.64], P3 ;  /* 0x2480000022037fae */ /* 0x0009e80009921844 */
[----:B------:R4:W-:Y:S04]  /*811a0*/  LDGSTS.E [R3+0x24880], [R14.64], P0 ;  /* 0x248800000e037fae */ /* 0x0009e80008121844 */
[----:B-1----:R-:W2:Y:S04]  /*811b0*/  LDL.LU.64 R12, [R1+0x20a0] ;  /* 0x0020a000010c7983 */ /* 0x002ea80000300a00 */
[----:B------:R1:W-:Y:S04]  /*811c0*/  LDGSTS.E [R3+0x25000], [R16.64], P3 ;  /* 0x2500000010037fae */ /* 0x0003e80009921844 */
[----:B----4-:R-:W4:Y:S04]  /*811d0*/  LDL.LU.64 R14, [R1+0x2028] ;  /* 0x00202800010e7983 */ /* 0x010f280000300a00 */
[----:B------:R1:W-:Y:S04]  /*811e0*/  LDGSTS.E [R3+0x25080], [R32.64], P0 ;  /* 0x2508000020037fae */ /* 0x0003e80008121844 */
[----:B-1----:R-:W4:Y:S04]  /*811f0*/  LDL.LU.64 R16, [R1+0x2020] ;  /* 0x0020200001107983 */ /* 0x002f280000300a00 */
[----:B------:R1:W-:Y:S04]  /*81200*/  LDGSTS.E [R3+0x25800], [R18.64], P3 ;  /* 0x2580000012037fae */ /* 0x0003e80009921844 */
[----:B------:R1:W-:Y:S04]  /*81210*/  LDGSTS.E [R3+0x25880], [R30.64], P0 ;  /* 0x258800001e037fae */ /* 0x0003e80008121844 */
[----:B------:R1:W-:Y:S04]  /*81220*/  LDGSTS.E [R3+0x26000], [R20.64], P3 ;  /* 0x2600000014037fae */ /* 0x0003e80009921844 */
[----:B-1----:R-:W4:Y:S04]  /*81230*/  LDL.LU.64 R18, [R1+0x1fa8] ;  /* 0x001fa80001127983 */ /* 0x002f280000300a00 */
[----:B------:R1:W-:Y:S04]  /*81240*/  LDGSTS.E [R3+0x26080], [R22.64], P0 ;  /* 0x2608000016037fae */ /* 0x0003e80008121844 */
[----:B------:R-:W4:Y:S04]  /*81250*/  LDL.LU.64 R20, [R1+0x1fa0] ;  /* 0x001fa00001147983 */ /* 0x000f280000300a00 */
[----:B------:R1:W-:Y:S04]  /*81260*/  LDGSTS.E [R3+0x26800], [R28.64], P3 ;  /* 0x268000001c037fae */ /* 0x0003e80009921844 */
[----:B-1----:R-:W4:Y:S04]  /*81270*/  LDL.LU.64 R22, [R1+0x1f28] ;  /* 0x001f280001167983 */ /* 0x002f280000300a00 */
[----:B------:R1:W-:Y:S04]  /*81280*/  LDGSTS.E [R3+0x26880], [R26.64], P0 ;  /* 0x268800001a037fae */ /* 0x0003e80008121844 */
[----:B------:R1:W-:Y:S04]  /*81290*/  LDGSTS.E [R3+0x27000], [R24.64], P3 ;  /* 0x2700000018037fae */ /* 0x0003e80009921844 */
[----:B------:R3:W-:Y:S04]  /*812a0*/  LDGSTS.E [R3+0x27080], [R4.64], P0 ;  /* 0x2708000004037fae */ /* 0x0007e80008121844 */
[----:B------:R2:W-:Y:S04]  /*812b0*/  LDGSTS.E [R3+0x27800], [R238.64], P3 ;  /* 0x27800000ee037fae */ /* 0x0005e80009921844 */
[----:B-1----:R-:W4:Y:S04]  /*812c0*/  LDL.LU.64 R24, [R1+0x1f20] ;  /* 0x001f200001187983 */ /* 0x002f280000300a00 */
        /* <DEDUP_REMOVED lines=22> */
[----:B------:R1:W-:Y:S01]  /*81430*/  LDGSTS.E [R3+0x27880], [R234.64], P0 ;  /* 0x27880000ea037fae */ /* 0x0003e20008121844 */
[----:B---3--:R-:W-:-:S05]  /*81440*/  IADD3 R4, P1, R6, R232, RZ ;  /* 0x000000e806047210 */ /* 0x008fca0007f3e0ff */
[----:B------:R-:W-:Y:S01]  /*81450*/  IMAD.X R5, R7, 0x1, R2, P1 ;  /* 0x0000000107057824 */ /* 0x000fe200008e0602 */
[----:B--2---:R-:W-:-:S04]  /*81460*/  IADD3 R6, P1, R8, R232, RZ ;  /* 0x000000e808067210 */ /* 0x004fc80007f3e0ff */
[----:B-1----:R-:W-:Y:S02]  /*81470*/  IADD3.X R3, R9, R2, RZ, P1, !PT ;  /* 0x0000000209037210 */ /* 0x002fe40000ffe4ff */
[----:B------:R-:W-:-:S05]  /*81480*/  IADD3 R8, P1, R10, R232, RZ ;  /* 0x000000e80a087210 */ /* 0x000fca0007f3e0ff */
[----:B------:R-:W-:Y:S01]  /*81490*/  IMAD.X R7, R11, 0x1, R2, P1 ;  /* 0x000000010b077824 */ /* 0x000fe200008e0602 */
[----:B------:R-:W-:-:S04]  /*814a0*/  IADD3 R10, P1, R12, R232, RZ ;  /* 0x000000e80c0a7210 */ /* 0x000fc80007f3e0ff */
        /* <DEDUP_REMOVED lines=45> */
[-C--:B------:R-:W-:Y:S01]  /*81780*/  IADD3 R56, P1, R58, R232.reuse, RZ ;  /* 0x000000e83a387210 */ /* 0x080fe20007f3e0ff */
[----:B------:R-:W1:Y:S04]  /*81790*/  S2R R79, SR_TID.X ;  /* 0x00000000004f7919 */ /* 0x000e680000002100 */
[----:B------:R-:W-:Y:S01]  /*817a0*/  IMAD.X R55, R59, 0x1, R2, P1 ;  /* 0x000000013b377824 */ /* 0x000fe200008e0602 */
[----:B------:R-:W-:Y:S01]  /*817b0*/  IADD3 R58, P1, R60, R232, RZ ;  /* 0x000000e83c3a7210 */ /* 0x000fe20007f3e0ff */
[----:B------:R-:W-:-:S03]  /*817c0*/  IMAD.MOV.U32 R238, RZ, RZ, R4 ;  /* 0x000000ffffee7224 */ /* 0x000fc600078e0004 */
[----:B------:R-:W-:Y:S02]  /*817d0*/  IADD3.X R57, R61, R2, RZ, P1, !PT ;  /* 0x000000023d397210 */ /* 0x000fe40000ffe4ff */
[-C--:B------:R-:W-:Y:S01]  /*817e0*/  IADD3 R60, P1, R62, R232.reuse, RZ ;  /* 0x000000e83e3c7210 */ /* 0x080fe20007f3e0ff */
[----:B------:R-:W-:Y:S01]  /*817f0*/  IMAD.MOV.U32 R234, RZ, RZ, R6 ;  /* 0x000000ffffea7224 */ /* 0x000fe200078e0006 */
[----:B------:R-:W-:Y:S01]  /*81800*/  MOV R239, R5 ;  /* 0x0000000500ef7202 */ /* 0x000fe20000000f00 */
[----:B------:R-:W-:Y:S01]  /*81810*/  IMAD.MOV.U32 R120, RZ, RZ, R8 ;  /* 0x000000ffff787224 */ /* 0x000fe200078e0008 */
[----:B------:R-:W-:Y:S01]  /*81820*/  MOV R235, R3 ;  /* 0x0000000300eb7202 */ /* 0x000fe20000000f00 */
[----:B------:R-:W-:Y:S01]  /*81830*/  IMAD.X R59, R63, 0x1, R2, P1 ;  /* 0x000000013f3b7824 */ /* 0x000fe200008e0602 */
[----:B------:R-:W-:Y:S01]  /*81840*/  MOV R121, R7 ;  /* 0x0000000700797202 */ /* 0x000fe20000000f00 */
[----:B------:R-:W-:Y:S01]  /*81850*/  IMAD.MOV.U32 R118, RZ, RZ, R10 ;  /* 0x000000ffff767224 */ /* 0x000fe200078e000a */
[----:B------:R-:W-:Y:S01]  /*81860*/  MOV R119, R9 ;  /* 0x0000000900777202 */ /* 0x000fe20000000f00 */
[----:B------:R-:W-:Y:S01]  /*81870*/  IMAD.MOV.U32 R116, RZ, RZ, R12 ;  /* 0x000000ffff747224 */ /* 0x000fe200078e000c */
[----:B------:R-:W-:Y:S01]  /*81880*/  IADD3 R62, P1, R64, R232, RZ ;  /* 0x000000e8403e7210 */ /* 0x000fe20007f3e0ff */
        /* <DEDUP_REMOVED lines=11> */
[----:B------:R-:W-:Y:S01]  /*81940*/  IADD3.X R61, R65, R2, RZ, P1, !PT ;  /* 0x00000002413d7210 */ /* 0x000fe20000ffe4ff */
[----:B------:R-:W-:Y:S01]  /*81950*/  STL.64 [R1+0x20a0], R118 ;  /* 0x0020a07601007387 */ /* 0x000fe20000100a00 */
[----:B------:R-:W-:Y:S01]  /*81960*/  MOV R109, R19 ;  /* 0x00000013006d7202 */ /* 0x000fe20000000f00 */
[----:B------:R-:W-:Y:S01]  /*81970*/  IMAD.MOV.U32 R106, RZ, RZ, R22 ;  /* 0x000000ffff6a7224 */ /* 0x000fe200078e0016 */
[-C--:B------:R-:W-:Y:S01]  /*81980*/  IADD3 R64, P1, R70, R232.reuse, RZ ;  /* 0x000000e846407210 */ /* 0x080fe20007f3e0ff */
        /* <DEDUP_REMOVED lines=13> */
[----:B------:R-:W-:Y:S01]  /*81a60*/  IMAD.X R63, R71, 0x1, R2, P1 ;  /* 0x00000001473f7824 */ /* 0x000fe200008e0602 */
[----:B------:R-:W-:Y:S01]  /*81a70*/  MOV R97, R31 ;  /* 0x0000001f00617202 */ /* 0x000fe20000000f00 */
[----:B------:R-:W-:Y:S01]  /*81a80*/  IMAD.MOV.U32 R96, RZ, RZ, R32 ;  /* 0x000000ffff607224 */ /* 0x000fe200078e0020 */
[----:B------:R-:W-:Y:S01]  /*81a90*/  STL.64 [R1+0x1f28], R108 ;  /* 0x001f286c01007387 */ /* 0x000fe20000100a00 */
[----:B------:R-:W-:Y:S01]  /*81aa0*/  IADD3 R66, P1, R68, R232, RZ ;  /* 0x000000e844427210 */ /* 0x000fe20007f3e0ff */
[----:B------:R-:W-:Y:S01]  /*81ab0*/  IMAD.MOV.U32 R94, RZ, RZ, R34 ;  /* 0x000000ffff5e7224 */ /* 0x000fe200078e0022 */
[----:B------:R-:W-:Y:S01]  /*81ac0*/  MOV R95, R33 ;  /* 0x00000021005f7202 */ /* 0x000fe20000000f00 */
[----:B------:R-:W-:Y:S01]  /*81ad0*/  STL.64 [R1+0x1f20], R106 ;  /* 0x001f206a01007387 */ /* 0x000fe20000100a00 */
[----:B------:R-:W-:Y:S01]  /*81ae0*/  IMAD.MOV.U32 R92, RZ, RZ, R36 ;  /* 0x000000ffff5c7224 */ /* 0x000fe200078e0024 */
[----:B------:R-:W-:-:S02]  /*81af0*/  MOV R93, R35 ;  /* 0x00000023005d7202 */ /* 0x000fc40000000f00 */
[----:B------:R-:W-:Y:S01]  /*81b00*/  STL.64 [R1+0x1ea8], R104 ;  /* 0x001ea86801007387 */ /* 0x000fe20000100a00 */
[----:B-1----:R-:W-:Y:S01]  /*81b10*/  LOP3.LUT R75, R79, 0x1f, RZ, 0xc0, !PT ;  /* 0x0000001f4f4b7812 */ /* 0x002fe200078ec0ff */
[----:B------:R-:W-:Y:S01]  /*81b20*/  IMAD.MOV.U32 R90, RZ, RZ, R38 ;  /* 0x000000ffff5a7224 */ /* 0x000fe200078e0026 */
[----:B------:R-:W-:Y:S01]  /*81b30*/  MOV R91, R37 ;  /* 0x00000025005b7202 */ /* 0x000fe20000000f00 */
[----:B------:R-:W-:Y:S01]  /*81b40*/  STL.64 [R1+0x1ea0], R102 ;  /* 0x001ea06601007387 */ /* 0x000fe20000100a00 */
[----:B------:R-:W-:Y:S01]  /*81b50*/  IMAD.MOV.U32 R88, RZ, RZ, R40 ;  /* 0x000000ffff587224 */ /* 0x000fe200078e0028 */
[----:B------:R-:W-:Y:S02]  /*81b60*/  MOV R89, R39 ;  /* 0x0000002700597202 */ /* 0x000fe40000000f00 */
[----:B------:R-:W-:Y:S01]  /*81b70*/  STL.64 [R1+0x1e28], R100 ;  /* 0x001e286401007387 */ /* 0x000fe20000100a00 */
[----:B------:R-:W-:Y:S01]  /*81b80*/  IADD3.X R65, R69, R2, RZ, P1, !PT ;  /* 0x0000000245417210 */ /* 0x000fe20000ffe4ff */
[----:B------:R-:W-:Y:S01]  /*81b90*/  IMAD.MOV.U32 R86, RZ, RZ, R42 ;  /* 0x000000ffff567224 */ /* 0x000fe200078e002a */
[----:B------:R-:W-:Y:S01]  /*81ba0*/  MOV R87, R41 ;  /* 0x0000002900577202 */ /* 0x000fe20000000f00 */
[----:B------:R-:W-:Y:S01]  /*81bb0*/  STL.64 [R1+0x1e20], R98 ;  /* 0x001e206201007387 */ /* 0x000fe20000100a00 */
[----:B------:R-:W-:Y:S01]  /*81bc0*/  IMAD.MOV.U32 R68, RZ, RZ, R44 ;  /* 0x000000ffff447224 */ /* 0x000fe200078e002c */
[----:B------:R-:W-:-:S02]  /*81bd0*/  MOV R69, R43 ;  /* 0x0000002b00457202 */ /* 0x000fc40000000f00 */
[----:B------:R-:W-:Y:S01]  /*81be0*/  STL.64 [R1+0x1da8], R96 ;  /* 0x001da86001007387 */ /* 0x000fe20000100a00 */
[----:B------:R-:W-:Y:S01]  /*81bf0*/  IMAD.MOV.U32 R84, RZ, RZ, R46 ;  /* 0x000000ffff547224 */ /* 0x000fe200078e002e */
[----:B------:R-:W-:Y:S01]  /*81c00*/  MOV R85, R45 ;  /* 0x0000002d00557202 */ /* 0x000fe20000000f00 */
[----:B------:R-:W-:Y:S01]  /*81c10*/  IMAD.SHL.U32 R71, R75, 0x4, RZ ;  /* 0x000000044b477824 */ /* 0x000fe200078e00ff */
[----:B------:R-:W-:Y:S01]  /*81c20*/  STL.64 [R1+0x1da0], R94 ;  /* 0x001da05e01007387 */ /* 0x000fe20000100a00 */
[----:B------:R-:W-:Y:S01]  /*81c30*/  IMAD.MOV.U32 R82, RZ, RZ, R48 ;  /* 0x000000ffff527224 */ /* 0x000fe200078e0030 */
[----:B------:R-:W-:Y:S02]  /*81c40*/  MOV R83, R47 ;  /* 0x0000002f00537202 */ /* 0x000fe40000000f00 */
        /* <DEDUP_REMOVED lines=9> */
[----:B------:R-:W-:Y:S01]  /*81ce0*/  STL.64 [R1+0x1ca0], R86 ;  /* 0x001ca05601007387 */ /* 0x000fe20000100a00 */
[----:B------:R-:W-:Y:S01]  /*81cf0*/  MOV R74, R56 ;  /* 0x00000038004a7202 */ /* 0x000fe20000000f00 */
[----:B------:R-:W-:Y:S01]  /*81d00*/  IMAD.MOV.U32 R75, RZ, RZ, R55 ;  /* 0x000000ffff4b7224 */ /* 0x000fe200078e0037 */
[----:B------:R-:W-:Y:S01]  /*81d10*/  LOP3.LUT R5, R71, 0x10, RZ, 0x3c, !PT ;  /* 0x0000001047057812 */ /* 0x000fe200078e3cff */
[----:B------:R-:W-:Y:S01]  /*81d20*/  STL.64 [R1+0x19a0], R68 ;  /* 0x0019a04401007387 */ /* 0x000fe20000100a00 */
[----:B------:R-:W-:Y:S01]  /*81d30*/  MOV R72, R58 ;  /* 0x0000003a00487202 */ /* 0x000fe20000000f00 */
[----:B------:R-:W-:-:S02]  /*81d40*/  IMAD.MOV.U32 R73, RZ, RZ, R57 ;  /* 0x000000ffff497224 */ /* 0x000fc400078e0039 */
[----:B------:R-:W-:Y:S01]  /*81d50*/  STL.64 [R1+0x1c28], R84 ;  /* 0x001c285401007387 */ /* 0x000fe20000100a00 */
[----:B------:R-:W-:Y:S01]  /*81d60*/  MOV R70, R60 ;  /* 0x0000003c00467202 */ /* 0x000fe20000000f00 */
[----:B------:R-:W-:Y:S02]  /*81d70*/  IMAD.MOV.U32 R71, RZ, RZ, R59 ;  /* 0x000000ffff477224 */ /* 0x000fe400078e003b */
[----:B------:R-:W-:Y:S01]  /*81d80*/  STL.64 [R1+0x1c20], R82 ;  /* 0x001c205201007387 */ /* 0x000fe20000100a00 */
[----:B------:R-:W-:Y:S01]  /*81d90*/  IMAD.MOV.U32 R24, RZ, RZ, R62 ;  /* 0x000000ffff187224 */ /* 0x000fe200078e003e */
[----:B------:R-:W-:Y:S02]  /*81da0*/  MOV R25, R61 ;  /* 0x0000003d00197202 */ /* 0x000fe40000000f00 */
[----:B------:R-:W-:Y:S01]  /*81db0*/  STL.64 [R1+0x1ba8], R80 ;  /* 0x001ba85001007387 */ /* 0x000fe20000100a00 */
[----:B------:R-:W-:Y:S01]  /*81dc0*/  LEA R3, R67, R5, 0xf ;  /* 0x0000000543037211 */ /* 0x000fe200078e78ff */
[----:B------:R-:W-:Y:S01]  /*81dd0*/  IMAD.MOV.U32 R26, RZ, RZ, R64 ;  /* 0x000000ffff1a7224 */ /* 0x000fe200078e0040 */
[----:B------:R-:W-:Y:S01]  /*81de0*/  MOV R27, R63 ;  /* 0x0000003f001b7202 */ /* 0x000fe20000000f00 */
[----:B------:R-:W-:Y:S01]  /*81df0*/  STL.64 [R1+0x1ba0], R78 ;  /* 0x001ba04e01007387 */ /* 0x000fe20000100a00 */
[----:B------:R-:W-:Y:S01]  /*81e00*/  IMAD.MOV.U32 R4, RZ, RZ, R66 ;  /* 0x000000ffff047224 */ /* 0x000fe200078e0042 */
[----:B------:R-:W-:-:S02]  /*81e10*/  MOV R5, R65 ;  /* 0x0000004100057202 */ /* 0x000fc40000000f00 */
[----:B------:R-:W-:Y:S04]  /*81e20*/  STL.64 [R1+0x1b28], R76 ;  /* 0x001b284c01007387 */ /* 0x000fe80000100a00 */
[----:B------:R-:W-:Y:S04]  /*81e30*/  STL.64 [R1+0x1b20], R74 ;  /* 0x001b204a01007387 */ /* 0x000fe80000100a00 */
[----:B------:R-:W-:Y:S04]  /*81e40*/  STL.64 [R1+0x1aa8], R72 ;  /* 0x001aa84801007387 */ /* 0x000fe80000100a00 */
[----:B------:R-:W-:Y:S04]  /*81e50*/  STL.64 [R1+0x1aa0], R70 ;  /* 0x001aa04601007387 */ /* 0x000fe80000100a00 */
[----:B------:R1:W-:Y:S04]  /*81e60*/  STL.64 [R1+0x1a28], R24 ;  /* 0x001a281801007387 */ /* 0x0003e80000100a00 */
[----:B------:R2:W-:Y:S04]  /*81e70*/  STL.64 [R1+0x1a20], R26 ;  /* 0x001a201a01007387 */ /* 0x0005e80000100a00 */
[----:B------:R3:W-:Y:S04]  /*81e80*/  STL.64 [R1+0x19a8], R4 ;  /* 0x0019a80401007387 */ /* 0x0007e80000100a00 */
[----:B------:R-:W3:Y:S04]  /*81e90*/  LDL.LU.64 R6, [R1+0x2118] ;  /* 0x0021180001067983 */ /* 0x000ee80000300a00 */
[----:B------:R-:W4:Y:S04]  /*81ea0*/  LDL.LU.64 R8, [R1+0x2110] ;  /* 0x0021100001087983 */ /* 0x000f280000300a00 */
[----:B------:R-:W4:Y:S04]  /*81eb0*/  LDL.LU.64 R10, [R1+0x2098] ;  /* 0x00209800010a7983 */ /* 0x000f280000300a00 */
[----:B------:R-:W4:Y:S04]  /*81ec0*/  LDL.LU.64 R12, [R1+0x2090] ;  /* 0x00209000010c7983 */ /* 0x000f280000300a00 */
[----:B------:R1:W-:Y:S04]  /*81ed0*/  LDGSTS.E [R3+0x20100], [R238.64], P3 ;  /* 0x20100000ee037fae */ /* 0x0003e80009921844 */
[----:B------:R1:W-:Y:S04]  /*81ee0*/  LDGSTS.E [R3+0x20180], [R234.64], P0 ;  /* 0x20180000ea037fae */ /* 0x0003e80008121844 */
[----:B------:R-:W4:Y:S04]  /*81ef0*/  LDL.LU.64 R14, [R1+0x2018] ;  /* 0x00201800010e7983 */ /* 0x000f280000300a00 */
[----:B------:R1:W-:Y:S04]  /*81f00*/  LDGSTS.E [R3+0x20900], [R120.64], P3 ;  /* 0x2090000078037fae */ /* 0x0003e80009921844 */
[----:B------:R1:W-:Y:S04]  /*81f10*/  LDGSTS.E [R3+0x20980], [R118.64], P0 ;  /* 0x2098000076037fae */ /* 0x0003e80008121844 */
[----:B------:R1:W-:Y:S04]  /*81f20*/  LDGSTS.E [R3+0x21100], [R116.64], P3 ;  /* 0x2110000074037fae */ /* 0x0003e80009921844 */
[----:B------:R1:W-:Y:S04]  /*81f30*/  LDGSTS.E [R3+0x21180], [R114.64], P0 ;  /* 0x2118000072037fae */ /* 0x0003e80008121844 */
        /* <DEDUP_REMOVED lines=28> */
[----:B------:R3:W-:Y:S04]  /*82100*/  LDGSTS.E [R3+0x27900], [R4.64], P3 ;  /* 0x2790000004037fae */ /* 0x0007e80009921844 */
[----:B-1----:R-:W4:Y:S04]  /*82110*/  LDL.LU.64 R24, [R1+0x1f10] ;  /* 0x001f100001187983 */ /* 0x002f280000300a00 */
[----:B--2---:R-:W2:Y:S04]  /*82120*/  LDL.LU.64 R26, [R1+0x1e98] ;  /* 0x001e9800011a7983 */ /* 0x004ea80000300a00 */
        /* <DEDUP_REMOVED lines=20> */
[----:B------:R1:W-:Y:S04]  /*82270*/  LDGSTS.E [R3+0x27980], [R68.64], P0 ;  /* 0x2798000044037fae */ /* 0x0003e80008121844 */
[----:B-1----:R-:W2:Y:S01]  /*82280*/  LDL.LU.64 R68, [R1+0x1990] ;  /* 0x0019900001447983 */ /* 0x002ea20000300a00 */
[----:B---3--:R-:W-:-:S05]  /*82290*/  IADD3 R4, P1, R6, R232, RZ ;  /* 0x000000e806047210 */ /* 0x008fca0007f3e0ff */
[----:B------:R-:W-:Y:S01]  /*822a0*/  IMAD.X R5, R7, 0x1, R2, P1 ;  /* 0x0000000107057824 */ /* 0x000fe200008e0602 */
[----:B----4-:R-:W-:-:S04]  /*822b0*/  IADD3 R6, P1, R8, R232, RZ ;  /* 0x000000e808067210 */ /* 0x010fc80007f3e0ff */
        /* <DEDUP_REMOVED lines=17> */
[----:B--2---:R-:W-:-:S05]  /*823d0*/  IADD3 R24, P1, R26, R232, RZ ;  /* 0x000000e81a187210 */ /* 0x004fca0007f3e0ff */
        /* <DEDUP_REMOVED lines=35> */
[----:B------:R-:W-:Y:S01]  /*82610*/  IMAD.MOV.U32 R238, RZ, RZ, R4 ;  /* 0x000000ffffee7224 */ /* 0x000fe200078e0004 */
[----:B------:R-:W-:-:S02]  /*82620*/  MOV R239, R5 ;  /* 0x0000000500ef7202 */ /* 0x000fc40000000f00 */
[----:B------:R-:W-:Y:S02]  /*82630*/  IADD3.X R57, R61, R2, RZ, P1, !PT ;  /* 0x000000023d397210 */ /* 0x000fe40000ffe4ff */
[-C--:B------:R-:W-:Y:S01]  /*82640*/  IADD3 R60, P1, R62, R232.reuse, RZ ;  /* 0x000000e83e3c7210 */ /* 0x080fe20007f3e0ff */
[----:B------:R-:W-:Y:S01]  /*82650*/  IMAD.MOV.U32 R234, RZ, RZ, R6 ;  /* 0x000000ffffea7224 */ /* 0x000fe200078e0006 */
[----:B------:R-:W-:Y:S01]  /*82660*/  MOV R235, R3 ;  /* 0x0000000300eb7202 */ /* 0x000fe20000000f00 */
[----:B------:R-:W-:Y:S01]  /*82670*/  IMAD.MOV.U32 R120, RZ, RZ, R8 ;  /* 0x000000ffff787224 */ /* 0x000fe200078e0008 */
[----:B------:R-:W-:Y:S01]  /*82680*/  MOV R121, R7 ;  /* 0x0000000700797202 */ /* 0x000fe20000000f00 */
[----:B------:R-:W-:Y:S01]  /*82690*/  IMAD.MOV.U32 R118, RZ, RZ, R10 ;  /* 0x000000ffff767224 */ /* 0x000fe200078e000a */
[----:B------:R-:W-:Y:S01]  /*826a0*/  MOV R119, R9 ;  /* 0x0000000900777202 */ /* 0x000fe20000000f00 */
[----:B------:R-:W-:Y:S01]  /*826b0*/  IMAD.X R59, R63, 0x1, R2, P1 ;  /* 0x000000013f3b7824 */ /* 0x000fe200008e0602 */
[----:B------:R-:W-:Y:S01]  /*826c0*/  MOV R117, R11 ;  /* 0x0000000b00757202 */ /* 0x000fe20000000f00 */
[----:B------:R-:W-:Y:S01]  /*826d0*/  IMAD.MOV.U32 R116, RZ, RZ, R12 ;  /* 0x000000ffff747224 */ /* 0x000fe200078e000c */
[----:B------:R-:W-:Y:S01]  /*826e0*/  IADD3 R62, P1, R64, R232, RZ ;  /* 0x000000e8403e7210 */ /* 0x000fe20007f3e0ff */
        /* <DEDUP_REMOVED lines=13> */
[----:B------:R-:W-:Y:S01]  /*827c0*/  IADD3.X R61, R65, R2, RZ, P1, !PT ;  /* 0x00000002413d7210 */ /* 0x000fe20000ffe4ff */
[----:B------:R-:W-:Y:S01]  /*827d0*/  IMAD.MOV.U32 R104, RZ, RZ, R24 ;  /* 0x000000ffff687224 */ /* 0x000fe200078e0018 */
[----:B------:R-:W-:Y:S01]  /*827e0*/  MOV R107, R21 ;  /* 0x00000015006b7202 */ /* 0x000fe20000000f00 */
[----:B------:R-:W-:Y:S01]  /*827f0*/  STL.64 [R1+0x2018], R116 ;  /* 0x0020187401007387 */ /* 0x000fe20000100a00 */
[----:B------:R-:W-:Y:S01]  /*82800*/  IADD3 R64, P1, R70, R232, RZ ;  /* 0x000000e846407210 */ /* 0x000fe20007f3e0ff */
[----:B------:R-:W-:Y:S01]  /*82810*/  IMAD.MOV.U32 R102, RZ, RZ, R26 ;  /* 0x000000ffff667224 */ /* 0x000fe200078e001a */
[----:B------:R-:W-:Y:S01]  /*82820*/  MOV R105, R23 ;  /* 0x0000001700697202 */ /* 0x000fe20000000f00 */
        /* <DEDUP_REMOVED lines=19> */
[----:B-1----:R-:W-:Y:S01]  /*82960*/  LOP3.LUT R73, R75, 0x1f, RZ, 0xc0, !PT ;  /* 0x0000001f4b497812 */ /* 0x002fe200078ec0ff */
        /* <DEDUP_REMOVED lines=14> */
[----:B------:R-:W-:Y:S01]  /*82a50*/  MOV R83, R45 ;  /* 0x0000002d00537202 */ /* 0x000fe20000000f00 */
[----:B------:R-:W-:Y:S01]  /*82a60*/  IMAD.SHL.U32 R69, R73, 0x4, RZ ;  /* 0x0000000449457824 */ /* 0x000fe200078e00ff */
        /* <DEDUP_REMOVED lines=10> */
[----:B------:R-:W-:Y:S01]  /*82b10*/  IMAD.MOV.U32 R74, RZ, RZ, R54 ;  /* 0x000000ffff4a7224 */ /* 0x000fe200078e0036 */
[----:B------:R-:W-:-:S02]  /*82b20*/  MOV R75, R53 ;  /* 0x00000035004b7202 */ /* 0x000fc40000000f00 */
[----:B------:R-:W-:Y:S01]  /*82b30*/  STL.64 [R1+0x1c90], R86 ;  /* 0x001c905601007387 */ /* 0x000fe20000100a00 */
[----:B------:R-:W-:Y:S01]  /*82b40*/  MOV R72, R56 ;  /* 0x0000003800487202 */ /* 0x000fe20000000f00 */
[----:B------:R-:W-:Y:S01]  /*82b50*/  IMAD.MOV.U32 R73, RZ, RZ, R55 ;  /* 0x000000ffff497224 */ /* 0x000fe200078e0037 */
[----:B------:R-:W-:Y:S01]  /*82b60*/  LOP3.LUT R5, R69, 0x20, RZ, 0x3c, !PT ;  /* 0x0000002045057812 */ /* 0x000fe200078e3cff */
[----:B------:R-:W-:Y:S01]  /*82b70*/  STL.64 [R1+0x1c18], R84 ;  /* 0x001c185401007387 */ /* 0x000fe20000100a00 */
[----:B------:R-:W-:Y:S01]  /*82b80*/  MOV R70, R58 ;  /* 0x0000003a00467202 */ /* 0x000fe20000000f00 */
[----:B------:R-:W-:Y:S02]  /*82b90*/  IMAD.MOV.U32 R71, RZ, RZ, R57 ;  /* 0x000000ffff477224 */ /* 0x000fe400078e0039 */
[----:B------:R-:W-:Y:S01]  /*82ba0*/  STL.64 [R1+0x1c10], R82 ;  /* 0x001c105201007387 */ /* 0x000fe20000100a00 */
[----:B------:R-:W-:Y:S01]  /*82bb0*/  MOV R68, R60 ;  /* 0x0000003c00447202 */ /* 0x000fe20000000f00 */
[----:B------:R-:W-:-:S02]  /*82bc0*/  IMAD.MOV.U32 R69, RZ, RZ, R59 ;  /* 0x000000ffff457224 */ /* 0x000fc400078e003b */
        /* <DEDUP_REMOVED lines=14> */
[----:B------:R-:W-:Y:S04]  /*82cb0*/  STL.64 [R1+0x1a10], R28 ;  /* 0x001a101c01007387 */ /* 0x000fe80000100a00 */
[----:B------:R1:W-:Y:S04]  /*82cc0*/  STL.64 [R1+0x1998], R26 ;  /* 0x0019981a01007387 */ /* 0x0003e80000100a00 */
[----:B------:R2:W-:Y:S04]  /*82cd0*/  STL.64 [R1+0x1990], R4 ;  /* 0x0019900401007387 */ /* 0x0005e80000100a00 */
[----:B------:R-:W2:Y:S04]  /*82ce0*/  LDL.LU.64 R6, [R1+0x2108] ;  /* 0x0021080001067983 */ /* 0x000ea80000300a00 */
[----:B------:R-:W3:Y:S04]  /*82cf0*/  LDL.LU.64 R8, [R1+0x2100] ;  /* 0x0021000001087983 */ /* 0x000ee80000300a00 */
[----:B------:R-:W4:Y:S04]  /*82d00*/  LDL.LU.64 R10, [R1+0x2088] ;  /* 0x00208800010a7983 */ /* 0x000f280000300a00 */
[----:B------:R-:W4:Y:S04]  /*82d10*/  LDL.LU.64 R12, [R1+0x2080] ;  /* 0x00208000010c7983 */ /* 0x000f280000300a00 */
        /* <DEDUP_REMOVED lines=118> */
[----:B------:R-:W-:Y:S01]  /*83480*/  IADD3.X R57, R61, R2, RZ, P1, !PT ;  /* 0x000000023d397210 */ /* 0x000fe20000ffe4ff */
[----:B------:R-:W-:Y:S01]  /*83490*/  IMAD.MOV.U32 R234, RZ, RZ, R6 ;  /* 0x000000ffffea7224 */ /* 0x000fe200078e0006 */
        /* <DEDUP_REMOVED lines=9> */
[----:B------:R-:W-:Y:S01]  /*83530*/  STL.64 [R1+0x2108], R238 ;  /* 0x002108ee01007387 */ /* 0x000fe20000100a00 */
        /* <DEDUP_REMOVED lines=38> */
[----:B-1----:R-:W-:Y:S01]  /*837a0*/  LOP3.LUT R75, R77, 0x1f, RZ, 0xc0, !PT ;  /* 0x0000001f4d4b7812 */ /* 0x002fe200078ec0ff */
        /* <DEDUP_REMOVED lines=17> */
[----:B------:R-:W-:Y:S01]  /*838c0*/  IMAD.SHL.U32 R73, R75, 0x4, RZ ;  /* 0x000000044b497824 */ /* 0x000fe200078e00ff */
[----:B------:R-:W-:Y:S01]  /*838d0*/  MOV R69, R47 ;  /* 0x0000002f00457202 */ /* 0x000fe20000000f00 */
[----:B------:R-:W-:Y:S01]  /*838e0*/  IMAD.MOV.U32 R68, RZ, RZ, R48 ;  /* 0x000000ffff447224 */ /* 0x000fe200078e0030 */
        /* <DEDUP_REMOVED lines=155> */
[----:B------:R-:W-:-:S04]  /*842a0*/  IADD3 R58, P1, R60, R232, RZ ;  /* 0x000000e83c3a7210 */ /* 0x000fc80007f3e0ff */
        /* <DEDUP_REMOVED lines=15> */
[----:B------:R-:W-:Y:S01]  /*843a0*/  IMAD.MOV.U32 R114, RZ, RZ, R14 ;  /* 0x000000ffff727224 */ /* 0x000fe200078e000e */
[----:B------:R-:W-:Y:S01]  /*843b0*/  MOV R115, R13 ;  /* 0x0000000d00737202 */ /* 0x000fe20000000f00 */
[----:B------:R-:W-:Y:S01]  /*843c0*/  IMAD.MOV.U32 R112, RZ, RZ, R16 ;  /* 0x000000ffff707224 */ /* 0x000fe200078e0010 */
[----:B------:R3:W-:Y:S01]  /*843d0*/  STL.64 [R1+0x20f0], R118 ;  /* 0x0020f07601007387 */ /* 0x0007e20000100a00 */
        /* <DEDUP_REMOVED lines=61> */
[----:B------:R-:W-:Y:S01]  /*847b0*/  LOP3.LUT R5, R69, 0x40, RZ, 0x3c, !PT ;  /* 0x0000004045057812 */ /* 0x000fe200078e3cff */
[----:B------:R-:W-:Y:S01]  /*847c0*/  IMAD.MOV.U32 R74, RZ, RZ, R54 ;  /* 0x000000ffff4a7224 */ /* 0x000fe200078e0036 */
[----:B------:R-:W-:Y:S01]  /*847d0*/  MOV R75, R53 ;  /* 0x00000035004b7202 */ /* 0x000fe20000000f00 */
        /* <DEDUP_REMOVED lines=8> */
[----:B------:R-:W-:Y:S01]  /*84860*/  IMAD.MOV.U32 R69, RZ, RZ, R59 ;  /* 0x000000ffff457224 */ /* 0x000fe200078e003b */
[----:B------:R-:W-:Y:S01]  /*84870*/  LEA R3, R67, R5, 0xf ;  /* 0x0000000543037211 */ /* 0x000fe200078e78ff */
[----:B------:R-:W-:Y:S01]  /*84880*/  STL.64 [R1+0x1b78], R80 ;  /* 0x001b785001007387 */ /* 0x000fe20000100a00 */
[----:B------:R-:W-:Y:S01]  /*84890*/  IMAD.MOV.U32 R28, RZ, RZ, R62 ;  /* 0x000000ffff1c7224 */ /* 0x000fe200078e003e */
[----:B------:R-:W-:-:S02]  /*848a0*/  MOV R29, R61 ;  /* 0x0000003d001d7202 */ /* 0x000fc40000000f00 */
[----:B------:R-:W-:Y:S01]  /*848b0*/  STL.64 [R1+0x1b70], R78 ;  /* 0x001b704e01007387 */ /* 0x000fe20000100a00 */
[----:B------:R-:W-:-:S03]  /*848c0*/  IMAD.MOV.U32 R26, RZ, RZ, R64 ;  /* 0x000000ffff1a7224 */ /* 0x000fc600078e0040 */
[----:B------:R-:W-:Y:S01]  /*848d0*/  STL.64 [R1+0x1af8], R76 ;  /* 0x001af84c01007387 */ /* 0x000fe20000100a00 */
[----:B------:R-:W-:-:S03]  /*848e0*/  MOV R27, R63 ;  /* 0x0000003f001b7202 */ /* 0x000fc60000000f00 */
[----:B------:R-:W-:Y:S01]  /*848f0*/  STL.64 [R1+0x1af0], R74 ;  /* 0x001af04a01007387 */ /* 0x000fe20000100a00 */
[----:B------:R-:W-:Y:S01]  /*84900*/  IMAD.MOV.U32 R4, RZ, RZ, R66 ;  /* 0x000000ffff047224 */ /* 0x000fe200078e0042 */
[----:B------:R-:W-:Y:S02]  /*84910*/  MOV R5, R65 ;  /* 0x0000004100057202 */ /* 0x000fe40000000f00 */
[----:B------:R-:W-:Y:S04]  /*84920*/  STL.64 [R1+0x1a78], R72 ;  /* 0x001a784801007387 */ /* 0x000fe80000100a00 */
[----:B------:R-:W-:Y:S04]  /*84930*/  STL.64 [R1+0x1a70], R70 ;  /* 0x001a704601007387 */ /* 0x000fe80000100a00 */
[----:B------:R-:W-:Y:S04]  /*84940*/  STL.64 [R1+0x19f8], R68 ;  /* 0x0019f84401007387 */ /* 0x000fe80000100a00 */
[----:B------:R2:W-:Y:S04]  /*84950*/  LDGSTS.E [R3+0x20400], [R120.64], P3 ;  /* 0x2040000078037fae */ /* 0x0005e80009921844 */
[----:B------:R3:W-:Y:S04]  /*84960*/  LDGSTS.E [R3+0x20480], [R118.64], P0 ;  /* 0x2048000076037fae */ /* 0x0007e80008121844 */
[----:B------:R1:W-:Y:S04]  /*84970*/  LDGSTS.E [R3+0x20c00], [R238.64], P3 ;  /* 0x20c00000ee037fae */ /* 0x0003e80009921844 */
[----:B--2---:R2:W5:Y:S04]  /*84980*/  LDL.LU.64 R120, [R1+0x3a38] ;  /* 0x003a380001787983 */ /* 0x0045680000300a00 */
[----:B------:R-:W-:Y:S04]  /*84990*/  STL.64 [R1+0x19f0], R28 ;  /* 0x0019f01c01007387 */ /* 0x000fe80000100a00 */
[----:B---3--:R2:W5:Y:S04]  /*849a0*/  LDL.LU.64 R118, [R1+0x3a30] ;  /* 0x003a300001767983 */ /* 0x0085680000300a00 */
[----:B------:R3:W-:Y:S04]  /*849b0*/  STL.64 [R1+0x1978], R26 ;  /* 0x0019781a01007387 */ /* 0x0007e80000100a00 */
[----:B------:R4:W-:Y:S04]  /*849c0*/  STL.64 [R1+0x1970], R4 ;  /* 0x0019700401007387 */ /* 0x0009e80000100a00 */
[----:B------:R-:W4:Y:S04]  /*849d0*/  LDL.LU.64 R6, [R1+0x20e8] ;  /* 0x0020e80001067983 */ /* 0x000f280000300a00 */
[----:B------:R-:W2:Y:S04]  /*849e0*/  LDL.LU.64 R8, [R1+0x20e0] ;  /* 0x0020e00001087983 */ /* 0x000ea80000300a00 */
[----:B------:R-:W2:Y:S04]  /*849f0*/  LDL.LU.64 R10, [R1+0x2068] ;  /* 0x00206800010a7983 */ /* 0x000ea80000300a00 */
[----:B------:R-:W2:Y:S04]  /*84a00*/  LDL.LU.64 R12, [R1+0x2060] ;  /* 0x00206000010c7983 */ /* 0x000ea80000300a00 */
[----:B------:R-:W2:Y:S04]  /*84a10*/  LDL.LU.64 R14, [R1+0x1fe8] ;  /* 0x001fe800010e7983 */ /* 0x000ea80000300a00 */
[----:B------:R1:W-:Y:S04]  /*84a20*/  LDGSTS.E [R3+0x20c80], [R234.64], P0 ;  /* 0x20c80000ea037fae */ /* 0x0003e80008121844 */
[----:B------:R1:W-:Y:S04]  /*84a30*/  LDGSTS.E [R3+0x21400], [R116.64], P3 ;  /* 0x2140000074037fae */ /* 0x0003e80009921844 */
[----:B------:R-:W2:Y:S04]  /*84a40*/  LDL.LU.64 R16, [R1+0x1fe0] ;  /* 0x001fe00001107983 */ /* 0x000ea80000300a00 */
[----:B------:R1:W-:Y:S04]  /*84a50*/  LDGSTS.E [R3+0x21480], [R114.64], P0 ;  /* 0x2148000072037fae */ /* 0x0003e80008121844 */
[----:B------:R1:W-:Y:S04]  /*84a60*/  LDGSTS.E [R3+0x21c00], [R112.64], P3 ;  /* 0x21c0000070037fae */ /* 0x0003e80009921844 */
[----:B------:R1:W-:Y:S04]  /*84a70*/  LDGSTS.E [R3+0x21c80], [R110.64], P0 ;  /* 0x21c800006e037fae */ /* 0x0003e80008121844 */
        /* <DEDUP_REMOVED lines=28> */
[----:B---3--:R-:W3:Y:S04]  /*84c40*/  LDL.LU.64 R26, [R1+0x1e68] ;  /* 0x001e6800011a7983 */ /* 0x008ee80000300a00 */
[----:B-1----:R-:W3:Y:S04]  /*84c50*/  LDL.LU.64 R28, [R1+0x1e60] ;  /* 0x001e6000011c7983 */ /* 0x002ee80000300a00 */
        /* <DEDUP_REMOVED lines=20> */
[----:B----4-:R-:W-:-:S05]  /*84da0*/  IADD3 R4, P1, R6, R232, RZ ;  /* 0x000000e806047210 */ /* 0x010fca0007f3e0ff */
[----:B------:R-:W-:Y:S01]  /*84db0*/  IMAD.X R5, R7, 0x1, R2, P1 ;  /* 0x0000000107057824 */ /* 0x000fe200008e0602 */
[----:B--2---:R-:W-:-:S04]  /*84dc0*/  IADD3 R6, P1, R8, R232, RZ ;  /* 0x000000e808067210 */ /* 0x004fc80007f3e0ff */
        /* <DEDUP_REMOVED lines=17> */
[----:B---3--:R-:W-:-:S05]  /*84ee0*/  IADD3 R24, P1, R26, R232, RZ ;  /* 0x000000e81a187210 */ /* 0x008fca0007f3e0ff */
        /* <DEDUP_REMOVED lines=31> */
[----:B------:R-:W-:Y:S01]  /*850e0*/  IADD3 R56, P1, R58, R232, RZ ;  /* 0x000000e83a387210 */ /* 0x000fe20007f3e0ff */
[----:B------:R-:W-:Y:S01]  /*850f0*/  IMAD.MOV.U32 R116, RZ, RZ, R4 ;  /* 0x000000ffff747224 */ /* 0x000fe200078e0004 */
[----:B------:R-:W-:-:S03]  /*85100*/  MOV R117, R5 ;  /* 0x0000000500757202 */ /* 0x000fc60000000f00 */
[----:B------:R-:W-:Y:S01]  /*85110*/  IMAD.X R55, R59, 0x1, R2, P1 ;  /* 0x000000013b377824 */ /* 0x000fe200008e0602 */
[----:B------:R-:W-:Y:S01]  /*85120*/  IADD3 R58, P1, R60, R232, RZ ;  /* 0x000000e83c3a7210 */ /* 0x000fe20007f3e0ff */
[----:B------:R-:W-:Y:S01]  /*85130*/  IMAD.MOV.U32 R114, RZ, RZ, R6 ;  /* 0x000000ffff727224 */ /* 0x000fe200078e0006 */
[----:B------:R-:W-:Y:S01]  /*85140*/  MOV R115, R3 ;  /* 0x0000000300737202 */ /* 0x000fe20000000f00 */
[----:B------:R-:W-:Y:S01]  /*85150*/  IMAD.MOV.U32 R112, RZ, RZ, R8 ;  /* 0x000000ffff707224 */ /* 0x000fe200078e0008 */
[----:B------:R-:W-:Y:S01]  /*85160*/  MOV R113, R7 ;  /* 0x0000000700717202 */ /* 0x000fe20000000f00 */
[----:B------:R-:W-:Y:S01]  /*85170*/  IMAD.MOV.U32 R8, RZ, RZ, R10 ;  /* 0x000000ffff087224 */ /* 0x000fe200078e000a */
[----:B------:R-:W-:Y:S01]  /*85180*/  IADD3.X R57, R61, R2, RZ, P1, !PT ;  /* 0x000000023d397210 */ /* 0x000fe20000ffe4ff */
[----:B------:R-:W-:Y:S01]  /*85190*/  IMAD.MOV.U32 R7, RZ, RZ, R11 ;  /* 0x000000ffff077224 */ /* 0x000fe200078e000b */
[----:B------:R-:W-:Y:S01]  /*851a0*/  IADD3 R60, P1, R62, R232, RZ ;  /* 0x000000e83e3c7210 */ /* 0x000fe20007f3e0ff */
[----:B------:R1:W-:Y:S01]  /*851b0*/  STL.64 [R1+0x20e8], R116 ;  /* 0x0020e87401007387 */ /* 0x0003e20000100a00 */
[----:B------:R-:W-:Y:S01]  /*851c0*/  MOV R6, R12 ;  /* 0x0000000c00067202 */ /* 0x000fe20000000f00 */
[----:B------:R-:W-:Y:S01]  /*851d0*/  IMAD.MOV.U32 R239, RZ, RZ, R13 ;  /* 0x000000ffffef7224 */ /* 0x000fe200078e000d */
[----:B------:R-:W-:Y:S01]  /*851e0*/  MOV R238, R14 ;  /* 0x0000000e00ee7202 */ /* 0x000fe20000000f00 */
[----:B------:R2:W-:Y:S01]  /*851f0*/  STL.64 [R1+0x20e0], R114 ;  /* 0x0020e07201007387 */ /* 0x0005e20000100a00 */
[----:B------:R-:W-:Y:S01]  /*85200*/  MOV R234, R16 ;  /* 0x0000001000ea7202 */ /* 0x000fe20000000f00 */
[----:B------:R-:W-:Y:S01]  /*85210*/  IMAD.MOV.U32 R235, RZ, RZ, R15 ;  /* 0x000000ffffeb7224 */ /* 0x000fe200078e000f */
[----:B------:R-:W-:Y:S01]  /*85220*/  MOV R110, R18 ;  /* 0x00000012006e7202 */ /* 0x000fe20000000f00 */
[----:B------:R3:W-:Y:S01]  /*85230*/  STL.64 [R1+0x2068], R112 ;  /* 0x0020687001007387 */ /* 0x0007e20000100a00 */
[----:B------:R-:W-:Y:S01]  /*85240*/  IMAD.MOV.U32 R111, RZ, RZ, R17 ;  /* 0x000000ffff6f7224 */ /* 0x000fe200078e0011 */
[----:B------:R-:W-:Y:S01]  /*85250*/  MOV R108, R20 ;  /* 0x00000014006c7202 */ /* 0x000fe20000000f00 */
[----:B------:R-:W-:Y:S01]  /*85260*/  IMAD.MOV.U32 R109, RZ, RZ, R19 ;  /* 0x000000ffff6d7224 */ /* 0x000fe200078e0013 */
[----:B------:R-:W-:Y:S01]  /*85270*/  STL.64 [R1+0x2060], R8 ;  /* 0x0020600801007387 */ /* 0x000fe20000100a00 */
[----:B------:R-:W-:Y:S01]  /*85280*/  IMAD.X R59, R63, 0x1, R2, P1 ;  /* 0x000000013f3b7824 */ /* 0x000fe200008e0602 */
[----:B------:R-:W-:Y:S01]  /*85290*/  MOV R106, R22 ;  /* 0x00000016006a7202 */ /* 0x000fe20000000f00 */
[----:B------:R-:W-:Y:S01]  /*852a0*/  IMAD.MOV.U32 R107, RZ, RZ, R21 ;  /* 0x000000ffff6b7224 */ /* 0x000fe200078e0015 */
[----:B------:R4:W-:Y:S01]  /*852b0*/  STL.64 [R1+0x1fe8], R6 ;  /* 0x001fe80601007387 */ /* 0x0009e20000100a00 */
        /* <DEDUP_REMOVED lines=48> */
[----:B------:R-:W-:Y:S01]  /*855c0*/  LOP3.LUT R252, R252, 0x50, RZ, 0x3c, !PT ;  /* 0x00000050fcfc7812 */ /* 0x000fe200078e3cff */
[----:B------:R-:W-:Y:S01]  /*855d0*/  STL.64 [R1+0x1c68], R88 ;  /* 0x001c685801007387 */ /* 0x000fe20000100a00 */
[----:B------:R-:W-:Y:S01]  /*855e0*/  IADD3.X R65, R69, R2, RZ, P1, !PT ;  /* 0x0000000245417210 */ /* 0x000fe20000ffe4ff */
        /* <DEDUP_REMOVED lines=20> */
[----:B------:R-:W-:-:S03]  /*85730*/  IMAD.MOV.U32 R4, RZ, RZ, R66 ;  /* 0x000000ffff047224 */ /* 0x000fc600078e0042 */
[----:B------:R-:W-:Y:S01]  /*85740*/  STL.64 [R1+0x1960], R68 ;  /* 0x0019604401007387 */ /* 0x000fe20000100a00 */
[----:B------:R-:W-:-:S03]  /*85750*/  MOV R5, R65 ;  /* 0x0000004100057202 */ /* 0x000fc60000000f00 */
[----:B------:R-:W-:Y:S04]  /*85760*/  STL.64 [R1+0x1a68], R72 ;  /* 0x001a684801007387 */ /* 0x000fe80000100a00 */
[----:B------:R-:W-:Y:S04]  /*85770*/  STL.64 [R1+0x1a60], R70 ;  /* 0x001a604601007387 */ /* 0x000fe80000100a00 */
[----:B------:R1:W-:Y:S04]  /*85780*/  LDGSTS.E [R3+0x20500], [R116.64], P3 ;  /* 0x2050000074037fae */ /* 0x0003e80009921844 */
[----:B------:R2:W-:Y:S04]  /*85790*/  LDGSTS.E [R3+0x20580], [R114.64], P0 ;  /* 0x2058000072037fae */ /* 0x0005e80008121844 */
[----:B------:R3:W-:Y:S04]  /*857a0*/  LDGSTS.E [R3+0x20d00], [R112.64], P3 ;  /* 0x20d0000070037fae */ /* 0x0007e80009921844 */
[----:B-1----:R1:W5:Y:S04]  /*857b0*/  LDL.LU.64 R116, [R1+0x3a28] ;  /* 0x003a280001747983 */ /* 0x0023680000300a00 */
[----:B------:R1:W-:Y:S04]  /*857c0*/  STL.64 [R1+0x19e8], R24 ;  /* 0x0019e81801007387 */ /* 0x0003e80000100a00 */
[----:B--2---:R2:W5:Y:S04]  /*857d0*/  LDL.LU.64 R114, [R1+0x3a20] ;  /* 0x003a200001727983 */ /* 0x0045680000300a00 */
[----:B------:R1:W-:Y:S04]  /*857e0*/  STL.64 [R1+0x19e0], R26 ;  /* 0x0019e01a01007387 */ /* 0x0003e80000100a00 */
[----:B---3--:R2:W5:Y:S04]  /*857f0*/  LDL.LU.64 R112, [R1+0x3a18] ;  /* 0x003a180001707983 */ /* 0x0085680000300a00 */
[----:B------:R3:W-:Y:S04]  /*85800*/  LDGSTS.E [R3+0x20d80], [R8.64], P0 ;  /* 0x20d8000008037fae */ /* 0x0007e80008121844 */
[----:B------:R1:W-:Y:S04]  /*85810*/  STL.64 [R1+0x1968], R4 ;  /* 0x0019680401007387 */ /* 0x0003e80000100a00 */
[----:B------:R4:W-:Y:S04]  /*85820*/  LDGSTS.E [R3+0x21500], [R6.64], P3 ;  /* 0x2150000006037fae */ /* 0x0009e80009921844 */
[----:B------:R1:W-:Y:S04]  /*85830*/  LDGSTS.E [R3+0x21580], [R238.64], P0 ;  /* 0x21580000ee037fae */ /* 0x0003e80008121844 */
[----:B------:R1:W-:Y:S04]  /*85840*/  LDGSTS.E [R3+0x21d00], [R234.64], P3 ;  /* 0x21d00000ea037fae */ /* 0x0003e80009921844 */
[----:B----4-:R-:W4:Y:S04]  /*85850*/  LDL.LU.64 R6, [R1+0x20d8] ;  /* 0x0020d80001067983 */ /* 0x010f280000300a00 */
[----:B---3--:R-:W3:Y:S04]  /*85860*/  LDL.LU.64 R8, [R1+0x20d0] ;  /* 0x0020d00001087983 */ /* 0x008ee80000300a00 */
[----:B------:R-:W2:Y:S04]  /*85870*/  LDL.LU.64 R10, [R1+0x2058] ;  /* 0x00205800010a7983 */ /* 0x000ea80000300a00 */
[----:B------:R-:W2:Y:S04]  /*85880*/  LDL.LU.64 R12, [R1+0x2050] ;  /* 0x00205000010c7983 */ /* 0x000ea80000300a00 */
[----:B------:R-:W2:Y:S04]  /*85890*/  LDL.LU.64 R14, [R1+0x1fd8] ;  /* 0x001fd800010e7983 */ /* 0x000ea80000300a00 */
        /* <DEDUP_REMOVED lines=27> */
[----:B------:R4:W-:Y:S04]  /*85a50*/  LDGSTS.E [R3+0x27d00], [R4.64], P3 ;  /* 0x27d0000004037fae */ /* 0x0009e80009921844 */
[----:B-1----:R-:W2:Y:S04]  /*85a60*/  LDL.LU.64 R24, [R1+0x1ed0] ;  /* 0x001ed00001187983 */ /* 0x002ea80000300a00 */
        /* <DEDUP_REMOVED lines=23> */
[----:B----4-:R-:W-:-:S05]  /*85be0*/  IADD3 R4, P1, R6, R232, RZ ;  /* 0x000000e806047210 */ /* 0x010fca0007f3e0ff */
[----:B------:R-:W-:Y:S01]  /*85bf0*/  IMAD.X R5, R7, 0x1, R2, P1 ;  /* 0x0000000107057824 */ /* 0x000fe200008e0602 */
[----:B---3--:R-:W-:-:S04]  /*85c00*/  IADD3 R6, P1, R8, R232, RZ ;  /* 0x000000e808067210 */ /* 0x008fc80007f3e0ff */
        /* <DEDUP_REMOVED lines=55> */
[----:B------:R-:W-:Y:S01]  /*85f80*/  IADD3 R58, P1, R60, R232, RZ ;  /* 0x000000e83c3a7210 */ /* 0x000fe20007f3e0ff */
[----:B------:R-:W-:Y:S01]  /*85f90*/  IMAD.MOV.U32 R106, RZ, RZ, R8 ;  /* 0x000000ffff6a7224 */ /* 0x000fe200078e0008 */
[----:B------:R-:W-:Y:S01]  /*85fa0*/  MOV R107, R7 ;  /* 0x00000007006b7202 */ /* 0x000fe20000000f00 */
[----:B------:R-:W-:Y:S01]  /*85fb0*/  IMAD.MOV.U32 R104, RZ, RZ, R10 ;  /* 0x000000ffff687224 */ /* 0x000fe200078e000a */
[----:B------:R-:W-:Y:S01]  /*85fc0*/  MOV R105, R9 ;  /* 0x0000000900697202 */ /* 0x000fe20000000f00 */
[----:B------:R-:W-:Y:S01]  /*85fd0*/  IMAD.MOV.U32 R102, RZ, RZ, R12 ;  /* 0x000000ffff667224 */ /* 0x000fe200078e000c */
[----:B------:R-:W-:Y:S01]  /*85fe0*/  MOV R103, R11 ;  /* 0x0000000b00677202 */ /* 0x000fe20000000f00 */
[----:B------:R1:W-:Y:S01]  /*85ff0*/  STL.64 [R1+0x20d8], R110 ;  /* 0x0020d86e01007387 */ /* 0x0003e20000100a00 */
[----:B------:R-:W-:Y:S01]  /*86000*/  IADD3.X R57, R61, R2, RZ, P1, !PT ;  /* 0x000000023d397210 */ /* 0x000fe20000ffe4ff */
[----:B------:R-:W-:Y:S01]  /*86010*/  IMAD.MOV.U32 R100, RZ, RZ, R14 ;  /* 0x000000ffff647224 */ /* 0x000fe200078e000e */
[----:B------:R-:W-:Y:S01]  /*86020*/  MOV R101, R13 ;  /* 0x0000000d00657202 */ /* 0x000fe20000000f00 */
[----:B------:R2:W-:Y:S01]  /*86030*/  STL.64 [R1+0x20d0], R108 ;  /* 0x0020d06c01007387 */ /* 0x0005e20000100a00 */
[-C--:B------:R-:W-:Y:S01]  /*86040*/  IADD3 R60, P1, R62, R232.reuse, RZ ;  /* 0x000000e83e3c7210 */ /* 0x080fe20007f3e0ff */
        /* <DEDUP_REMOVED lines=9> */
[----:B------:R-:W-:Y:S01]  /*860e0*/  MOV R11, R21 ;  /* 0x00000015000b7202 */ /* 0x000fe20000000f00 */
[----:B------:R1:W-:Y:S01]  /*860f0*/  STL.64 [R1+0x1fd8], R102 ;  /* 0x001fd86601007387 */ /* 0x0003e20000100a00 */
[----:B------:R-:W-:Y:S01]  /*86100*/  IMAD.MOV.U32 R8, RZ, RZ, R24 ;  /* 0x000000ffff087224 */ /* 0x000fe200078e0018 */
[----:B------:R-:W-:Y:S01]  /*86110*/  MOV R9, R23 ;  /* 0x0000001700097202 */ /* 0x000fe20000000f00 */
[----:B------:R-:W-:Y:S01]  /*86120*/  IMAD.X R59, R63, 0x1, R2, P1 ;  /* 0x000000013f3b7824 */ /* 0x000fe200008e0602 */
[----:B------:R1:W-:Y:S01]  /*86130*/  STL.64 [R1+0x1fd0], R100 ;  /* 0x001fd06401007387 */ /* 0x0003e20000100a00 */
[----:B------:R-:W-:Y:S01]  /*86140*/  IMAD.MOV.U32 R6, RZ, RZ, R26 ;  /* 0x000000ffff067224 */ /* 0x000fe200078e001a */
        /* <DEDUP_REMOVED lines=21> */
[----:B------:R1:W-:Y:S01]  /*862a0*/  STL.64 [R1+0x1e50], R6 ;  /* 0x001e500601007387 */ /* 0x0003e20000100a00 */
        /* <DEDUP_REMOVED lines=33> */
[----:B------:R-:W-:Y:S01]  /*864c0*/  IMAD R3, R67, 0x8000, R233 ;  /* 0x0000800043037824 */ /* 0x000fe200078e02e9 */
[----:B------:R-:W-:Y:S01]  /*864d0*/  MOV R69, R59 ;  /* 0x0000003b00457202 */ /* 0x000fe20000000f00 */
[----:B------:R-:W-:Y:S01]  /*864e0*/  IMAD.MOV.U32 R68, RZ, RZ, R60 ;  /* 0x000000ffff447224 */ /* 0x000fe200078e003c */
[----:B------:R-:W-:Y:S01]  /*864f0*/  STL.64 [R1+0x1b58], R80 ;  /* 0x001b585001007387 */ /* 0x000fe20000100a00 */
[----:B------:R-:W-:Y:S01]  /*86500*/  MOV R28, R62 ;  /* 0x0000003e001c7202 */ /* 0x000fe20000000f00 */
[----:B------:R-:W-:-:S02]  /*86510*/  IMAD.MOV.U32 R29, RZ, RZ, R61 ;  /* 0x000000ffff1d7224 */ /* 0x000fc400078e003d */
[----:B------:R-:W-:Y:S01]  /*86520*/  STL.64 [R1+0x1b50], R78 ;  /* 0x001b504e01007387 */ /* 0x000fe20000100a00 */
[----:B------:R-:W-:-:S03]  /*86530*/  MOV R26, R64 ;  /* 0x00000040001a7202 */ /* 0x000fc60000000f00 */
[----:B------:R-:W-:Y:S01]  /*86540*/  STL.64 [R1+0x1ad8], R76 ;  /* 0x001ad84c01007387 */ /* 0x000fe20000100a00 */
[----:B------:R-:W-:-:S03]  /*86550*/  IMAD.MOV.U32 R27, RZ, RZ, R63 ;  /* 0x000000ffff1b7224 */ /* 0x000fc600078e003f */
[----:B------:R-:W-:Y:S01]  /*86560*/  STL.64 [R1+0x1ad0], R74 ;  /* 0x001ad04a01007387 */ /* 0x000fe20000100a00 */
[----:B------:R-:W-:-:S03]  /*86570*/  MOV R4, R66 ;  /* 0x0000004200047202 */ /* 0x000fc60000000f00 */
[----:B------:R-:W-:Y:S01]  /*86580*/  STL.64 [R1+0x1a58], R72 ;  /* 0x001a584801007387 */ /* 0x000fe20000100a00 */
[----:B------:R-:W-:-:S03]  /*86590*/  IMAD.MOV.U32 R5, RZ, RZ, R65 ;  /* 0x000000ffff057224 */ /* 0x000fc600078e0041 */
[----:B------:R-:W-:Y:S04]  /*865a0*/  STL.64 [R1+0x1a50], R70 ;  /* 0x001a504601007387 */ /* 0x000fe80000100a00 */
[----:B------:R1:W-:Y:S04]  /*865b0*/  LDGSTS.E [R3+0x20600], [R110.64], P3 ;  /* 0x206000006e037fae */ /* 0x0003e80009921844 */
[----:B------:R-:W-:Y:S04]  /*865c0*/  STL.64 [R1+0x19d8], R68 ;  /* 0x0019d84401007387 */ /* 0x000fe80000100a00 */
[----:B------:R2:W-:Y:S04]  /*865d0*/  LDGSTS.E [R3+0x20680], [R108.64], P0 ;  /* 0x206800006c037fae */ /* 0x0005e80008121844 */
[----:B-1----:R1:W5:Y:S04]  /*865e0*/  LDL.LU.64 R110, [R1+0x3a10] ;  /* 0x003a1000016e7983 */ /* 0x0023680000300a00 */
[----:B------:R3:W-:Y:S04]  /*865f0*/  LDGSTS.E [R3+0x20e00], [R106.64], P3 ;  /* 0x20e000006a037fae */ /* 0x0007e80009921844 */
[----:B------:R-:W-:Y:S04]  /*86600*/  STL.64 [R1+0x19d0], R28 ;  /* 0x0019d01c01007387 */ /* 0x000fe80000100a00 */
[----:B------:R4:W-:Y:S04]  /*86610*/  LDGSTS.E [R3+0x20e80], [R104.64], P0 ;  /* 0x20e8000068037fae */ /* 0x0009e80008121844 */
[----:B--2---:R1:W5:Y:S04]  /*86620*/  LDL.LU.64 R108, [R1+0x3a08] ;  /* 0x003a0800016c7983 */ /* 0x0043680000300a00 */
[----:B------:R2:W-:Y:S04]  /*86630*/  LDGSTS.E [R3+0x21600], [R102.64], P3 ;  /* 0x2160000066037fae */ /* 0x0005e80009921844 */
[----:B------:R1:W-:Y:S04]  /*86640*/  STL.64 [R1+0x1958], R26 ;  /* 0x0019581a01007387 */ /* 0x0003e80000100a00 */
[----:B------:R1:W-:Y:S04]  /*86650*/  LDGSTS.E [R3+0x21680], [R100.64], P0 ;  /* 0x2168000064037fae */ /* 0x0003e80008121844 */
[----:B---3--:R3:W5:Y:S04]  /*86660*/  LDL.LU.64 R106, [R1+0x3a00] ;  /* 0x003a0000016a7983 */ /* 0x0087680000300a00 */
[----:B------:R1:W-:Y:S04]  /*86670*/  LDGSTS.E [R3+0x21e00], [R98.64], P3 ;  /* 0x21e0000062037fae */ /* 0x0003e80009921844 */
[----:B------:R1:W-:Y:S04]  /*86680*/  STL.64 [R1+0x1950], R4 ;  /* 0x0019500401007387 */ /* 0x0003e80000100a00 */
[----:B------:R1:W-:Y:S04]  /*86690*/  LDGSTS.E [R3+0x21e80], [R14.64], P0 ;  /* 0x21e800000e037fae */ /* 0x0003e80008121844 */
[----:B----4-:R3:W5:Y:S04]  /*866a0*/  LDL.LU.64 R104, [R1+0x39f8] ;  /* 0x0039f80001687983 */ /* 0x0107680000300a00 */
[----:B------:R4:W-:Y:S04]  /*866b0*/  LDGSTS.E [R3+0x22600], [R12.64], P3 ;  /* 0x226000000c037fae */ /* 0x0009e80009921844 */
[----:B--2---:R3:W5:Y:S04]  /*866c0*/  LDL.LU.64 R102, [R1+0x39f0] ;  /* 0x0039f00001667983 */ /* 0x0047680000300a00 */
[----:B------:R2:W-:Y:S04]  /*866d0*/  LDGSTS.E [R3+0x22680], [R10.64], P0 ;  /* 0x226800000a037fae */ /* 0x0005e80008121844 */
[----:B-1----:R3:W5:Y:S04]  /*866e0*/  LDL.LU.64 R100, [R1+0x39e8] ;  /* 0x0039e80001647983 */ /* 0x0027680000300a00 */
[----:B------:R1:W-:Y:S04]  /*866f0*/  LDGSTS.E [R3+0x22e00], [R8.64], P3 ;  /* 0x22e0000008037fae */ /* 0x0003e80009921844 */
[----:B------:R3:W5:Y:S04]  /*86700*/  LDL.LU.64 R98, [R1+0x39e0] ;  /* 0x0039e00001627983 */ /* 0x0007680000300a00 */
[----:B------:R1:W-:Y:S04]  /*86710*/  LDGSTS.E [R3+0x22e80], [R6.64], P0 ;  /* 0x22e8000006037fae */ /* 0x0003e80008121844 */
[----:B------:R2:W-:Y:S04]  /*86720*/  LDGSTS.E [R3+0x23600], [R238.64], P3 ;  /* 0x23600000ee037fae */ /* 0x0005e80009921844 */
[----:B------:R2:W-:Y:S04]  /*86730*/  LDGSTS.E [R3+0x23680], [R234.64], P0 ;  /* 0x23680000ea037fae */ /* 0x0005e80008121844 */
[----:B-1----:R-:W3:Y:S04]  /*86740*/  LDL.LU.64 R6, [R1+0x20c8] ;  /* 0x0020c80001067983 */ /* 0x002ee80000300a00 */
[----:B------:R-:W3:Y:S04]  /*86750*/  LDL.LU.64 R8, [R1+0x20c0] ;  /* 0x0020c00001087983 */ /* 0x000ee80000300a00 */
[----:B--2---:R-:W2:Y:S04]  /*86760*/  LDL.LU.64 R10, [R1+0x2048] ;  /* 0x00204800010a7983 */ /* 0x004ea80000300a00 */
[----:B----4-:R-:W4:Y:S04]  /*86770*/  LDL.LU.64 R12, [R1+0x2040] ;  /* 0x00204000010c7983 */ /* 0x010f280000300a00 */
[----:B------:R-:W4:Y:S04]  /*86780*/  LDL.LU.64 R14, [R1+0x1fc8] ;  /* 0x001fc800010e7983 */ /* 0x000f280000300a00 */
[----:B------:R-:W4:Y:S04]  /*86790*/  LDL.LU.64 R16, [R1+0x1fc0] ;  /* 0x001fc00001107983 */ /* 0x000f280000300a00 */
[----:B------:R-:W4:Y:S04]  /*867a0*/  LDL.LU.64 R18, [R1+0x1f48] ;  /* 0x001f480001127983 */ /* 0x000f280000300a00 */
        /* <DEDUP_REMOVED lines=43> */
[----:B---3--:R-:W-:-:S04]  /*86a60*/  IADD3 R4, P1, R6, R232, RZ ;  /* 0x000000e806047210 */ /* 0x008fc80007f3e0ff */
[----:B------:R-:W-:Y:S02]  /*86a70*/  IADD3.X R5, R7, R2, RZ, P1, !PT ;  /* 0x0000000207057210 */ /* 0x000fe40000ffe4ff */
[----:B------:R-:W-:-:S05]  /*86a80*/  IADD3 R6, P1, R8, R232, RZ ;  /* 0x000000e808067210 */ /* 0x000fca0007f3e0ff */
        /* <DEDUP_REMOVED lines=57> */
[----:B------:R-:W-:Y:S01]  /*86e20*/  MOV R96, R4 ;  /* 0x0000000400607202 */ /* 0x000fe20000000f00 */
[----:B------:R-:W-:Y:S01]  /*86e30*/  IMAD.MOV.U32 R95, RZ, RZ, R3 ;  /* 0x000000ffff5f7224 */ /* 0x000fe200078e0003 */
[----:B------:R-:W-:Y:S01]  /*86e40*/  MOV R94, R6 ;  /* 0x00000006005e7202 */ /* 0x000fe20000000f00 */
[--C-:B------:R-:W-:Y:S01]  /*86e50*/  IMAD.X R61, R65, 0x1, R2.reuse, P1 ;  /* 0x00000001413d7824 */ /* 0x100fe200008e0602 */
        /* <DEDUP_REMOVED lines=8> */
[----:B------:R-:W-:Y:S01]  /*86ee0*/  LOP3.LUT R237, R237, 0x70, RZ, 0x3c, !PT ;  /* 0x00000070eded7812 */ /* 0x000fe200078e3cff */
[----:B------:R-:W-:Y:S01]  /*86ef0*/  IMAD.MOV.U32 R87, RZ, RZ, R13 ;  /* 0x000000ffff577224 */ /* 0x000fe200078e000d */
[----:B------:R-:W-:Y:S01]  /*86f00*/  MOV R86, R14 ;  /* 0x0000000e00567202 */ /* 0x000fe20000000f00 */
[----:B------:R2:W-:Y:S01]  /*86f10*/  STL.64 [R1+0x20c0], R94 ;  /* 0x0020c05e01007387 */ /* 0x0005e20000100a00 */
[----:B------:R-:W-:Y:S01]  /*86f20*/  MOV R84, R16 ;  /* 0x0000001000547202 */ /* 0x000fe20000000f00 */
[----:B------:R-:W-:Y:S01]  /*86f30*/  IMAD.MOV.U32 R85, RZ, RZ, R15 ;  /* 0x000000ffff557224 */ /* 0x000fe200078e000f */
[----:B------:R-:W-:Y:S01]  /*86f40*/  IADD3.X R63, R71, R2, RZ, P1, !PT ;  /* 0x00000002473f7210 */ /* 0x000fe20000ffe4ff */
[----:B------:R3:W-:Y:S01]  /*86f50*/  STL.64 [R1+0x2048], R92 ;  /* 0x0020485c01007387 */ /* 0x0007e20000100a00 */
[----:B------:R-:W-:Y:S01]  /*86f60*/  MOV R82, R18 ;  /* 0x0000001200527202 */ /* 0x000fe20000000f00 */
[----:B------:R-:W-:Y:S01]  /*86f70*/  IMAD.MOV.U32 R83, RZ, RZ, R17 ;  /* 0x000000ffff537224 */ /* 0x000fe200078e0011 */
[----:B------:R-:W-:Y:S01]  /*86f80*/  IADD3 R66, P1, R68, R232, RZ ;  /* 0x000000e844427210 */ /* 0x000fe20007f3e0ff */
[----:B------:R4:W-:Y:S01]  /*86f90*/  STL.64 [R1+0x2040], R90 ;  /* 0x0020405a01007387 */ /* 0x0009e20000100a00 */
[----:B------:R-:W-:Y:S01]  /*86fa0*/  MOV R80, R20 ;  /* 0x0000001400507202 */ /* 0x000fe20000000f00 */
[----:B------:R-:W-:Y:S01]  /*86fb0*/  IMAD.MOV.U32 R81, RZ, RZ, R19 ;  /* 0x000000ffff517224 */ /* 0x000fe200078e0013 */
[----:B------:R-:W-:Y:S01]  /*86fc0*/  LEA R3, R67, R237, 0xf ;  /* 0x000000ed43037211 */ /* 0x000fe200078e78ff */
        /* <DEDUP_REMOVED lines=13> */
[----:B------:R-:W-:Y:S01]  /*870a0*/  IMAD.X R65, R69, 0x1, R2, P1 ;  /* 0x0000000145417824 */ /* 0x000fe200008e0602 */
[----:B------:R-:W-:Y:S01]  /*870b0*/  MOV R68, R32 ;  /* 0x0000002000447202 */ /* 0x000fe20000000f00 */
[----:B------:R-:W-:Y:S01]  /*870c0*/  IMAD.MOV.U32 R71, RZ, RZ, R29 ;  /* 0x000000ffff477224 */ /* 0x000fe200078e001d */
[----:B------:R1:W-:Y:S01]  /*870d0*/  STL.64 [R1+0x1ec8], R80 ;  /* 0x001ec85001007387 */ /* 0x0003e20000100a00 */
[----:B------:R-:W-:Y:S01]  /*870e0*/  IMAD.MOV.U32 R69, RZ, RZ, R31 ;  /* 0x000000ffff457224 */ /* 0x000fe200078e001f */
[----:B------:R-:W-:-:S02]  /*870f0*/  MOV R30, R34 ;  /* 0x00000022001e7202 */ /* 0x000fc40000000f00 */
[----:B------:R1:W-:Y:S01]  /*87100*/  LDGSTS.E [R3+0x20700], [R96.64], P3 ;  /* 0x2070000060037fae */ /* 0x0003e20009921844 */
[----:B------:R-:W-:Y:S01]  /*87110*/  IMAD.MOV.U32 R31, RZ, RZ, R33 ;  /* 0x000000ffff1f7224 */ /* 0x000fe200078e0021 */
[----:B------:R-:W-:Y:S02]  /*87120*/  MOV R28, R36 ;  /* 0x00000024001c7202 */ /* 0x000fe40000000f00 */
[----:B------:R1:W-:Y:S01]  /*87130*/  STL.64 [R1+0x1ec0], R78 ;  /* 0x001ec04e01007387 */ /* 0x0003e20000100a00 */
[----:B------:R-:W-:-:S03]  /*87140*/  IMAD.MOV.U32 R29, RZ, RZ, R35 ;  /* 0x000000ffff1d7224 */ /* 0x000fc600078e0023 */
[----:B------:R2:W-:Y:S01]  /*87150*/  LDGSTS.E [R3+0x20780], [R94.64], P0 ;  /* 0x207800005e037fae */ /* 0x0005e20008121844 */
[----:B------:R-:W-:Y:S01]  /*87160*/  MOV R26, R38 ;  /* 0x00000026001a7202 */ /* 0x000fe20000000f00 */
[----:B------:R-:W-:Y:S02]  /*87170*/  IMAD.MOV.U32 R27, RZ, RZ, R37 ;  /* 0x000000ffff1b7224 */ /* 0x000fe400078e0025 */
[----:B------:R-:W-:Y:S01]  /*87180*/  STL.64 [R1+0x1e48], R76 ;  /* 0x001e484c01007387 */ /* 0x000fe20000100a00 */
[----:B------:R-:W-:-:S03]  /*87190*/  MOV R24, R40 ;  /* 0x0000002800187202 */ /* 0x000fc60000000f00 */
[----:B------:R3:W-:Y:S01]  /*871a0*/  LDGSTS.E [R3+0x20f00], [R92.64], P3 ;  /* 0x20f000005c037fae */ /* 0x0007e20009921844 */
[----:B------:R-:W-:-:S03]  /*871b0*/  IMAD.MOV.U32 R25, RZ, RZ, R39 ;  /* 0x000000ffff197224 */ /* 0x000fc600078e0027 */
        /* <DEDUP_REMOVED lines=40> */
[----:B------:R-:W-:Y:S04]  /*87440*/  STL.64 [R1+0x1bc0], R18 ;  /* 0x001bc01201007387 */ /* 0x000fe80000100a00 */
[----:B------:R1:W-:Y:S01]  /*87450*/  LDGSTS.E [R3+0x23780], [R70.64], P0 ;  /* 0x2378000046037fae */ /* 0x0003e20008121844 */
[----:B------:R-:W-:-:S03]  /*87460*/  IMAD.MOV.U32 R8, RZ, RZ, R62 ;  /* 0x000000ffff087224 */ /* 0x000fc600078e003e */
[----:B------:R-:W-:Y:S01]  /*87470*/  STL.64 [R1+0x1b48], R16 ;  /* 0x001b481001007387 */ /* 0x000fe20000100a00 */
[----:B------:R-:W-:-:S03]  /*87480*/  MOV R9, R61 ;  /* 0x0000003d00097202 */ /* 0x000fc60000000f00 */
[----:B------:R1:W-:Y:S04]  /*87490*/  LDGSTS.E [R3+0x23f00], [R68.64], P3 ;  /* 0x23f0000044037fae */ /* 0x0003e80009921844 */
        /* <DEDUP_REMOVED lines=14> */
[----:B------:R-:W-:-:S03]  /*87580*/  IMAD.MOV.U32 R252, RZ, RZ, 0x3f ;  /* 0x0000003ffffc7424 */ /* 0x000fc600078e00ff */
        /* <DEDUP_REMOVED lines=8> */
[----:B------:R-:W-:Y:S04]  /*87610*/  STL.64 [R1+0x1948], R6 ;  /* 0x0019480601007387 */ /* 0x000fe80000100a00 */
[----:B------:R1:W-:Y:S01]  /*87620*/  LDGSTS.E [R3+0x26700], [R12.64], P3 ;  /* 0x267000000c037fae */ /* 0x0003e20009921844 */
[----:B------:R-:W-:-:S03]  /*87630*/  IADD3 R252, R252, c[0x0][0x180], RZ ;  /* 0x00006000fcfc7a10 */ /* 0x000fc60007ffe0ff */
[----:B---3--:R1:W5:Y:S04]  /*87640*/  LDL.LU.64 R92, [R1+0x39c8] ;  /* 0x0039c800015c7983 */ /* 0x0083680000300a00 */
[----:B------:R1:W-:Y:S04]  /*87650*/  LDGSTS.E [R3+0x26780], [R10.64], P0 ;  /* 0x267800000a037fae */ /* 0x0003e80008121844 */
[----:B------:R2:W-:Y:S04]  /*87660*/  STL.64 [R1+0x1940], R4 ;  /* 0x0019400401007387 */ /* 0x0005e80000100a00 */
[----:B------:R1:W-:Y:S04]  /*87670*/  LDGSTS.E [R3+0x26f00], [R238.64], P3 ;  /* 0x26f00000ee037fae */ /* 0x0003e80009921844 */
[----:B----4-:R1:W5:Y:S04]  /*87680*/  LDL.LU.64 R90, [R1+0x39c0] ;  /* 0x0039c000015a7983 */ /* 0x0103680000300a00 */
[----:B------:R1:W-:Y:S04]  /*87690*/  LDGSTS.E [R3+0x26f80], [R234.64], P0 ;  /* 0x26f80000ea037fae */ /* 0x0003e80008121844 */
[----:B------:R1:W5:Y:S04]  /*876a0*/  LDL.LU.64 R88, [R1+0x39b8] ;  /* 0x0039b80001587983 */ /* 0x0003680000300a00 */
[----:B------:R1:W-:Y:S04]  /*876b0*/  LDGSTS.E [R3+0x27700], [R232.64], P3 ;  /* 0x27700000e8037fae */ /* 0x0003e80009921844 */
[----:B------:R1:W5:Y:S04]  /*876c0*/  LDL.LU.64 R86, [R1+0x39b0] ;  /* 0x0039b00001567983 */ /* 0x0003680000300a00 */
[----:B------:R1:W-:Y:S04]  /*876d0*/  LDGSTS.E [R3+0x27780], [R8.64], P0 ;  /* 0x2778000008037fae */ /* 0x0003e80008121844 */
[----:B------:R1:W5:Y:S04]  /*876e0*/  LDL.LU.64 R84, [R1+0x39a8] ;  /* 0x0039a80001547983 */ /* 0x0003680000300a00 */
[----:B------:R1:W-:Y:S01]  /*876f0*/  LDGSTS.E [R3+0x27f00], [R6.64], P3 ;  /* 0x27f0000006037fae */ /* 0x0003e20009921844 */
[----:B------:R-:W-:-:S03]  /*87700*/  IADD3 R236, R236, 0x1, RZ ;  /* 0x00000001ecec7810 */ /* 0x000fc60007ffe0ff */
[----:B------:R1:W5:Y:S04]  /*87710*/  LDL.LU.64 R82, [R1+0x39a0] ;  /* 0x0039a00001527983 */ /* 0x0003680000300a00 */
[----:B------:R2:W-:Y:S04]  /*87720*/  LDGSTS.E [R3+0x27f80], [R4.64], P0 ;  /* 0x27f8000004037fae */ /* 0x0005e80008121844 */
[----:B------:R1:W5:Y:S04]  /*87730*/  LDL.LU.64 R80, [R1+0x3998] ;  /* 0x0039980001507983 */ /* 0x0003680000300a00 */
[----:B------:R1:W5:Y:S01]  /*87740*/  LDL.LU.64 R78, [R1+0x3990] ;  /* 0x00399000014e7983 */ /* 0x0003620000300a00 */
[----:B--2---:R-:W-:-:S03]  /*87750*/  SHF.R.S32.HI R4, RZ, 0x1f, R252 ;  /* 0x0000001fff047819 */ /* 0x004fc600000114fc */
[----:B------:R1:W5:Y:S01]  /*87760*/  LDL.LU.64 R76, [R1+0x3988] ;  /* 0x00398800014c7983 */ /* 0x0003620000300a00 */
[----:B------:R-:W-:-:S03]  /*87770*/  LEA.HI R4, R4, R252, RZ, 0x6 ;  /* 0x000000fc04047211 */ /* 0x000fc600078f30ff */
[----:B------:R1:W5:Y:S04]  /*87780*/  LDL.LU.64 R74, [R1+0x3980] ;  /* 0x00398000014a7983 */ /* 0x0003680000300a00 */
[----:B------:R1:W5:Y:S01]  /*87790*/  LDL.LU.64 R72, [R1+0x3978] ;  /* 0x0039780001487983 */ /* 0x0003620000300a00 */
[----:B------:R-:W-:-:S03]  /*877a0*/  SHF.R.S32.HI R4, RZ, 0x6, R4 ;  /* 0x00000006ff047819 */ /* 0x000fc60000011404 */
[----:B------:R1:W5:Y:S04]  /*877b0*/  LDL.LU.64 R70, [R1+0x3970] ;  /* 0x0039700001467983 */ /* 0x0003680000300a00 */
[----:B------:R1:W5:Y:S04]  /*877c0*/  LDL.LU.64 R68, [R1+0x3968] ;  /* 0x0039680001447983 */ /* 0x0003680000300a00 */
[----:B------:R1:W-:Y:S01]  /*877d0*/  STL [R1+0x1930], R236 ;  /* 0x001930ec01007387 */ /* 0x0003e20000100800 */
[----:B------:R-:W-:-:S03]  /*877e0*/  ISETP.NE.U32.AND P0, PT, R236, R4, PT ;  /* 0x00000004ec00720c */ /* 0x000fc60003f05070 */
[----:B------:R-:W0:Y:S10]  /*877f0*/  LDGDEPBAR ;  /* 0x00000000000079af */ /* 0x000e340000000000 */
[----:B-1----:R-:W-:Y:S01]  /*87800*/  @!P0 CALL.REL.NOINC `(.L_x_0) ;  /* 0x0000001000008944 */ /* 0x002fe20003c00000 */
[----:B------:R-:W-:Y:S05]  /*87810*/  BRA `(.L_x_1) ;  /* 0xfffabd6000007947 */ /* 0x000fea000383ffff */
.L_x_0:
[----:B----45:R-:W2:Y:S01]  /*87820*/  LDL.LU R6, [R1+0x3768] ;  /* 0x0037680001067983 */ /* 0x030ea20000300800 */
[----:B------:R-:W-:-:S04]  /*87830*/  DEPBAR.LE SB0, 0x0 ;  /* 0x000080000000791a */ /* 0x000fc80000000000 */
[----:B------:R-:W1:Y:S04]  /*87840*/  S2R R5, SR_TID.X ;  /* 0x0000000000057919 */ /* 0x000e680000002100 */
[----:B------:R-:W3:Y:S04]  /*87850*/  LDL.LU R16, [R1+0x1060] ;  /* 0x0010600001107983 */ /* 0x000ee80000300800 */
[----:B------:R-:W3:Y:S04]  /*87860*/  LDL.LU R17, [R1+0x1064] ;  /* 0x0010640001117983 */ /* 0x000ee80000300800 */
[----:B------:R-:W3:Y:S04]  /*87870*/  LDL.LU R18, [R1+0x1030] ;  /* 0x0010300001127983 */ /* 0x000ee80000300800 */
[----:B------:R-:W3:Y:S04]  /*87880*/  LDL.LU R19, [R1+0x1034] ;  /* 0x0010340001137983 */ /* 0x000ee80000300800 */
[----:B------:R-:W4:Y:S01]  /*87890*/  LDL.LU R12, [R1+0x1068] ;  /* 0x00106800010c7983 */ /* 0x000f220000300800 */
[C---:B-1----:R-:W-:Y:S01]  /*878a0*/  SHF.L.U32 R0, R5.reuse, 0x6, RZ ;  /* 0x0000000605007819 */ /* 0x042fe200000006ff */
[C---:B------:R-:W-:Y:S01]  /*878b0*/  IMAD.SHL.U32 R3, R5.reuse, 0x20, RZ ;  /* 0x0000002005037824 */ /* 0x040fe200078e00ff */
[C---:B------:R-:W-:Y:S01]  /*878c0*/  SHF.L.U32 R2, R5.reuse, 0x8, RZ ;  /* 0x0000000805027819 */ /* 0x040fe200000006ff */
[----:B------:R-:W4:Y:S01]  /*878d0*/  LDL.LU R13, [R1+0x106c] ;  /* 0x00106c00010d7983 */ /* 0x000f220000300800 */
[----:B------:R-:W-:Y:S01]  /*878e0*/  LOP3.LUT R0, R0, 0x600, RZ, 0xc0, !PT ;  /* 0x0000060000007812 */ /* 0x000fe200078ec0ff */
[----:B------:R-:W-:-:S02]  /*878f0*/  IMAD.SHL.U32 R4, R5, 0x4, RZ ;  /* 0x0000000405047824 */ /* 0x000fc400078e00ff */
[----:B------:R-:W4:Y:S01]  /*87900*/  LDL.LU R14, [R1+0x1038] ;  /* 0x00103800010e7983 */ /* 0x000f220000300800 */
[----:B------:R-:W-:Y:S02]  /*87910*/  LOP3.LUT R5, R5, 0x1f, RZ, 0xc0, !PT ;  /* 0x0000001f05057812 */ /* 0x000fe400078ec0ff */
[----:B------:R-:W-:Y:S01]  /*87920*/  LOP3.LUT R0, R0, 0x60, R3, 0xf8, !PT ;  /* 0x0000006000007812 */ /* 0x000fe200078ef803 */
[----:B------:R-:W4:Y:S01]  /*87930*/  LDL.LU R15, [R1+0x103c] ;  /* 0x00103c00010f7983 */ /* 0x000f220000300800 */
[----:B------:R-:W-:-:S03]  /*87940*/  LOP3.LUT R2, R2, 0x600, RZ, 0xc0, !PT ;  /* 0x0000060002027812 */ /* 0x000fc600078ec0ff */
[----:B------:R-:W4:Y:S01]  /*87950*/  LDL.LU R8, [R1+0x6d0] ;  /* 0x0006d00001087983 */ /* 0x000f220000300800 */
[----:B------:R-:W-:-:S03]  /*87960*/  LOP3.LUT R0, R0, 0x70, R4, 0x78, !PT ;  /* 0x0000007000007812 */ /* 0x000fc600078e7804 */
[----:B------:R-:W4:Y:S01]  /*87970*/  LDL.LU R9, [R1+0x6d4] ;  /* 0x0006d40001097983 */ /* 0x000f220000300800 */
[----:B------:R-:W-:-:S03]  /*87980*/  LEA R2, R5, R2, 0x4 ;  /* 0x0000000205027211 */ /* 0x000fc600078e20ff */
[----:B------:R-:W4:Y:S04]  /*87990*/  LDL.LU R10, [R1+0x6c0] ;  /* 0x0006c000010a7983 */ /* 0x000f280000300800 */
[----:B------:R-:W4:Y:S04]  /*879a0*/  LDL.LU R11, [R1+0x6c4] ;  /* 0x0006c400010b7983 */ /* 0x000f280000300800 */
[----:B------:R-:W4:Y:S04]  /*879b0*/  LDL.LU R4, [R1+0x6d8] ;  /* 0x0006d80001047983 */ /* 0x000f280000300800 */
[----:B------:R-:W4:Y:S04]  /*879c0*/  LDL.LU R5, [R1+0x6dc] ;  /* 0x0006dc0001057983 */ /* 0x000f280000300800 */
[----:B------:R-:W-:Y:S01]  /*879d0*/  BAR.SYNC.DEFER_BLOCKING 0x0 ;  /* 0x0000000000007b1d */ /* 0x000fe20000010000 */
[----:B--2---:R-:W-:-:S05]  /*879e0*/  ISETP.GE.AND P3, PT, R6, c[0x0][0x17c], PT ;  /* 0x00005f0006007a0c */ /* 0x004fca0003f66270 */
[----:B------:R-:W2:Y:S04]  /*879f0*/  LDL.LU R6, [R1+0x6c8] ;  /* 0x0006c80001067983 */ /* 0x000ea80000300800 */
[----:B------:R-:W2:Y:S04]  /*87a00*/  LDL.LU R7, [R1+0x6cc] ;  /* 0x0006cc0001077983 */ /* 0x000ea80000300800 */
[----:B---3--:R1:W-:Y:S04]  /*87a10*/  STS.128 [R0], R16 ;  /* 0x0000001000007388 */ /* 0x0083e80000000c00 */
[----:B-1----:R-:W3:Y:S04]  /*87a20*/  LDL.LU R16, [R1+0x1e0] ;  /* 0x0001e00001107983 */ /* 0x002ee80000300800 */
[----:B------:R-:W3:Y:S04]  /*87a30*/  LDL.LU R17, [R1+0x1e4] ;  /* 0x0001e40001117983 */ /* 0x000ee80000300800 */
[----:B------:R-:W3:Y:S04]  /*87a40*/  LDL.LU R18, [R1+0x1d0] ;  /* 0x0001d00001127983 */ /* 0x000ee80000300800 */
[----:B----4-:R1:W-:Y:S04]  /*87a50*/  STS.128 [R0+0x80], R12 ;  /* 0x0000800c00007388 */ /* 0x0103e80000000c00 */
[----:B------:R-:W3:Y:S04]  /*87a60*/  LDL.LU R19, [R1+0x1d4] ;  /* 0x0001d40001137983 */ /* 0x000ee80000300800 */
[----:B------:R4:W-:Y:S04]  /*87a70*/  STS.128 [R0+0x100], R8 ;  /* 0x0001000800007388 */ /* 0x0009e80000000c00 */
[----:B-1----:R-:W3:Y:S04]  /*87a80*/  LDL.LU R12, [R1+0x1e8] ;  /* 0x0001e800010c7983 */ /* 0x002ee80000300800 */
[----:B------:R-:W3:Y:S04]  /*87a90*/  LDL.LU R13, [R1+0x1ec] ;  /* 0x0001ec00010d7983 */ /* 0x000ee80000300800 */
[----:B------:R-:W3:Y:S04]  /*87aa0*/  LDL.LU R14, [R1+0x1d8] ;  /* 0x0001d800010e7983 */ /* 0x000ee80000300800 */
[----:B------:R-:W3:Y:S04]  /*87ab0*/  LDL.LU R15, [R1+0x1dc] ;  /* 0x0001dc00010f7983 */ /* 0x000ee80000300800 */
[----:B----4-:R-:W3:Y:S04]  /*87ac0*/  LDL.LU R8, [R1+0x1a0] ;  /* 0x0001a00001087983 */ /* 0x010ee80000300800 */
[----:B------:R-:W3:Y:S04]  /*87ad0*/  LDL.LU R9, [R1+0x1a4] ;  /* 0x0001a40001097983 */ /* 0x000ee80000300800 */
[----:B------:R-:W3:Y:S04]  /*87ae0*/  LDL.LU R10, [R1+0x180] ;  /* 0x00018000010a7983 */ /* 0x000ee80000300800 */
[----:B------:R-:W3:Y:S04]  /*87af0*/  LDL.LU R11, [R1+0x184] ;  /* 0x00018400010b7983 */ /* 0x000ee80000300800 */
[----:B--2---:R1:W-:Y:S01]  /*87b00*/  STS.128 [R0+0x180], R4 ;  /* 0x0001800400007388 */ /* 0x0043e20000000c00 */
[----:B------:R-:W-:Y:S01]  /*87b10*/  LOP3.LUT R3, R2, 0x20, RZ, 0x3c, !PT ;  /* 0x0000002002037812 */ /* 0x000fe200078e3cff */
[----:B------:R-:W-:-:S06]  /*87b20*/  NOP ;  /* 0x0000000000007918 */ /* 0x000fcc0000000000 */
[----:B------:R-:W2:Y:S04]  /*87b30*/  LDS.128 R20, [R3] ;  /* 0x0000000003147984 */ /* 0x000ea80000000c00 */
[----:B------:R-:W2:Y:S04]  /*87b40*/  LDS.128 R24, [R2] ;  /* 0x0000000002187984 */ /* 0x000ea80000000c00 */
[----:B-1----:R-:W4:Y:S04]  /*87b50*/  LDL.LU R4, [R1+0x1a8] ;  /* 0x0001a80001047983 */ /* 0x002f280000300800 */
[----:B------:R-:W4:Y:S04]  /*87b60*/  LDL.LU R5, [R1+0x1ac] ;  /* 0x0001ac0001057983 */ /* 0x000f280000300800 */
[----:B------:R-:W4:Y:S04]  /*87b70*/  LDL.LU R6, [R1+0x188] ;  /* 0x0001880001067983 */ /* 0x000f280000300800 */
[----:B------:R-:W4:Y:S01]  /*87b80*/  LDL.LU R7, [R1+0x18c] ;  /* 0x00018c0001077983 */ /* 0x000f220000300800 */
[----:B------:R-:W-:-:S02]  /*87b90*/  LOP3.LUT R232, R2, 0x40, RZ, 0x3c, !PT ;  /* 0x0000004002e87812 */ /* 0x000fc400078e3cff */
[----:B------:R-:W-:Y:S01]  /*87ba0*/  LOP3.LUT R252, R2, 0x60, RZ, 0x3c, !PT ;  /* 0x0000006002fc7812 */ /* 0x000fe200078e3cff */
[----:B--2---:R-:W-:Y:S01]  /*87bb0*/  STL [R1+0xad4], R21 ;  /* 0x000ad41501007387 */ /* 0x004fe20000100800 */
[----:B------:R-:W-:-:S03]  /*87bc0*/  IMAD.MOV.U32 R235, RZ, RZ, R20 ;  /* 0x000000ffffeb7224 */ /* 0x000fc600078e0014 */
[----:B------:R-:W-:Y:S04]  /*87bd0*/  STL.64 [R1+0x6d0], R24 ;  /* 0x0006d01801007387 */ /* 0x000fe80000100a00 */
[----:B------:R-:W-:Y:S04]  /*87be0*/  STL.64 [R1+0x6d8], R26 ;  /* 0x0006d81a01007387 */ /* 0x000fe80000100a00 */
[----:B------:R-:W-:Y:S04]  /*87bf0*/  STL.64 [R1+0xad8], R22 ;  /* 0x000ad81601007387 */ /* 0x000fe80000100a00 */
[----:B------:R-:W1:Y:S04]  /*87c00*/  LDS.128 R24, [R232] ;  /* 0x00000000e8187984 */ /* 0x000e680000000c00 */
[----:B------:R-:W2:Y:S01]  /*87c10*/  LDS.128 R20, [R252] ;  /* 0x00000000fc147984 */ /* 0x000ea20000000c00 */
[----:B------:R-:W-:-:S06]  /*87c20*/  NOP ;  /* 0x0000000000007918 */ /* 0x000fcc0000000000 */
[----:B---3--:R-:W-:Y:S04]  /*87c30*/  STS.128 [R0], R16 ;  /* 0x0000001000007388 */ /* 0x008fe80000000c00 */
[----:B------:R-:W-:Y:S04]  /*87c40*/  STS.128 [R0+0x80], R12 ;  /* 0x0000800c00007388 */ /* 0x000fe80000000c00 */
[----:B------:R3:W-:Y:S02]  /*87c50*/  STS.128 [R0+0x100], R8 ;  /* 0x0001000800007388 */ /* 0x0007e40000000c00 */
[----:B---3--:R-:W-:-:S02]  /*87c60*/  MOV R8, R224 ;  /* 0x000000e000087202 */ /* 0x008fc40000000f00 */
[----:B------:R-:W-:Y:S01]  /*87c70*/  LOP3.LUT R224, R2, 0x20, RZ, 0x3c, !PT ;  /* 0x0000002002e07812 */ /* 0x000fe200078e3cff */
[----:B------:R-:W-:Y:S04]  /*87c80*/  STL [R1+0x3990], R235 ;  /* 0x003990eb01007387 */ /* 0x000fe80000100800 */
[----:B-1----:R-:W-:Y:S04]  /*87c90*/  STL.64 [R1+0xb40], R24 ;  /* 0x000b401801007387 */ /* 0x002fe80000100a00 */
[----:B------:R-:W-:Y:S04]  /*87ca0*/  STL.64 [R1+0xb48], R26 ;  /* 0x000b481a01007387 */ /* 0x000fe80000100a00 */
[----:B--2---:R-:W-:Y:S04]  /*87cb0*/  STL.64 [R1+0xb70], R20 ;  /* 0x000b701401007387 */ /* 0x004fe80000100a00 */
[----:B------:R-:W-:Y:S01]  /*87cc0*/  STL.64 [R1+0xb78], R22 ;  /* 0x000b781601007387 */ /* 0x000fe20000100a00 */
[----:B------:R-:W-:Y:S01]  /*87cd0*/  IMAD.MOV.U32 R9, RZ, RZ, R225 ;  /* 0x000000ffff097224 */ /* 0x000fe200078e00e1 */
[----:B------:R-:W-:Y:S01]  /*87ce0*/  MOV R10, R220 ;  /* 0x000000dc000a7202 */ /* 0x000fe20000000f00 */
[----:B------:R-:W-:Y:S01]  /*87cf0*/  IMAD.MOV.U32 R11, RZ, RZ, R221 ;  /* 0x000000ffff0b7224 */ /* 0x000fe200078e00dd */
[----:B----4-:R-:W-:Y:S01]  /*87d00*/  STS.128 [R0+0x180], R4 ;  /* 0x0001800400007388 */ /* 0x010fe20000000c00 */
[----:B------:R-:W-:-:S06]  /*87d10*/  NOP ;  /* 0x0000000000007918 */ /* 0x000fcc0000000000 */
[----:B------:R-:W1:Y:S04]  /*87d20*/  LDS.128 R12, [R224] ;  /* 0x00000000e00c7984 */ /* 0x000e680000000c00 */
[----:B------:R-:W2:Y:S04]  /*87d30*/  LDS.128 R16, [R2] ;  /* 0x0000000002107984 */ /* 0x000ea80000000c00 */
[----:B-1----:R-:W-:Y:S01]  /*87d40*/  STL [R1+0xa94], R13 ;  /* 0x000a940d01007387 */ /* 0x002fe20000100800 */
[----:B------:R-:W-:-:S03]  /*87d50*/  MOV R234, R12 ;  /* 0x0000000c00ea7202 */ /* 0x000fc60000000f00 */
[----:B--2---:R-:W-:Y:S04]  /*87d60*/  STL.64 [R1+0x6c0], R16 ;  /* 0x0006c01001007387 */ /* 0x004fe80000100a00 */
[----:B------:R-:W-:Y:S04]  /*87d70*/  STL.64 [R1+0x6c8], R18 ;  /* 0x0006c81201007387 */ /* 0x000fe80000100a00 */
[----:B------:R-:W1:Y:S04]  /*87d80*/  LDS.128 R16, [R232] ;  /* 0x00000000e8107984 */ /* 0x000e680000000c00 */
[----:B------:R-:W-:Y:S04]  /*87d90*/  STL.64 [R1+0xa98], R14 ;  /* 0x000a980e01007387 */ /* 0x000fe80000100a00 */
[----:B------:R-:W2:Y:S01]  /*87da0*/  LDS.128 R12, [R252] ;  /* 0x00000000fc0c7984 */ /* 0x000ea20000000c00 */
[----:B------:R-:W-:Y:S01]  /*87db0*/  MOV R4, R160 ;  /* 0x000000a000047202 */ /* 0x000fe20000000f00 */
[----:B------:R-:W-:Y:S01]  /*87dc0*/  IMAD.MOV.U32 R5, RZ, RZ, R161 ;  /* 0x000000ffff057224 */ /* 0x000fe200078e00a1 */
[----:B------:R-:W-:Y:S01]  /*87dd0*/  MOV R6, R156 ;  /* 0x0000009c00067202 */ /* 0x000fe20000000f00 */
[----:B------:R-:W-:Y:S01]  /*87de0*/  STL [R1+0x3994], R234 ;  /* 0x003994ea01007387 */ /* 0x000fe20000100800 */
[----:B------:R-:W-:Y:S01]  /*87df0*/  IMAD.MOV.U32 R7, RZ, RZ, R157 ;  /* 0x000000ffff077224 */ /* 0x000fe200078e009d */
[----:B------:R-:W-:-:S06]  /*87e00*/  NOP ;  /* 0x0000000000007918 */ /* 0x000fcc0000000000 */
[----:B------:R3:W-:Y:S04]  /*87e10*/  STS.128 [R0], R8 ;  /* 0x0000000800007388 */ /* 0x0007e80000000c00 */
[----:B------:R4:W-:Y:S04]  /*87e20*/  STS.128 [R0+0x100], R4 ;  /* 0x0001000400007388 */ /* 0x0009e80000000c00 */
[----:B-1----:R-:W-:Y:S04]  /*87e30*/  STL.64 [R1+0xb20], R16 ;  /* 0x000b201001007387 */ /* 0x002fe80000100a00 */
[----:B------:R-:W-:Y:S04]  /*87e40*/  STL.64 [R1+0xb28], R18 ;  /* 0x000b281201007387 */ /* 0x000fe80000100a00 */
[----:B--2---:R-:W-:Y:S04]  /*87e50*/  STL.64 [R1+0xb60], R12 ;  /* 0x000b600c01007387 */ /* 0x004fe80000100a00 */
[----:B------:R-:W-:Y:S04]  /*87e60*/  STL.64 [R1+0xb68], R14 ;  /* 0x000b680e01007387 */ /* 0x000fe80000100a00 */
[----:B---3--:R-:W2:Y:S04]  /*87e70*/  LDL.LU R8, [R1+0x3c0] ;  /* 0x0003c00001087983 */ /* 0x008ea80000300800 */
[----:B------:R-:W2:Y:S04]  /*87e80*/  LDL.LU R9, [R1+0x3c4] ;  /* 0x0003c40001097983 */ /* 0x000ea80000300800 */
[----:B------:R-:W2:Y:S04]  /*87e90*/  LDL.LU R10, [R1+0x3b0] ;  /* 0x0003b000010a7983 */ /* 0x000ea80000300800 */
[----:B------:R-:W2:Y:S04]  /*87ea0*/  LDL.LU R11, [R1+0x3b4] ;  /* 0x0003b400010b7983 */ /* 0x000ea80000300800 */
[----:B----4-:R-:W2:Y:S04]  /*87eb0*/  LDL.LU R4, [R1+0x3c8] ;  /* 0x0003c80001047983 */ /* 0x010ea80000300800 */
[----:B------:R-:W2:Y:S04]  /*87ec0*/  LDL.LU R5, [R1+0x3cc] ;  /* 0x0003cc0001057983 */ /* 0x000ea80000300800 */
[----:B------:R-:W2:Y:S04]  /*87ed0*/  LDL.LU R6, [R1+0x3b8] ;  /* 0x0003b80001067983 */ /* 0x000ea80000300800 */
[----:B------:R-:W2:Y:S01]  /*87ee0*/  LDL.LU R7, [R1+0x3bc] ;  /* 0x0003bc0001077983 */ /* 0x000ea20000300800 */
[----:B------:R-:W-:Y:S01]  /*87ef0*/  MOV R220, R226 ;  /* 0x000000e200dc7202 */ /* 0x000fe20000000f00 */
[----:B------:R-:W-:Y:S01]  /*87f00*/  IMAD.MOV.U32 R221, RZ, RZ, R227 ;  /* 0x000000ffffdd7224 */ /* 0x000fe200078e00e3 */
[----:B------:R-:W-:Y:S01]  /*87f10*/  MOV R156, R162 ;  /* 0x000000a2009c7202 */ /* 0x000fe20000000f00 */
[----:B------:R-:W-:-:S03]  /*87f20*/  IMAD.MOV.U32 R157, RZ, RZ, R163 ;  /* 0x000000ffff9d7224 */ /* 0x000fc600078e00a3 */
[----:B------:R-:W-:Y:S04]  /*87f30*/  STS.128 [R0+0x80], R220 ;  /* 0x000080dc00007388 */ /* 0x000fe80000000c00 */
[----:B------:R-:W-:Y:S01]  /*87f40*/  STS.128 [R0+0x180], R156 ;  /* 0x0001809c00007388 */ /* 0x000fe20000000c00 */
[----:B------:R-:W-:-:S06]  /*87f50*/  NOP ;  /* 0x0000000000007918 */ /* 0x000fcc0000000000 */
[----:B------:R-:W1:Y:S04]  /*87f60*/  LDS.128 R16, [R2] ;  /* 0x0000000002107984 */ /* 0x000e680000000c00 */
[----:B------:R-:W4:Y:S04]  /*87f70*/  LDS.128 R24, [R224] ;  /* 0x00000000e0187984 */ /* 0x000f280000000c00 */
[----:B------:R-:W4:Y:S04]  /*87f80*/  LDS.128 R20, [R232] ;  /* 0x00000000e8147984 */ /* 0x000f280000000c00 */
[----:B-1----:R-:W-:Y:S04]  /*87f90*/  STL.64 [R1+0x3c0], R16 ;  /* 0x0003c01001007387 */ /* 0x002fe80000100a00 */
[----:B------:R-:W-:Y:S04]  /*87fa0*/  STL.64 [R1+0x3c8], R18 ;  /* 0x0003c81201007387 */ /* 0x000fe80000100a00 */
[----:B------:R-:W1:Y:S01]  /*87fb0*/  LDS.128 R16, [R252] ;  /* 0x00000000fc107984 */ /* 0x000e620000000c00 */
[----:B------:R-:W-:Y:S01]  /*87fc0*/  IMAD.MOV.U32 R12, RZ, RZ, R96 ;  /* 0x000000ffff0c7224 */ /* 0x000fe200078e0060 */
[----:B------:R-:W-:Y:S01]  /*87fd0*/  MOV R13, R97 ;  /* 0x00000061000d7202 */ /* 0x000fe20000000f00 */
[----:B------:R-:W-:Y:S01]  /*87fe0*/  IMAD.MOV.U32 R14, RZ, RZ, R92 ;  /* 0x000000ffff0e7224 */ /* 0x000fe200078e005c */
[----:B----4-:R-:W-:Y:S01]  /*87ff0*/  STL.64 [R1+0x810], R24 ;  /* 0x0008101801007387 */ /* 0x010fe20000100a00 */
[----:B------:R-:W-:Y:S01]  /*88000*/  MOV R15, R93 ;  /* 0x0000005d000f7202 */ /* 0x000fe20000000f00 */
[----:B------:R-:W-:-:S06]  /*88010*/  NOP ;  /* 0x0000000000007918 */ /* 0x000fcc0000000000 */
[----:B------:R-:W-:Y:S04]  /*88020*/  STL.64 [R1+0x818], R26 ;  /* 0x0008181a01007387 */ /* 0x000fe80000100a00 */
[----:B------:R-:W-:Y:S04]  /*88030*/  STL.64 [R1+0xb00], R20 ;  /* 0x000b001401007387 */ /* 0x000fe80000100a00 */
[----:B------:R-:W-:Y:S04]  /*88040*/  STL.64 [R1+0xb08], R22 ;  /* 0x000b081601007387 */ /* 0x000fe80000100a00 */
[----:B------:R-:W-:Y:S04]  /*88050*/  STS.128 [R0], R12 ;  /* 0x0000000c00007388 */ /* 0x000fe80000000c00 */
[----:B-1----:R1:W-:Y:S04]  /*88060*/  STL.64 [R1+0xb50], R16 ;  /* 0x000b501001007387 */ /* 0x0023e80000100a00 */
[----:B------:R4:W-:Y:S04]  /*88070*/  STL.64 [R1+0xb58], R18 ;  /* 0x000b581201007387 */ /* 0x0009e80000100a00 */
        /* <DEDUP_REMOVED lines=8> */
[----:B--2---:R1:W-:Y:S04]  /*88100*/  STS.128 [R0+0x100], R8 ;  /* 0x0001000800007388 */ /* 0x0043e80000000c00 */
[----:B-1----:R-:W2:Y:S04]  /*88110*/  LDL.LU R8, [R1+0x620] ;  /* 0x0006200001087983 */ /* 0x002ea80000300800 */
[----:B------:R-:W2:Y:S04]  /*88120*/  LDL.LU R9, [R1+0x624] ;  /* 0x0006240001097983 */ /* 0x000ea80000300800 */
[----:B------:R-:W2:Y:S04]  /*88130*/  LDL.LU R10, [R1+0x610] ;  /* 0x00061000010a7983 */ /* 0x000ea80000300800 */
[----:B------:R1:W-:Y:S04]  /*88140*/  STS.128 [R0+0x180], R4 ;  /* 0x0001800400007388 */ /* 0x0003e80000000c00 */
[----:B------:R-:W2:Y:S04]  /*88150*/  LDL.LU R11, [R1+0x614] ;  /* 0x00061400010b7983 */ /* 0x000ea80000300800 */
[----:B-1----:R-:W2:Y:S04]  /*88160*/  LDL.LU R4, [R1+0x628] ;  /* 0x0006280001047983 */ /* 0x002ea80000300800 */
[----:B------:R-:W2:Y:S04]  /*88170*/  LDL.LU R5, [R1+0x62c] ;  /* 0x00062c0001057983 */ /* 0x000ea80000300800 */
[----:B------:R-:W2:Y:S04]  /*88180*/  LDL.LU R6, [R1+0x618] ;  /* 0x0006180001067983 */ /* 0x000ea80000300800 */
[----:B------:R-:W2:Y:S01]  /*88190*/  LDL.LU R7, [R1+0x61c] ;  /* 0x00061c0001077983 */ /* 0x000ea20000300800 */
[----:B------:R-:W-:Y:S01]  /*881a0*/  IMAD.MOV.U32 R92, RZ, RZ, R98 ;  /* 0x000000ffff5c7224 */ /* 0x000fe200078e0062 */
[----:B------:R-:W-:-:S05]  /*881b0*/  MOV R93, R99 ;  /* 0x00000063005d7202 */ /* 0x000fca0000000f00 */
[----:B------:R-:W-:Y:S01]  /*881c0*/  STS.128 [R0+0x80], R92 ;  /* 0x0000805c00007388 */ /* 0x000fe20000000c00 */
[----:B------:R-:W-:-:S06]  /*881d0*/  NOP ;  /* 0x0000000000007918 */ /* 0x000fcc0000000000 */
[----:B------:R-:W1:Y:S04]  /*881e0*/  LDS.128 R20, [R2] ;  /* 0x0000000002147984 */ /* 0x000e680000000c00 */
[----:B------:R-:W1:Y:S04]  /*881f0*/  LDS.128 R28, [R224] ;  /* 0x00000000e01c7984 */ /* 0x000e680000000c00 */
[----:B------:R-:W1:Y:S04]  /*88200*/  LDS.128 R24, [R232] ;  /* 0x00000000e8187984 */ /* 0x000e680000000c00 */
[----:B-1----:R-:W-:Y:S04]  /*88210*/  STL.64 [R1+0x280], R20 ;  /* 0x0002801401007387 */ /* 0x002fe80000100a00 */
[----:B------:R-:W-:Y:S04]  /*88220*/  STL.64 [R1+0x288], R22 ;  /* 0x0002881601007387 */ /* 0x000fe80000100a00 */
[----:B------:R-:W1:Y:S01]  /*88230*/  LDS.128 R20, [R252] ;  /* 0x00000000fc147984 */ /* 0x000e620000000c00 */
[----:B------:R-:W-:-:S06]  /*88240*/  NOP ;  /* 0x0000000000007918 */ /* 0x000fcc0000000000 */
[----:B------:R-:W-:Y:S04]  /*88250*/  STL.64 [R1+0x620], R28 ;  /* 0x0006201c01007387 */ /* 0x000fe80000100a00 */
[----:B------:R-:W-:Y:S04]  /*88260*/  STL.64 [R1+0x628], R30 ;  /* 0x0006281e01007387 */ /* 0x000fe80000100a00 */
[----:B------:R-:W-:Y:S04]  /*88270*/  STL.64 [R1+0xac0], R24 ;  /* 0x000ac01801007387 */ /* 0x000fe80000100a00 */
[----:B------:R-:W-:Y:S04]  /*88280*/  STL.64 [R1+0xac8], R26 ;  /* 0x000ac81a01007387 */ /* 0x000fe80000100a00 */
[----:B---3--:R3:W-:Y:S04]  /*88290*/  STS.128 [R0], R16 ;  /* 0x0000001000007388 */ /* 0x0087e80000000c00 */
[----:B-1----:R-:W-:Y:S04]  /*882a0*/  STL.64 [R1+0xb30], R20 ;  /* 0x000b301401007387 */ /* 0x002fe80000100a00 */
[----:B------:R-:W-:Y:S04]  /*882b0*/  STL.64 [R1+0xb38], R22 ;  /* 0x000b381601007387 */ /* 0x000fe80000100a00 */
[----:B---3--:R-:W3:Y:S04]  /*882c0*/  LDL.LU R16, [R1+0x530] ;  /* 0x0005300001107983 */ /* 0x008ee80000300800 */
[----:B------:R-:W3:Y:S04]  /*882d0*/  LDL.LU R17, [R1+0x534] ;  /* 0x0005340001117983 */ /* 0x000ee80000300800 */
[----:B------:R-:W3:Y:S04]  /*882e0*/  LDL.LU R18, [R1+0x630] ;  /* 0x0006300001127983 */ /* 0x000ee80000300800 */
[----:B----4-:R1:W-:Y:S04]  /*882f0*/  STS.128 [R0+0x80], R12 ;  /* 0x0000800c00007388 */ /* 0x0103e80000000c00 */
[----:B------:R-:W3:Y:S04]  /*88300*/  LDL.LU R19, [R1+0x634] ;  /* 0x0006340001137983 */ /* 0x000ee80000300800 */
[----:B-1----:R-:W4:Y:S04]  /*88310*/  LDL.LU R12, [R1+0x538] ;  /* 0x00053800010c7983 */ /* 0x002f280000300800 */
[----:B------:R-:W4:Y:S04]  /*88320*/  LDL.LU R13, [R1+0x53c] ;  /* 0x00053c00010d7983 */ /* 0x000f280000300800 */
[----:B------:R-:W4:Y:S04]  /*88330*/  LDL.LU R14, [R1+0x638] ;  /* 0x00063800010e7983 */ /* 0x000f280000300800 */
[----:B------:R-:W4:Y:S04]  /*88340*/  LDL.LU R15, [R1+0x63c] ;  /* 0x00063c00010f7983 */ /* 0x000f280000300800 */
[----:B--2---:R1:W-:Y:S04]  /*88350*/  STS.128 [R0+0x100], R8 ;  /* 0x0001000800007388 */ /* 0x0043e80000000c00 */
[----:B-1----:R-:W2:Y:S04]  /*88360*/  LDL.LU R8, [R1+0x9f0] ;  /* 0x0009f00001087983 */ /* 0x002ea80000300800 */
[----:B------:R-:W2:Y:S04]  /*88370*/  LDL.LU R9, [R1+0x9f4] ;  /* 0x0009f40001097983 */ /* 0x000ea80000300800 */
[----:B------:R-:W2:Y:S04]  /*88380*/  LDL.LU R10, [R1+0xa00] ;  /* 0x000a0000010a7983 */ /* 0x000ea80000300800 */
[----:B------:R1:W-:Y:S01]  /*88390*/  STS.128 [R0+0x180], R4 ;  /* 0x0001800400007388 */ /* 0x0003e20000000c00 */
[----:B------:R-:W-:-:S06]  /*883a0*/  NOP ;  /* 0x0000000000007918 */ /* 0x000fcc0000000000 */
[----:B------:R-:W2:Y:S04]  /*883b0*/  LDL.LU R11, [R1+0xa04] ;  /* 0x000a0400010b7983 */ /* 0x000ea80000300800 */
[----:B------:R-:W1:Y:S04]  /*883c0*/  LDS.128 R20, [R2] ;  /* 0x0000000002147984 */ /* 0x000e680000000c00 */
[----:B------:R-:W1:Y:S04]  /*883d0*/  LDS.128 R28, [R224] ;  /* 0x00000000e01c7984 */ /* 0x000e680000000c00 */
[----:B-1----:R-:W2:Y:S04]  /*883e0*/  LDL.LU R4, [R1+0x9f8] ;  /* 0x0009f80001047983 */ /* 0x002ea80000300800 */
[----:B------:R-:W2:Y:S04]  /*883f0*/  LDL.LU R5, [R1+0x9fc] ;  /* 0x0009fc0001057983 */ /* 0x000ea80000300800 */
[----:B------:R-:W2:Y:S04]  /*88400*/  LDL.LU R6, [R1+0xa08] ;  /* 0x000a080001067983 */ /* 0x000ea80000300800 */
[----:B------:R-:W2:Y:S04]  /*88410*/  LDL.LU R7, [R1+0xa0c] ;  /* 0x000a0c0001077983 */ /* 0x000ea80000300800 */
[----:B------:R-:W1:Y:S04]  /*88420*/  LDS.128 R24, [R232] ;  /* 0x00000000e8187984 */ /* 0x000e680000000c00 */
[----:B------:R-:W-:Y:S01]  /*88430*/  STL [R1+0x1d0], R20 ;  /* 0x0001d01401007387 */ /* 0x000fe20000100800 */
[----:B------:R-:W-:-:S03]  /*88440*/  IMAD.MOV.U32 R234, RZ, RZ, R21 ;  /* 0x000000ffffea7224 */ /* 0x000fc600078e0015 */
[----:B------:R-:W-:Y:S04]  /*88450*/  STL.64 [R1+0x1d8], R22 ;  /* 0x0001d81601007387 */ /* 0x000fe80000100a00 */
[----:B------:R-:W3:Y:S01]  /*88460*/  LDS.128 R20, [R252] ;  /* 0x00000000fc147984 */ /* 0x000ee20000000c00 */
[----:B------:R-:W-:-:S06]  /*88470*/  NOP ;  /* 0x0000000000007918 */ /* 0x000fcc0000000000 */
[----:B------:R-:W-:Y:S04]  /*88480*/  STL.64 [R1+0x530], R28 ;  /* 0x0005301c01007387 */ /* 0x000fe80000100a00 */
[----:B------:R-:W-:Y:S04]  /*88490*/  STL.64 [R1+0x538], R30 ;  /* 0x0005381e01007387 */ /* 0x000fe80000100a00 */
[----:B-1----:R-:W-:Y:S04]  /*884a0*/  STL.64 [R1+0x9f0], R24 ;  /* 0x0009f01801007387 */ /* 0x002fe80000100a00 */
[----:B------:R-:W-:Y:S04]  /*884b0*/  STL.64 [R1+0x9f8], R26 ;  /* 0x0009f81a01007387 */ /* 0x000fe80000100a00 */
[----:B---3--:R-:W-:Y:S04]  /*884c0*/  STL.64 [R1+0xa00], R20 ;  /* 0x000a001401007387 */ /* 0x008fe80000100a00 */
[----:B------:R-:W-:Y:S04]  /*884d0*/  STL.64 [R1+0xa08], R22 ;  /* 0x000a081601007387 */ /* 0x000fe80000100a00 */
[----:B------:R1:W-:Y:S04]  /*884e0*/  STS.128 [R0], R16 ;  /* 0x0000001000007388 */ /* 0x0003e80000000c00 */
[----:B-1----:R-:W3:Y:S04]  /*884f0*/  LDL.LU R16, [R1+0x790] ;  /* 0x0007900001107983 */ /* 0x002ee80000300800 */
        /* <DEDUP_REMOVED lines=21> */
[----:B------:R-:W1:Y:S01]  /*88650*/  LDS.128 R24, [R232] ;  /* 0x00000000e8187984 */ /* 0x000e620000000c00 */
[----:B------:R-:W-:-:S03]  /*88660*/  MOV R233, R20 ;  /* 0x0000001400e97202 */ /* 0x000fc60000000f00 */
[----:B------:R-:W-:Y:S01]  /*88670*/  STL.64 [R1+0x188], R22 ;  /* 0x0001881601007387 */ /* 0x000fe20000100a00 */
[----:B------:R-:W-:-:S03]  /*88680*/  IMAD.MOV.U32 R235, RZ, RZ, R21 ;  /* 0x000000ffffeb7224 */ /* 0x000fc600078e0015 */
[----:B------:R-:W1:Y:S01]  /*88690*/  LDS.128 R20, [R252] ;  /* 0x00000000fc147984 */ /* 0x000e620000000c00 */
[----:B------:R-:W-:-:S06]  /*886a0*/  NOP ;  /* 0x0000000000007918 */ /* 0x000fcc0000000000 */
[----:B------:R-:W-:Y:S04]  /*886b0*/  STL.64 [R1+0x3b0], R28 ;  /* 0x0003b01c01007387 */ /* 0x000fe80000100a00 */
[----:B------:R-:W-:Y:S04]  /*886c0*/  STL.64 [R1+0x3b8], R30 ;  /* 0x0003b81e01007387 */ /* 0x000fe80000100a00 */
[----:B-1----:R-:W-:Y:S04]  /*886d0*/  STL.64 [R1+0x630], R24 ;  /* 0x0006301801007387 */ /* 0x002fe80000100a00 */
[----:B------:R-:W-:Y:S04]  /*886e0*/  STL.64 [R1+0x638], R26 ;  /* 0x0006381a01007387 */ /* 0x000fe80000100a00 */
[----:B------:R-:W-:Y:S04]  /*886f0*/  STL.64 [R1+0x7a0], R20 ;  /* 0x0007a01401007387 */ /* 0x000fe80000100a00 */
[----:B------:R-:W-:Y:S04]  /*88700*/  STL.64 [R1+0x7a8], R22 ;  /* 0x0007a81601007387 */ /* 0x000fe80000100a00 */
[----:B---3--:R1:W-:Y:S04]  /*88710*/  STS.128 [R0], R16 ;  /* 0x0000001000007388 */ /* 0x0083e80000000c00 */
[----:B-1----:R-:W3:Y:S04]  /*88720*/  LDL.LU R18, [R1+0x900] ;  /* 0x0009000001127983 */ /* 0x002ee80000300800 */
[----:B------:R-:W3:Y:S04]  /*88730*/  LDL.LU R19, [R1+0x904] ;  /* 0x0009040001137983 */ /* 0x000ee80000300800 */
[----:B----4-:R1:W-:Y:S04]  /*88740*/  STS.128 [R0+0x80], R12 ;  /* 0x0000800c00007388 */ /* 0x0103e80000000c00 */
[----:B-1----:R-:W4:Y:S04]  /*88750*/  LDL.LU R14, [R1+0x908] ;  /* 0x00090800010e7983 */ /* 0x002f280000300800 */
[----:B------:R-:W4:Y:S04]  /*88760*/  LDL.LU R15, [R1+0x90c] ;  /* 0x00090c00010f7983 */ /* 0x000f280000300800 */
[----:B--2---:R1:W-:Y:S04]  /*88770*/  STS.128 [R0+0x100], R8 ;  /* 0x0001000800007388 */ /* 0x0043e80000000c00 */
[----:B-1----:R-:W2:Y:S04]  /*88780*/  LDL.LU R8, [R1+0xca0] ;  /* 0x000ca00001087983 */ /* 0x002ea80000300800 */
[----:B------:R-:W2:Y:S04]  /*88790*/  LDL.LU R9, [R1+0xca4] ;  /* 0x000ca40001097983 */ /* 0x000ea80000300800 */
[----:B------:R-:W2:Y:S04]  /*887a0*/  LDL.LU R10, [R1+0xc90] ;  /* 0x000c9000010a7983 */ /* 0x000ea80000300800 */
[----:B------:R1:W-:Y:S01]  /*887b0*/  STS.128 [R0+0x180], R4 ;  /* 0x0001800400007388 */ /* 0x0003e20000000c00 */
[----:B------:R-:W-:Y:S01]  /*887c0*/  MOV R16, R240 ;  /* 0x000000f000107202 */ /* 0x000fe20000000f00 */
[----:B------:R-:W-:Y:S01]  /*887d0*/  IMAD.MOV.U32 R17, RZ, RZ, R241 ;  /* 0x000000ffff117224 */ /* 0x000fe200078e00f1 */
[----:B------:R-:W-:Y:S01]  /*887e0*/  MOV R12, R242 ;  /* 0x000000f2000c7202 */ /* 0x000fe20000000f00 */
[----:B------:R-:W2:Y:S01]  /*887f0*/  LDL.LU R11, [R1+0xc94] ;  /* 0x000c9400010b7983 */ /* 0x000ea20000300800 */
[----:B------:R-:W-:Y:S01]  /*88800*/  IMAD.MOV.U32 R13, RZ, RZ, R243 ;  /* 0x000000ffff0d7224 */ /* 0x000fe200078e00f3 */
[----:B------:R-:W-:-:S06]  /*88810*/  NOP ;  /* 0x0000000000007918 */ /* 0x000fcc0000000000 */
[----:B------:R-:W1:Y:S04]  /*88820*/  LDS.128 R240, [R2] ;  /* 0x0000000002f07984 */ /* 0x000e680000000c00 */
[----:B-1----:R-:W2:Y:S04]  /*88830*/  LDL.LU R4, [R1+0xca8] ;  /* 0x000ca80001047983 */ /* 0x002ea80000300800 */
[----:B------:R-:W2:Y:S04]  /*88840*/  LDL.LU R5, [R1+0xcac] ;  /* 0x000cac0001057983 */ /* 0x000ea80000300800 */
[----:B------:R-:W2:Y:S04]  /*88850*/  LDL.LU R6, [R1+0xc98] ;  /* 0x000c980001067983 */ /* 0x000ea80000300800 */
[----:B------:R-:W2:Y:S04]  /*88860*/  LDL.LU R7, [R1+0xc9c] ;  /* 0x000c9c0001077983 */ /* 0x000ea80000300800 */
[----:B------:R-:W1:Y:S04]  /*88870*/  LDS.128 R28, [R224] ;  /* 0x00000000e01c7984 */ /* 0x000e680000000c00 */
[----:B------:R-:W1:Y:S04]  /*88880*/  LDS.128 R20, [R252] ;  /* 0x00000000fc147984 */ /* 0x000e680000000c00 */
[----:B------:R-:W1:Y:S01]  /*88890*/  LDS.128 R24, [R232] ;  /* 0x00000000e8187984 */ /* 0x000e620000000c00 */
[----:B------:R-:W-:-:S06]  /*888a0*/  NOP ;  /* 0x0000000000007918 */ /* 0x000fcc0000000000 */
[----:B------:R1:W-:Y:S04]  /*888b0*/  STL [R1+0x3974], R242 ;  /* 0x003974f201007387 */ /* 0x0003e80000100800 */
[----:B------:R-:W-:Y:S04]  /*888c0*/  STL [R1+0x3970], R243 ;  /* 0x003970f301007387 */ /* 0x000fe80000100800 */
[----:B-1----:R-:W-:Y:S04]  /*888d0*/  STL.64 [R1+0x1e0], R28 ;  /* 0x0001e01c01007387 */ /* 0x002fe80000100a00 */
[----:B------:R-:W-:Y:S01]  /*888e0*/  STL.64 [R1+0x1e8], R30 ;  /* 0x0001e81e01007387 */ /* 0x000fe20000100a00 */
[----:B------:R-:W-:-:S03]  /*888f0*/  MOV R242, R21 ;  /* 0x0000001500f27202 */ /* 0x000fc60000000f00 */
[----:B------:R-:W-:Y:S04]  /*88900*/  STL [R1+0x790], R20 ;  /* 0x0007901401007387 */ /* 0x000fe80000100800 */
[----:B------:R-:W-:Y:S04]  /*88910*/  STL.64 [R1+0x610], R24 ;  /* 0x0006101801007387 */ /* 0x000fe80000100a00 */
[----:B------:R-:W-:Y:S04]  /*88920*/  STL.64 [R1+0x618], R26 ;  /* 0x0006181a01007387 */ /* 0x000fe80000100a00 */
[----:B------:R-:W-:Y:S04]  /*88930*/  STL.64 [R1+0x798], R22 ;  /* 0x0007981601007387 */ /* 0x000fe80000100a00 */
[----:B------:R-:W-:Y:S04]  /*88940*/  STL [R1+0x3978], R242 ;  /* 0x003978f201007387 */ /* 0x000fe80000100800 */
[----:B---3--:R1:W-:Y:S04]  /*88950*/  STS.128 [R0], R16 ;  /* 0x0000001000007388 */ /* 0x0083e80000000c00 */
        /* <DEDUP_REMOVED lines=23> */
[----:B------:R1:W-:Y:S04]  /*88ad0*/  STL [R1+0x3980], R238 ;  /* 0x003980ee01007387 */ /* 0x0003e80000100800 */
[----:B------:R-:W-:Y:S04]  /*88ae0*/  STL [R1+0x397c], R239 ;  /* 0x00397cef01007387 */ /* 0x000fe80000100800 */
[----:B------:R-:W-:Y:S01]  /*88af0*/  STL [R1+0x2d0], R20 ;  /* 0x0002d01401007387 */ /* 0x000fe20000100800 */
[----:B-1----:R-:W-:-:S03]  /*88b00*/  IMAD.MOV.U32 R238, RZ, RZ, R21 ;  /* 0x000000ffffee7224 */ /* 0x002fc600078e0015 */
[----:B------:R-:W-:Y:S04]  /*88b10*/  STL.64 [R1+0x1a0], R24 ;  /* 0x0001a01801007387 */ /* 0x000fe80000100a00 */
[----:B------:R-:W-:Y:S04]  /*88b20*/  STL.64 [R1+0x1a8], R26 ;  /* 0x0001a81a01007387 */ /* 0x000fe80000100a00 */
[----:B------:R-:W-:Y:S04]  /*88b30*/  STL.64 [R1+0x2d8], R22 ;  /* 0x0002d81601007387 */ /* 0x000fe80000100a00 */
[----:B------:R-:W1:Y:S01]  /*88b40*/  LDS.128 R20, [R252] ;  /* 0x00000000fc147984 */ /* 0x000e620000000c00 */
[----:B------:R-:W-:-:S06]  /*88b50*/  NOP ;  /* 0x0000000000007918 */ /* 0x000fcc0000000000 */
[----:B------:R-:W-:Y:S04]  /*88b60*/  STL [R1+0x3984], R238 ;  /* 0x003984ee01007387 */ /* 0x000fe80000100800 */
[----:B---3--:R3:W-:Y:S01]  /*88b70*/  STS.128 [R0], R16 ;  /* 0x0000001000007388 */ /* 0x0087e20000000c00 */
[----:B-1----:R-:W-:Y:S01]  /*88b80*/  IMAD.MOV.U32 R243, RZ, RZ, R21 ;  /* 0x000000fffff37224 */ /* 0x002fe200078e0015 */
[----:B------:R-:W-:Y:S02]  /*88b90*/  MOV R242, R20 ;  /* 0x0000001400f27202 */ /* 0x000fe40000000f00 */
[----:B------:R-:W-:Y:S04]  /*88ba0*/  STL.64 [R1+0x498], R22 ;  /* 0x0004981601007387 */ /* 0x000fe80000100a00 */
[----:B------:R-:W-:Y:S04]  /*88bb0*/  STL [R1+0x398c], R243 ;  /* 0x00398cf301007387 */ /* 0x000fe80000100800 */
[----:B------:R-:W-:Y:S04]  /*88bc0*/  STL [R1+0x3988], R242 ;  /* 0x003988f201007387 */ /* 0x000fe80000100800 */
        /* <DEDUP_REMOVED lines=23> */
[----:B------:R-:W-:Y:S04]  /*88d40*/  STL.64 [R1+0xa80], R20 ;  /* 0x000a801401007387 */ /* 0x000fe80000100a00 */
[----:B------:R-:W-:Y:S04]  /*88d50*/  STL.64 [R1+0xa88], R22 ;  /* 0x000a881601007387 */ /* 0x000fe80000100a00 */
[----:B------:R-:W3:Y:S01]  /*88d60*/  LDS.128 R20, [R252] ;  /* 0x00000000fc147984 */ /* 0x000ee20000000c00 */
[----:B------:R-:W-:-:S06]  /*88d70*/  NOP ;  /* 0x0000000000007918 */ /* 0x000fcc0000000000 */
[----:B------:R-:W-:Y:S04]  /*88d80*/  STL.64 [R1+0xca0], R28 ;  /* 0x000ca01c01007387 */ /* 0x000fe80000100a00 */
[----:B------:R-:W-:Y:S04]  /*88d90*/  STL.64 [R1+0xca8], R30 ;  /* 0x000ca81e01007387 */ /* 0x000fe80000100a00 */
[----:B-1----:R-:W-:Y:S04]  /*88da0*/  STL.64 [R1+0xe00], R24 ;  /* 0x000e001801007387 */ /* 0x002fe80000100a00 */
[----:B------:R-:W-:Y:S04]  /*88db0*/  STL.64 [R1+0xe08], R26 ;  /* 0x000e081a01007387 */ /* 0x000fe80000100a00 */
[----:B---3--:R-:W-:Y:S04]  /*88dc0*/  STS.128 [R0], R16 ;  /* 0x0000001000007388 */ /* 0x008fe80000000c00 */
[----:B----4-:R-:W-:Y:S04]  /*88dd0*/  STS.128 [R0+0x80], R12 ;  /* 0x0000800c00007388 */ /* 0x010fe80000000c00 */
[----:B------:R-:W-:Y:S04]  /*88de0*/  STL.64 [R1+0xe30], R20 ;  /* 0x000e301401007387 */ /* 0x000fe80000100a00 */
[----:B------:R-:W-:Y:S04]  /*88df0*/  STL.64 [R1+0xe38], R22 ;  /* 0x000e381601007387 */ /* 0x000fe80000100a00 */
[----:B--2---:R-:W-:Y:S04]  /*88e00*/  STS.128 [R0+0x100], R8 ;  /* 0x0001000800007388 */ /* 0x004fe80000000c00 */
[----:B------:R-:W-:Y:S01]  /*88e10*/  STS.128 [R0+0x180], R4 ;  /* 0x0001800400007388 */ /* 0x000fe20000000c00 */
[----:B------:R-:W-:-:S06]  /*88e20*/  NOP ;  /* 0x0000000000007918 */ /* 0x000fcc0000000000 */
[----:B------:R-:W1:Y:S04]  /*88e30*/  LDS.128 R12, [R2] ;  /* 0x00000000020c7984 */ /* 0x000e680000000c00 */
[----:B------:R-:W2:Y:S04]  /*88e40*/  LDS.128 R20, [R224] ;  /* 0x00000000e0147984 */ /* 0x000ea80000000c00 */
[----:B------:R-:W3:Y:S04]  /*88e50*/  LDS.128 R16, [R232] ;  /* 0x00000000e8107984 */ /* 0x000ee80000000c00 */
[----:B-1----:R-:W-:Y:S04]  /*88e60*/  STL.64 [R1+0x900], R12 ;  /* 0x0009000c01007387 */ /* 0x002fe80000100a00 */
[----:B------:R-:W-:Y:S04]  /*88e70*/  STL.64 [R1+0x908], R14 ;  /* 0x0009080e01007387 */ /* 0x000fe80000100a00 */
[----:B------:R-:W1:Y:S01]  /*88e80*/  LDS.128 R12, [R252] ;  /* 0x00000000fc0c7984 */ /* 0x000e620000000c00 */
[----:B------:R-:W-:Y:S01]  /*88e90*/  MOV R8, R216 ;  /* 0x000000d800087202 */ /* 0x000fe20000000f00 */
[----:B------:R-:W-:Y:S01]  /*88ea0*/  IMAD.MOV.U32 R9, RZ, RZ, R217 ;  /* 0x000000ffff097224 */ /* 0x000fe200078e00d9 */
[----:B------:R-:W-:Y:S01]  /*88eb0*/  MOV R10, R212 ;  /* 0x000000d4000a7202 */ /* 0x000fe20000000f00 */
[----:B------:R-:W-:Y:S01]  /*88ec0*/  IMAD.MOV.U32 R11, RZ, RZ, R213 ;  /* 0x000000ffff0b7224 */ /* 0x000fe200078e00d5 */
[----:B--2---:R-:W-:Y:S01]  /*88ed0*/  STL.64 [R1+0xba0], R20 ;  /* 0x000ba01401007387 */ /* 0x004fe20000100a00 */
[----:B------:R-:W-:Y:S01]  /*88ee0*/  MOV R4, R152 ;  /* 0x0000009800047202 */ /* 0x000fe20000000f00 */
[----:B------:R-:W-:Y:S01]  /*88ef0*/  IMAD.MOV.U32 R5, RZ, RZ, R153 ;  /* 0x000000ffff057224 */ /* 0x000fe200078e0099 */
[----:B------:R-:W-:Y:S01]  /*88f00*/  MOV R6, R148 ;  /* 0x0000009400067202 */ /* 0x000fe20000000f00 */
[----:B------:R-:W-:Y:S01]  /*88f10*/  STL.64 [R1+0xba8], R22 ;  /* 0x000ba81601007387 */ /* 0x000fe20000100a00 */
[----:B------:R-:W-:Y:S01]  /*88f20*/  IMAD.MOV.U32 R7, RZ, RZ, R149 ;  /* 0x000000ffff077224 */ /* 0x000fe200078e0095 */
[----:B------:R-:W-:-:S06]  /*88f30*/  NOP ;  /* 0x0000000000007918 */ /* 0x000fcc0000000000 */
[----:B---3--:R-:W-:Y:S04]  /*88f40*/  STL.64 [R1+0xde0], R16 ;  /* 0x000de01001007387 */ /* 0x008fe80000100a00 */
[----:B------:R-:W-:Y:S04]  /*88f50*/  STL.64 [R1+0xde8], R18 ;  /* 0x000de81201007387 */ /* 0x000fe80000100a00 */
[----:B------:R2:W-:Y:S04]  /*88f60*/  STS.128 [R0], R8 ;  /* 0x0000000800007388 */ /* 0x0005e80000000c00 */
[----:B------:R3:W-:Y:S04]  /*88f70*/  STS.128 [R0+0x100], R4 ;  /* 0x0001000400007388 */ /* 0x0007e80000000c00 */
[----:B-1----:R-:W-:Y:S04]  /*88f80*/  STL.64 [R1+0xe20], R12 ;  /* 0x000e200c01007387 */ /* 0x002fe80000100a00 */
[----:B------:R-:W-:Y:S04]  /*88f90*/  STL.64 [R1+0xe28], R14 ;  /* 0x000e280e01007387 */ /* 0x000fe80000100a00 */
[----:B--2---:R-:W2:Y:S04]  /*88fa0*/  LDL.LU R8, [R1+0x3a0] ;  /* 0x0003a00001087983 */ /* 0x004ea80000300800 */
[----:B------:R-:W2:Y:S04]  /*88fb0*/  LDL.LU R9, [R1+0x3a4] ;  /* 0x0003a40001097983 */ /* 0x000ea80000300800 */
[----:B------:R-:W2:Y:S04]  /*88fc0*/  LDL.LU R10, [R1+0x390] ;  /* 0x00039000010a7983 */ /* 0x000ea80000300800 */
[----:B------:R-:W2:Y:S04]  /*88fd0*/  LDL.LU R11, [R1+0x394] ;  /* 0x00039400010b7983 */ /* 0x000ea80000300800 */
[----:B---3--:R-:W2:Y:S04]  /*88fe0*/  LDL.LU R4, [R1+0x3a8] ;  /* 0x0003a80001047983 */ /* 0x008ea80000300800 */
        /* <DEDUP_REMOVED lines=16> */
[----:B------:R-:W-:Y:S01]  /*890f0*/  MOV R12, R88 ;  /* 0x00000058000c7202 */ /* 0x000fe20000000f00 */
[----:B------:R-:W-:Y:S01]  /*89100*/  IMAD.MOV.U32 R13, RZ, RZ, R89 ;  /* 0x000000ffff0d7224 */ /* 0x000fe200078e0059 */
[----:B------:R-:W-:Y:S01]  /*89110*/  MOV R14, R84 ;  /* 0x00000054000e7202 */ /* 0x000fe20000000f00 */
[----:B----4-:R-:W-:Y:S01]  /*89120*/  STL.64 [R1+0xb80], R24 ;  /* 0x000b801801007387 */ /* 0x010fe20000100a00 */
[----:B------:R-:W-:Y:S01]  /*89130*/  IMAD.MOV.U32 R15, RZ, RZ, R85 ;  /* 0x000000ffff0f7224 */ /* 0x000fe200078e0055 */
        /* <DEDUP_REMOVED lines=25> */
[----:B------:R-:W-:Y:S01]  /*892d0*/  MOV R84, R90 ;  /* 0x0000005a00547202 */ /* 0x000fe20000000f00 */
[----:B------:R-:W-:-:S05]  /*892e0*/  IMAD.MOV.U32 R85, RZ, RZ, R91 ;  /* 0x000000ffff557224 */ /* 0x000fca00078e005b */
        /* <DEDUP_REMOVED lines=177> */
[----:B------:R-:W1:Y:S01]  /*89e00*/  LDS.128 R20, [R252] ;  /* 0x00000000fc147984 */ /* 0x000e620000000c00 */
[----:B------:R-:W-:-:S06]  /*89e10*/  NOP ;  /* 0x0000000000007918 */ /* 0x000fcc0000000000 */
[----:B------:R-:W-:Y:S04]  /*89e20*/  STL.64 [R1+0xdb0], R28 ;  /* 0x000db01c01007387 */ /* 0x000fe80000100a00 */
[----:B------:R-:W-:Y:S04]  /*89e30*/  STL.64 [R1+0xdb8], R30 ;  /* 0x000db81e01007387 */ /* 0x000fe80000100a00 */
[----:B---3--:R-:W-:Y:S04]  /*89e40*/  STS.128 [R0], R16 ;  /* 0x0000001000007388 */ /* 0x008fe80000000c00 */
[----:B----4-:R-:W-:Y:S04]  /*89e50*/  STS.128 [R0+0x80], R12 ;  /* 0x0000800c00007388 */ /* 0x010fe80000000c00 */
[----:B-1----:R-:W-:Y:S04]  /*89e60*/  STL.64 [R1+0xe60], R24 ;  /* 0x000e601801007387 */ /* 0x002fe80000100a00 */
[----:B------:R-:W-:Y:S04]  /*89e70*/  STL.64 [R1+0xe68], R26 ;  /* 0x000e681a01007387 */ /* 0x000fe80000100a00 */
        /* <DEDUP_REMOVED lines=542> */
[----:B------:R-:W1:Y:S04]  /*8c060*/  LDS.128 R12, [R252] ;  /* 0x00000000fc0c7984 */ /* 0x000e680000000c00 */
[----:B--2---:R-:W-:Y:S04]  /*8c070*/  STL.64 [R1+0xa60], R20 ;  /* 0x000a601401007387 */ /* 0x004fe80000100a00 */
[----:B------:R-:W-:Y:S01]  /*8c080*/  STL.64 [R1+0xa68], R22 ;  /* 0x000a681601007387 */ /* 0x000fe20000100a00 */
[----:B------:R-:W-:Y:S01]  /*8c090*/  MOV R8, R192 ;  /* 0x000000c000087202 */ /* 0x000fe20000000f00 */
[----:B------:R-:W-:Y:S01]  /*8c0a0*/  IMAD.MOV.U32 R9, RZ, RZ, R193 ;  /* 0x000000ffff097224 */ /* 0x000fe200078e00c1 */
[----:B------:R-:W-:Y:S01]  /*8c0b0*/  MOV R10, R188 ;  /* 0x000000bc000a7202 */ /* 0x000fe20000000f00 */
[----:B---3--:R2:W-:Y:S01]  /*8c0c0*/  STL.64 [R1+0xd40], R16 ;  /* 0x000d401001007387 */ /* 0x0085e20000100a00 */
[----:B------:R-:W-:Y:S01]  /*8c0d0*/  IMAD.MOV.U32 R11, RZ, RZ, R189 ;  /* 0x000000ffff0b7224 */ /* 0x000fe200078e00bd */
[----:B------:R-:W-:Y:S01]  /*8c0e0*/  MOV R4, R128 ;  /* 0x0000008000047202 */ /* 0x000fe20000000f00 */
[----:B------:R-:W-:Y:S01]  /*8c0f0*/  IMAD.MOV.U32 R5, RZ, RZ, R129 ;  /* 0x000000ffff057224 */ /* 0x000fe200078e0081 */
[----:B------:R3:W-:Y:S01]  /*8c100*/  STL.64 [R1+0xd48], R18 ;  /* 0x000d481201007387 */ /* 0x0007e20000100a00 */
[----:B------:R-:W-:Y:S01]  /*8c110*/  MOV R6, R124 ;  /* 0x0000007c00067202 */ /* 0x000fe20000000f00 */
[----:B------:R-:W-:Y:S01]  /*8c120*/  IMAD.MOV.U32 R7, RZ, RZ, R125 ;  /* 0x000000ffff077224 */ /* 0x000fe200078e007d */
[----:B------:R-:W-:-:S06]  /*8c130*/  NOP ;  /* 0x0000000000007918 */ /* 0x000fcc0000000000 */
[----:B------:R-:W-:Y:S04]  /*8c140*/  STS.128 [R0], R8 ;  /* 0x0000000800007388 */ /* 0x000fe80000000c00 */
[----:B-1----:R1:W-:Y:S04]  /*8c150*/  STL.64 [R1+0xf30], R12 ;  /* 0x000f300c01007387 */ /* 0x0023e80000100a00 */
[----:B------:R4:W-:Y:S04]  /*8c160*/  STL.64 [R1+0xf38], R14 ;  /* 0x000f380e01007387 */ /* 0x0009e80000100a00 */
[----:B--2---:R-:W2:Y:S04]  /*8c170*/  LDL.LU R16, [R1+0x190] ;  /* 0x0001900001107983 */ /* 0x004ea80000300800 */
[----:B------:R-:W2:Y:S04]  /*8c180*/  LDL.LU R17, [R1+0x194] ;  /* 0x0001940001117983 */ /* 0x000ea80000300800 */
[----:B---3--:R-:W2:Y:S04]  /*8c190*/  LDL.LU R18, [R1+0x1c0] ;  /* 0x0001c00001127983 */ /* 0x008ea80000300800 */
        /* <DEDUP_REMOVED lines=8> */
[----:B------:R1:W-:Y:S04]  /*8c220*/  STS.128 [R0+0x100], R4 ;  /* 0x0001000400007388 */ /* 0x0003e80000000c00 */
[----:B------:R-:W4:Y:S04]  /*8c230*/  LDL.LU R11, [R1+0x334] ;  /* 0x00033400010b7983 */ /* 0x000f280000300800 */
[----:B-1----:R-:W4:Y:S04]  /*8c240*/  LDL.LU R4, [R1+0x348] ;  /* 0x0003480001047983 */ /* 0x002f280000300800 */
[----:B------:R-:W4:Y:S04]  /*8c250*/  LDL.LU R5, [R1+0x34c] ;  /* 0x00034c0001057983 */ /* 0x000f280000300800 */
[----:B------:R-:W4:Y:S04]  /*8c260*/  LDL.LU R6, [R1+0x338] ;  /* 0x0003380001067983 */ /* 0x000f280000300800 */
[----:B------:R-:W4:Y:S01]  /*8c270*/  LDL.LU R7, [R1+0x33c] ;  /* 0x00033c0001077983 */ /* 0x000f220000300800 */
        /* <DEDUP_REMOVED lines=18> */
[----:B-1----:R-:W-:Y:S04]  /*8c3a0*/  STL.64 [R1+0xf20], R20 ;  /* 0x000f201401007387 */ /* 0x002fe80000100a00 */
[----:B------:R-:W-:Y:S04]  /*8c3b0*/  STL.64 [R1+0xf28], R22 ;  /* 0x000f281601007387 */ /* 0x000fe80000100a00 */
[----:B--2---:R1:W-:Y:S04]  /*8c3c0*/  STS.128 [R0], R16 ;  /* 0x0000001000007388 */ /* 0x0043e80000000c00 */
[----:B-1----:R-:W2:Y:S04]  /*8c3d0*/  LDL.LU R16, [R1+0x4a0] ;  /* 0x0004a00001107983 */ /* 0x002ea80000300800 */
[----:B------:R-:W2:Y:S04]  /*8c3e0*/  LDL.LU R17, [R1+0x4a4] ;  /* 0x0004a40001117983 */ /* 0x000ea80000300800 */
[----:B------:R-:W2:Y:S04]  /*8c3f0*/  LDL.LU R18, [R1+0x4b0] ;  /* 0x0004b00001127983 */ /* 0x000ea80000300800 */
[----:B---3--:R1:W-:Y:S04]  /*8c400*/  STS.128 [R0+0x80], R12 ;  /* 0x0000800c00007388 */ /* 0x0083e80000000c00 */
[----:B------:R-:W2:Y:S04]  /*8c410*/  LDL.LU R19, [R1+0x4b4] ;  /* 0x0004b40001137983 */ /* 0x000ea80000300800 */
[----:B----4-:R3:W-:Y:S04]  /*8c420*/  STS.128 [R0+0x100], R8 ;  /* 0x0001000800007388 */ /* 0x0107e80000000c00 */
[----:B-1----:R-:W4:Y:S04]  /*8c430*/  LDL.LU R12, [R1+0x4a8] ;  /* 0x0004a800010c7983 */ /* 0x002f280000300800 */
[----:B------:R-:W4:Y:S04]  /*8c440*/  LDL.LU R13, [R1+0x4ac] ;  /* 0x0004ac00010d7983 */ /* 0x000f280000300800 */
[----:B------:R-:W4:Y:S04]  /*8c450*/  LDL.LU R14, [R1+0x4b8] ;  /* 0x0004b800010e7983 */ /* 0x000f280000300800 */
[----:B------:R-:W4:Y:S04]  /*8c460*/  LDL.LU R15, [R1+0x4bc] ;  /* 0x0004bc00010f7983 */ /* 0x000f280000300800 */
[----:B---3--:R-:W3:Y:S04]  /*8c470*/  LDL.LU R8, [R1+0x5a0] ;  /* 0x0005a00001087983 */ /* 0x008ee80000300800 */
[----:B------:R-:W3:Y:S04]  /*8c480*/  LDL.LU R9, [R1+0x5a4] ;  /* 0x0005a40001097983 */ /* 0x000ee80000300800 */
[----:B------:R-:W3:Y:S04]  /*8c490*/  LDL.LU R10, [R1+0x590] ;  /* 0x00059000010a7983 */ /* 0x000ee80000300800 */
[----:B------:R1:W-:Y:S01]  /*8c4a0*/  STS.128 [R0+0x180], R4 ;  /* 0x0001800400007388 */ /* 0x0003e20000000c00 */
[----:B------:R-:W-:-:S06]  /*8c4b0*/  NOP ;  /* 0x0000000000007918 */ /* 0x000fcc0000000000 */
[----:B------:R-:W3:Y:S04]  /*8c4c0*/  LDL.LU R11, [R1+0x594] ;  /* 0x00059400010b7983 */ /* 0x000ee80000300800 */
[----:B------:R-:W1:Y:S04]  /*8c4d0*/  LDS.128 R20, [R2] ;  /* 0x0000000002147984 */ /* 0x000e680000000c00 */
[----:B------:R-:W1:Y:S04]  /*8c4e0*/  LDS.128 R28, [R224] ;  /* 0x00000000e01c7984 */ /* 0x000e680000000c00 */
[----:B-1----:R-:W3:Y:S04]  /*8c4f0*/  LDL.LU R4, [R1+0x5a8] ;  /* 0x0005a80001047983 */ /* 0x002ee80000300800 */
[----:B------:R-:W3:Y:S04]  /*8c500*/  LDL.LU R5, [R1+0x5ac] ;  /* 0x0005ac0001057983 */ /* 0x000ee80000300800 */
[----:B------:R-:W3:Y:S04]  /*8c510*/  LDL.LU R6, [R1+0x598] ;  /* 0x0005980001067983 */ /* 0x000ee80000300800 */
[----:B------:R-:W3:Y:S04]  /*8c520*/  LDL.LU R7, [R1+0x59c] ;  /* 0x00059c0001077983 */ /* 0x000ee80000300800 */
[----:B------:R-:W1:Y:S04]  /*8c530*/  LDS.128 R24, [R232] ;  /* 0x00000000e8187984 */ /* 0x000e680000000c00 */
[----:B------:R-:W-:Y:S04]  /*8c540*/  STL.64 [R1+0x330], R20 ;  /* 0x0003301401007387 */ /* 0x000fe80000100a00 */
[----:B------:R-:W-:Y:S04]  /*8c550*/  STL.64 [R1+0x338], R22 ;  /* 0x0003381601007387 */ /* 0x000fe80000100a00 */
        /* <DEDUP_REMOVED lines=8> */
[----:B--2---:R1:W-:Y:S04]  /*8c5e0*/  STS.128 [R0], R16 ;  /* 0x0000001000007388 */ /* 0x0043e80000000c00 */
[----:B-1----:R-:W2:Y:S04]  /*8c5f0*/  LDL.LU R16, [R1+0x6b0] ;  /* 0x0006b00001107983 */ /* 0x002ea80000300800 */
[----:B------:R-:W2:Y:S04]  /*8c600*/  LDL.LU R17, [R1+0x6b4] ;  /* 0x0006b40001117983 */ /* 0x000ea80000300800 */
[----:B------:R-:W2:Y:S04]  /*8c610*/  LDL.LU R18, [R1+0x6e0] ;  /* 0x0006e00001127983 */ /* 0x000ea80000300800 */
[----:B----4-:R1:W-:Y:S04]  /*8c620*/  STS.128 [R0+0x80], R12 ;  /* 0x0000800c00007388 */ /* 0x0103e80000000c00 */
[----:B------:R-:W2:Y:S04]  /*8c630*/  LDL.LU R19, [R1+0x6e4] ;  /* 0x0006e40001137983 */ /* 0x000ea80000300800 */
[----:B-1----:R-:W4:Y:S04]  /*8c640*/  LDL.LU R12, [R1+0x6b8] ;  /* 0x0006b800010c7983 */ /* 0x002f280000300800 */
[----:B------:R-:W4:Y:S04]  /*8c650*/  LDL.LU R13, [R1+0x6bc] ;  /* 0x0006bc00010d7983 */ /* 0x000f280000300800 */
[----:B------:R-:W4:Y:S04]  /*8c660*/  LDL.LU R14, [R1+0x6e8] ;  /* 0x0006e800010e7983 */ /* 0x000f280000300800 */
[----:B---3--:R1:W-:Y:S04]  /*8c670*/  STS.128 [R0+0x100], R8 ;  /* 0x0001000800007388 */ /* 0x0083e80000000c00 */
[----:B------:R-:W4:Y:S04]  /*8c680*/  LDL.LU R15, [R1+0x6ec] ;  /* 0x0006ec00010f7983 */ /* 0x000f280000300800 */
[----:B-1----:R-:W3:Y:S04]  /*8c690*/  LDL.LU R8, [R1+0xc60] ;  /* 0x000c600001087983 */ /* 0x002ee80000300800 */
        /* <DEDUP_REMOVED lines=31> */
[----:B------:R-:W4:Y:S04]  /*8c890*/  LDL.LU R15, [R1+0x89c] ;  /* 0x00089c00010f7983 */ /* 0x000f280000300800 */
[----:B---3--:R1:W-:Y:S04]  /*8c8a0*/  STS.128 [R0+0x100], R8 ;  /* 0x0001000800007388 */ /* 0x0083e80000000c00 */
        /* <DEDUP_REMOVED lines=125> */
[----:B--2---:R-:W-:Y:S04]  /*8d080*/  STS.128 [R0], R16 ;  /* 0x0000001000007388 */ /* 0x004fe80000000c00 */
[----:B----4-:R-:W-:Y:S04]  /*8d090*/  STS.128 [R0+0x80], R12 ;  /* 0x0000800c00007388 */ /* 0x010fe80000000c00 */
[----:B---3--:R-:W-:Y:S04]  /*8d0a0*/  STS.128 [R0+0x100], R8 ;  /* 0x0001000800007388 */ /* 0x008fe80000000c00 */
        /* <DEDUP_REMOVED lines=232> */
[----:B----4-:R1:W-:Y:S04]  /*8df30*/  STS.128 [R0+0x80], R12 ;  /* 0x0000800c00007388 */ /* 0x0103e80000000c00 */
[----:B-1----:R-:W2:Y:S04]  /*8df40*/  LDL.LU R12, [R1+0x20] ;  /* 0x00002000010c7983 */ /* 0x002ea80000300800 */
[----:B------:R-:W2:Y:S04]  /*8df50*/  LDL.LU R13, [R1+0x24] ;  /* 0x00002400010d7983 */ /* 0x000ea80000300800 */
[----:B------:R-:W2:Y:S04]  /*8df60*/  LDL.LU R14, [R1+0x10] ;  /* 0x00001000010e7983 */ /* 0x000ea80000300800 */
[----:B------:R-:W2:Y:S04]  /*8df70*/  LDL.LU R15, [R1+0x14] ;  /* 0x00001400010f7983 */ /* 0x000ea80000300800 */
[----:B---3--:R-:W-:Y:S04]  /*8df80*/  STS.128 [R0+0x100], R8 ;  /* 0x0001000800007388 */ /* 0x008fe80000000c00 */
[----:B------:R1:W-:Y:S01]  /*8df90*/  STS.128 [R0+0x180], R4 ;  /* 0x0001800400007388 */ /* 0x0003e20000000c00 */
[----:B------:R-:W-:-:S06]  /*8dfa0*/  NOP ;  /* 0x0000000000007918 */ /* 0x000fcc0000000000 */
[----:B------:R-:W3:Y:S04]  /*8dfb0*/  LDS.128 R20, [R2] ;  /* 0x0000000002147984 */ /* 0x000ee80000000c00 */
[----:B------:R-:W4:Y:S04]  /*8dfc0*/  LDS.128 R28, [R224] ;  /* 0x00000000e01c7984 */ /* 0x000f280000000c00 */
[----:B------:R-:W3:Y:S04]  /*8dfd0*/  LDS.128 R24, [R232] ;  /* 0x00000000e8187984 */ /* 0x000ee80000000c00 */
        /* <DEDUP_REMOVED lines=12> */
[----:B---3--:R-:W-:Y:S04]  /*8e0a0*/  STL.64 [R1+0x990], R20 ;  /* 0x0009901401007387 */ /* 0x008fe80000100a00 */
[----:B------:R-:W-:Y:S04]  /*8e0b0*/  STL.64 [R1+0x998], R22 ;  /* 0x0009981601007387 */ /* 0x000fe80000100a00 */
[----:B------:R-:W1:Y:S01]  /*8e0c0*/  LDS.128 R20, [R252] ;  /* 0x00000000fc147984 */ /* 0x000e620000000c00 */
[----:B------:R-:W-:-:S06]  /*8e0d0*/  NOP ;  /* 0x0000000000007918 */ /* 0x000fcc0000000000 */
[----:B----4-:R-:W-:Y:S04]  /*8e0e0*/  STL.64 [R1+0x8b0], R28 ;  /* 0x0008b01c01007387 */ /* 0x010fe80000100a00 */
[----:B------:R-:W-:Y:S04]  /*8e0f0*/  STL.64 [R1+0x8b8], R30 ;  /* 0x0008b81e01007387 */ /* 0x000fe80000100a00 */
[----:B------:R-:W-:Y:S04]  /*8e100*/  STL.64 [R1+0x750], R24 ;  /* 0x0007501801007387 */ /* 0x000fe80000100a00 */
[----:B------:R-:W-:Y:S04]  /*8e110*/  STL.64 [R1+0x758], R26 ;  /* 0x0007581a01007387 */ /* 0x000fe80000100a00 */
[----:B-1----:R-:W-:Y:S04]  /*8e120*/  STL.64 [R1+0x720], R20 ;  /* 0x0007201401007387 */ /* 0x002fe80000100a00 */
[----:B------:R-:W-:Y:S04]  /*8e130*/  STL.64 [R1+0x728], R22 ;  /* 0x0007281601007387 */ /* 0x000fe80000100a00 */
[----:B--2---:R-:W-:Y:S04]  /*8e140*/  STS.128 [R0], R12 ;  /* 0x0000000c00007388 */ /* 0x004fe80000000c00 */
[----:B------:R-:W-:Y:S04]  /*8e150*/  STS.128 [R0+0x80], R4 ;  /* 0x0000800400007388 */ /* 0x000fe80000000c00 */
[----:B------:R-:W-:Y:S04]  /*8e160*/  STS.128 [R0+0x100], R8 ;  /* 0x0001000800007388 */ /* 0x000fe80000000c00 */
        /* <DEDUP_REMOVED lines=13> */
[----:B------:R-:W-:-:S06]  /*8e240*/  NOP ;  /* 0x0000000000007918 */ /* 0x000fcc0000000000 */
[----:B------:R-:W-:Y:S04]  /*8e250*/  STL.64 [R1+0xc8], R22 ;  /* 0x0000c81601007387 */ /* 0x000fe80000100a00 */
[----:B---3--:R-:W-:Y:S04]  /*8e260*/  STL.64 [R1+0x20], R16 ;  /* 0x0000201001007387 */ /* 0x008fe80000100a00 */
[----:B------:R-:W-:Y:S04]  /*8e270*/  STL.64 [R1+0x28], R18 ;  /* 0x0000281201007387 */ /* 0x000fe80000100a00 */
[----:B------:R2:W-:Y:S04]  /*8e280*/  STS.128 [R0], R4 ;  /* 0x0000000400007388 */ /* 0x0005e80000000c00 */
[----:B-1----:R-:W-:Y:S04]  /*8e290*/  STL.64 [R1+0x10], R12 ;  /* 0x0000100c01007387 */ /* 0x002fe80000100a00 */
[----:B------:R-:W-:Y:S04]  /*8e2a0*/  STL.64 [R1+0x18], R14 ;  /* 0x0000180e01007387 */ /* 0x000fe80000100a00 */
[----:B--2---:R-:W2:Y:S04]  /*8e2b0*/  LDL.LU R4, [R1+0x240] ;  /* 0x0002400001047983 */ /* 0x004ea80000300800 */
[----:B------:R-:W2:Y:S04]  /*8e2c0*/  LDL.LU R5, [R1+0x244] ;  /* 0x0002440001057983 */ /* 0x000ea80000300800 */
[----:B------:R-:W2:Y:S04]  /*8e2d0*/  LDL.LU R6, [R1+0x260] ;  /* 0x0002600001067983 */ /* 0x000ea80000300800 */
[----:B------:R-:W2:Y:S01]  /*8e2e0*/  LDL.LU R7, [R1+0x264] ;  /* 0x0002640001077983 */ /* 0x000ea20000300800 */
        /* <DEDUP_REMOVED lines=8> */
[----:B------:R-:W-:Y:S04]  /*8e370*/  STS.128 [R0+0x80], R172 ;  /* 0x000080ac00007388 */ /* 0x000fe80000000c00 */
[----:B------:R1:W-:Y:S04]  /*8e380*/  STS.128 [R0+0x100], R8 ;  /* 0x0001000800007388 */ /* 0x0003e80000000c00 */
[----:B------:R-:W-:Y:S01]  /*8e390*/  STS.128 [R0+0x180], R108 ;  /* 0x0001806c00007388 */ /* 0x000fe20000000c00 */
[----:B------:R-:W-:-:S06]  /*8e3a0*/  NOP ;  /* 0x0000000000007918 */ /* 0x000fcc0000000000 */
[----:B------:R-:W3:Y:S04]  /*8e3b0*/  LDS.128 R28, [R2] ;  /* 0x00000000021c7984 */ /* 0x000ee80000000c00 */
[----:B------:R-:W-:Y:S04]  /*8e3c0*/  LDS.128 R24, [R224] ;  /* 0x00000000e0187984 */ /* 0x000fe80000000c00 */
        /* <DEDUP_REMOVED lines=12> */
[----:B---3--:R-:W-:Y:S04]  /*8e490*/  STL [R1+0x396c], R29 ;  /* 0x00396c1d01007387 */ /* 0x008fe80000100800 */
[----:B------:R-:W-:Y:S04]  /*8e4a0*/  LDS.128 R20, [R232] ;  /* 0x00000000e8147984 */ /* 0x000fe80000000c00 */
[----:B------:R-:W-:Y:S01]  /*8e4b0*/  LDS.128 R16, [R252] ;  /* 0x00000000fc107984 */ /* 0x000fe20000000c00 */
[----:B------:R-:W-:-:S06]  /*8e4c0*/  NOP ;  /* 0x0000000000007918 */ /* 0x000fcc0000000000 */
[----:B------:R-:W-:Y:S04]  /*8e4d0*/  STL [R1+0x3968], R30 ;  /* 0x0039681e01007387 */ /* 0x000fe80000100800 */
[----:B------:R-:W-:Y:S04]  /*8e4e0*/  STL [R1+0x3964], R31 ;  /* 0x0039641f01007387 */ /* 0x000fe80000100800 */
[----:B--2---:R1:W-:Y:S04]  /*8e4f0*/  STS.128 [R0], R4 ;  /* 0x0000000400007388 */ /* 0x0043e80000000c00 */
[----:B-1----:R-:W2:Y:S04]  /*8e500*/  LDL.LU R4, [R1+0x4e0] ;  /* 0x0004e00001047983 */ /* 0x002ea80000300800 */
[----:B------:R-:W2:Y:S04]  /*8e510*/  LDL.LU R5, [R1+0x4e4] ;  /* 0x0004e40001057983 */ /* 0x000ea80000300800 */
[----:B------:R-:W2:Y:S04]  /*8e520*/  LDL.LU R6, [R1+0x4f0] ;  /* 0x0004f00001067983 */ /* 0x000ea80000300800 */
[----:B------:R-:W2:Y:S04]  /*8e530*/  LDL.LU R7, [R1+0x4f4] ;  /* 0x0004f40001077983 */ /* 0x000ea80000300800 */
[----:B----4-:R1:W-:Y:S04]  /*8e540*/  STS.128 [R0+0x80], R8 ;  /* 0x0000800800007388 */ /* 0x0103e80000000c00 */
[----:B-1----:R-:W3:Y:S04]  /*8e550*/  LDL.LU R8, [R1+0x4e8] ;  /* 0x0004e80001087983 */ /* 0x002ee80000300800 */
[----:B------:R-:W3:Y:S04]  /*8e560*/  LDL.LU R9, [R1+0x4ec] ;  /* 0x0004ec0001097983 */ /* 0x000ee80000300800 */
[----:B------:R-:W3:Y:S04]  /*8e570*/  LDL.LU R10, [R1+0x4f8] ;  /* 0x0004f800010a7983 */ /* 0x000ee80000300800 */
[----:B------:R1:W-:Y:S04]  /*8e580*/  STS.128 [R0+0x100], R12 ;  /* 0x0001000c00007388 */ /* 0x0003e80000000c00 */
[----:B------:R-:W3:Y:S04]  /*8e590*/  LDL.LU R11, [R1+0x4fc] ;  /* 0x0004fc00010b7983 */ /* 0x000ee80000300800 */
[----:B------:R-:W-:Y:S01]  /*8e5a0*/  STS.128 [R0+0x180], R32 ;  /* 0x0001802000007388 */ /* 0x000fe20000000c00 */
[----:B------:R-:W-:-:S06]  /*8e5b0*/  NOP ;  /* 0x0000000000007918 */ /* 0x000fcc0000000000 */
[----:B------:R-:W4:Y:S04]  /*8e5c0*/  LDS.128 R44, [R2] ;  /* 0x00000000022c7984 */ /* 0x000f280000000c00 */
[----:B-1----:R-:W4:Y:S04]  /*8e5d0*/  LDL.LU R12, [R1+0x560] ;  /* 0x00056000010c7983 */ /* 0x002f280000300800 */
[----:B------:R-:W4:Y:S04]  /*8e5e0*/  LDL.LU R13, [R1+0x564] ;  /* 0x00056400010d7983 */ /* 0x000f280000300800 */
[----:B------:R-:W4:Y:S04]  /*8e5f0*/  LDL.LU R14, [R1+0x550] ;  /* 0x00055000010e7983 */ /* 0x000f280000300800 */
[----:B------:R-:W4:Y:S04]  /*8e600*/  LDL.LU R15, [R1+0x554] ;  /* 0x00055400010f7983 */ /* 0x000f280000300800 */
[----:B------:R-:W4:Y:S04]  /*8e610*/  LDL.LU R48, [R1+0x568] ;  /* 0x0005680001307983 */ /* 0x000f280000300800 */
[----:B------:R-:W4:Y:S04]  /*8e620*/  LDL.LU R49, [R1+0x56c] ;  /* 0x00056c0001317983 */ /* 0x000f280000300800 */
[----:B------:R-:W-:Y:S04]  /*8e630*/  LDS.128 R40, [R224] ;  /* 0x00000000e0287984 */ /* 0x000fe80000000c00 */
[----:B------:R-:W-:Y:S04]  /*8e640*/  LDS.128 R36, [R232] ;  /* 0x00000000e8247984 */ /* 0x000fe80000000c00 */
[----:B------:R-:W-:Y:S01]  /*8e650*/  LDS.128 R32, [R252] ;  /* 0x00000000fc207984 */ /* 0x000fe20000000c00 */
[----:B------:R-:W-:-:S06]  /*8e660*/  NOP ;  /* 0x0000000000007918 */ /* 0x000fcc0000000000 */
[----:B------:R-:W4:Y:S04]  /*8e670*/  LDL.LU R50, [R1+0x558] ;  /* 0x0005580001327983 */ /* 0x000f280000300800 */
[----:B------:R-:W4:Y:S04]  /*8e680*/  LDL.LU R51, [R1+0x55c] ;  /* 0x00055c0001337983 */ /* 0x000f280000300800 */
[----:B--2---:R1:W-:Y:S04]  /*8e690*/  STS.128 [R0], R4 ;  /* 0x0000000400007388 */ /* 0x0043e80000000c00 */
[----:B-1----:R-:W2:Y:S04]  /*8e6a0*/  LDL.LU R4, [R1+0x740] ;  /* 0x0007400001047983 */ /* 0x002ea80000300800 */
[----:B------:R-:W2:Y:S04]  /*8e6b0*/  LDL.LU R5, [R1+0x744] ;  /* 0x0007440001057983 */ /* 0x000ea80000300800 */
[----:B------:R-:W2:Y:S04]  /*8e6c0*/  LDL.LU R6, [R1+0x760] ;  /* 0x0007600001067983 */ /* 0x000ea80000300800 */
[----:B------:R-:W2:Y:S04]  /*8e6d0*/  LDL.LU R7, [R1+0x764] ;  /* 0x0007640001077983 */ /* 0x000ea80000300800 */
[----:B---3--:R1:W-:Y:S04]  /*8e6e0*/  STS.128 [R0+0x80], R8 ;  /* 0x0000800800007388 */ /* 0x0083e80000000c00 */
        /* <DEDUP_REMOVED lines=9> */
[----:B------:R-:W-:Y:S01]  /*8e780*/  STS.128 [R0+0x180], R48 ;  /* 0x0001803000007388 */ /* 0x000fe20000000c00 */
[----:B------:R-:W-:-:S06]  /*8e790*/  NOP ;  /* 0x0000000000007918 */ /* 0x000fcc0000000000 */
[----:B------:R-:W4:Y:S04]  /*8e7a0*/  LDL.LU R64, [R1+0xc28] ;  /* 0x000c280001407983 */ /* 0x000f280000300800 */
[----:B------:R-:W4:Y:S04]  /*8e7b0*/  LDL.LU R65, [R1+0xc2c] ;  /* 0x000c2c0001417983 */ /* 0x000f280000300800 */
[----:B------:R-:W1:Y:S04]  /*8e7c0*/  LDS.128 R60, [R2] ;  /* 0x00000000023c7984 */ /* 0x000e680000000c00 */
[----:B------:R-:W-:Y:S04]  /*8e7d0*/  LDS.128 R56, [R224] ;  /* 0x00000000e0387984 */ /* 0x000fe80000000c00 */
[----:B------:R-:W-:Y:S04]  /*8e7e0*/  LDS.128 R52, [R232] ;  /* 0x00000000e8347984 */ /* 0x000fe80000000c00 */
[----:B------:R-:W-:Y:S01]  /*8e7f0*/  LDS.128 R48, [R252] ;  /* 0x00000000fc307984 */ /* 0x000fe20000000c00 */
[----:B------:R-:W-:-:S06]  /*8e800*/  NOP ;  /* 0x0000000000007918 */ /* 0x000fcc0000000000 */
[----:B------:R-:W4:Y:S04]  /*8e810*/  LDL.LU R66, [R1+0xc18] ;  /* 0x000c180001427983 */ /* 0x000f280000300800 */
[----:B------:R-:W4:Y:S04]  /*8e820*/  LDL.LU R67, [R1+0xc1c] ;  /* 0x000c1c0001437983 */ /* 0x000f280000300800 */
[----:B--2---:R2:W-:Y:S04]  /*8e830*/  STS.128 [R0], R4 ;  /* 0x0000000400007388 */ /* 0x0045e80000000c00 */
[----:B--2---:R-:W2:Y:S04]  /*8e840*/  LDL.LU R4, [R1+0x8c0] ;  /* 0x0008c00001047983 */ /* 0x004ea80000300800 */
[----:B------:R-:W2:Y:S04]  /*8e850*/  LDL.LU R5, [R1+0x8c4] ;  /* 0x0008c40001057983 */ /* 0x000ea80000300800 */
[----:B------:R-:W2:Y:S04]  /*8e860*/  LDL.LU R6, [R1+0x8d0] ;  /* 0x0008d00001067983 */ /* 0x000ea80000300800 */
[----:B------:R-:W2:Y:S04]  /*8e870*/  LDL.LU R7, [R1+0x8d4] ;  /* 0x0008d40001077983 */ /* 0x000ea80000300800 */
[----:B---3--:R3:W-:Y:S04]  /*8e880*/  STS.128 [R0+0x80], R8 ;  /* 0x0000800800007388 */ /* 0x0087e80000000c00 */
[----:B---3--:R-:W3:Y:S04]  /*8e890*/  LDL.LU R8, [R1+0x8c8] ;  /* 0x0008c80001087983 */ /* 0x008ee80000300800 */
[----:B------:R-:W3:Y:S04]  /*8e8a0*/  LDL.LU R9, [R1+0x8cc] ;  /* 0x0008cc0001097983 */ /* 0x000ee80000300800 */
[----:B------:R-:W3:Y:S04]  /*8e8b0*/  LDL.LU R10, [R1+0x8d8] ;  /* 0x0008d800010a7983 */ /* 0x000ee80000300800 */
[----:B----4-:R4:W-:Y:S04]  /*8e8c0*/  STS.128 [R0+0x100], R12 ;  /* 0x0001000c00007388 */ /* 0x0109e80000000c00 */
[----:B------:R-:W3:Y:S04]  /*8e8d0*/  LDL.LU R11, [R1+0x8dc] ;  /* 0x0008dc00010b7983 */ /* 0x000ee80000300800 */
[----:B----4-:R-:W4:Y:S04]  /*8e8e0*/  LDL.LU R12, [R1+0xc70] ;  /* 0x000c7000010c7983 */ /* 0x010f280000300800 */
[----:B------:R-:W4:Y:S04]  /*8e8f0*/  LDL.LU R13, [R1+0xc74] ;  /* 0x000c7400010d7983 */ /* 0x000f280000300800 */
[----:B------:R-:W4:Y:S04]  /*8e900*/  LDL.LU R14, [R1+0xcb0] ;  /* 0x000cb000010e7983 */ /* 0x000f280000300800 */
[----:B------:R-:W4:Y:S04]  /*8e910*/  LDL.LU R15, [R1+0xcb4] ;  /* 0x000cb400010f7983 */ /* 0x000f280000300800 */
[----:B------:R-:W4:Y:S04]  /*8e920*/  LDL.LU R80, [R1+0xc78] ;  /* 0x000c780001507983 */ /* 0x000f280000300800 */
[----:B------:R-:W4:Y:S04]  /*8e930*/  LDL.LU R81, [R1+0xc7c] ;  /* 0x000c7c0001517983 */ /* 0x000f280000300800 */
[----:B------:R-:W-:Y:S01]  /*8e940*/  STS.128 [R0+0x180], R64 ;  /* 0x0001804000007388 */ /* 0x000fe20000000c00 */
[----:B------:R-:W-:-:S06]  /*8e950*/  NOP ;  /* 0x0000000000007918 */ /* 0x000fcc0000000000 */
        /* <DEDUP_REMOVED lines=55> */
[----:B------:R-:W1:Y:S04]  /*8ecd0*/  LDS.128 R112, [R224] ;  /* 0x00000000e0707984 */ /* 0x000e680000000c00 */
[----:B------:R-:W1:Y:S04]  /*8ece0*/  LDS.128 R108, [R232] ;  /* 0x00000000e86c7984 */ /* 0x000e680000000c00 */
[----:B------:R-:W1:Y:S01]  /*8ecf0*/  LDS.128 R96, [R252] ;  /* 0x00000000fc607984 */ /* 0x000e620000000c00 */
[----:B------:R-:W-:-:S06]  /*8ed00*/  NOP ;  /* 0x0000000000007918 */ /* 0x000fcc0000000000 */
[----:B--2---:R2:W-:Y:S04]  /*8ed10*/  STS.128 [R0], R4 ;  /* 0x0000000400007388 */ /* 0x0045e80000000c00 */
[----:B--2---:R-:W2:Y:S01]  /*8ed20*/  LDL.LU R4, [R1] ;  /* 0x0000000001047983 */ /* 0x004ea20000300800 */
[----:B------:R-:W-:Y:S01]  /*8ed30*/  MOV R6, R248 ;  /* 0x000000f800067202 */ /* 0x000fe20000000f00 */
[----:B------:R-:W-:Y:S02]  /*8ed40*/  IMAD.MOV.U32 R7, RZ, RZ, R249 ;  /* 0x000000ffff077224 */ /* 0x000fe400078e00f9 */
[----:B------:R-:W2:Y:S04]  /*8ed50*/  LDL.LU R5, [R1+0x4] ;  /* 0x0000040001057983 */ /* 0x000ea80000300800 */
[----:B------:R-:W2:Y:S04]  /*8ed60*/  LDL.LU R248, [R1+0x8] ;  /* 0x0000080001f87983 */ /* 0x000ea80000300800 */
[----:B------:R-:W2:Y:S01]  /*8ed70*/  LDL.LU R249, [R1+0xc] ;  /* 0x00000c0001f97983 */ /* 0x000ea20000300800 */
[----:B------:R-:W-:Y:S01]  /*8ed80*/  MOV R140, R106 ;  /* 0x0000006a008c7202 */ /* 0x000fe20000000f00 */
[----:B------:R-:W-:Y:S01]  /*8ed90*/  IMAD.MOV.U32 R141, RZ, RZ, R107 ;  /* 0x000000ffff8d7224 */ /* 0x000fe200078e006b */
[----:B------:R-:W-:Y:S01]  /*8eda0*/  MOV R142, R102 ;  /* 0x00000066008e7202 */ /* 0x000fe20000000f00 */
[----:B------:R-:W-:Y:S01]  /*8edb0*/  IMAD.MOV.U32 R143, RZ, RZ, R103 ;  /* 0x000000ffff8f7224 */ /* 0x000fe200078e0067 */
[----:B---3--:R3:W-:Y:S02]  /*8edc0*/  STS.128 [R0+0x80], R8 ;  /* 0x0000800800007388 */ /* 0x0087e40000000c00 */
[----:B---3--:R-:W-:Y:S01]  /*8edd0*/  MOV R10, R228 ;  /* 0x000000e4000a7202 */ /* 0x008fe20000000f00 */
[----:B------:R-:W-:Y:S01]  /*8ede0*/  IMAD.MOV.U32 R11, RZ, RZ, R229 ;  /* 0x000000ffff0b7224 */ /* 0x000fe200078e00e5 */
[----:B------:R-:W-:Y:S01]  /*8edf0*/  MOV R8, R244 ;  /* 0x000000f400087202 */ /* 0x000fe20000000f00 */
[----:B------:R-:W-:Y:S01]  /*8ee00*/  IMAD.MOV.U32 R9, RZ, RZ, R245 ;  /* 0x000000ffff097224 */ /* 0x000fe200078e00f5 */
[----:B------:R-:W-:Y:S01]  /*8ee10*/  MOV R228, R246 ;  /* 0x000000f600e47202 */ /* 0x000fe20000000f00 */
[----:B------:R-:W-:Y:S01]  /*8ee20*/  IMAD.MOV.U32 R229, RZ, RZ, R247 ;  /* 0x000000ffffe57224 */ /* 0x000fe200078e00f7 */
[----:B----4-:R-:W-:Y:S04]  /*8ee30*/  STS.128 [R0+0x100], R12 ;  /* 0x0001000c00007388 */ /* 0x010fe80000000c00 */
[----:B------:R-:W-:Y:S01]  /*8ee40*/  STS.128 [R0+0x180], R120 ;  /* 0x0001807800007388 */ /* 0x000fe20000000c00 */
[----:B------:R-:W-:-:S06]  /*8ee50*/  NOP ;  /* 0x0000000000007918 */ /* 0x000fcc0000000000 */
[----:B------:R-:W3:Y:S04]  /*8ee60*/  LDS.128 R128, [R2] ;  /* 0x0000000002807984 */ /* 0x000ee80000000c00 */
[----:B------:R-:W-:Y:S04]  /*8ee70*/  LDS.128 R124, [R224] ;  /* 0x00000000e07c7984 */ /* 0x000fe80000000c00 */
[----:B------:R-:W-:Y:S04]  /*8ee80*/  LDS.128 R120, [R232] ;  /* 0x00000000e8787984 */ /* 0x000fe80000000c00 */
[----:B------:R-:W-:Y:S01]  /*8ee90*/  LDS.128 R12, [R252] ;  /* 0x00000000fc0c7984 */ /* 0x000fe20000000c00 */
[----:B------:R-:W-:-:S06]  /*8eea0*/  NOP ;  /* 0x0000000000007918 */ /* 0x000fcc0000000000 */
[----:B------:R4:W-:Y:S04]  /*8eeb0*/  STS.128 [R0+0x100], R8 ;  /* 0x0001000800007388 */ /* 0x0009e80000000c00 */
[----:B------:R-:W-:Y:S01]  /*8eec0*/  STS.128 [R0+0x180], R228 ;  /* 0x000180e400007388 */ /* 0x000fe20000000c00 */
[----:B----4-:R-:W-:Y:S01]  /*8eed0*/  MOV R8, R104 ;  /* 0x0000006800087202 */ /* 0x010fe20000000f00 */
[----:B------:R-:W-:Y:S01]  /*8eee0*/  IMAD.MOV.U32 R9, RZ, RZ, R105 ;  /* 0x000000ffff097224 */ /* 0x000fe200078e0069 */
[----:B------:R-:W-:Y:S01]  /*8eef0*/  MOV R10, R100 ;  /* 0x00000064000a7202 */ /* 0x000fe20000000f00 */
[----:B------:R-:W-:Y:S01]  /*8ef00*/  IMAD.MOV.U32 R11, RZ, RZ, R101 ;  /* 0x000000ffff0b7224 */ /* 0x000fe200078e0065 */
[----:B--2---:R2:W-:Y:S04]  /*8ef10*/  STS.128 [R0], R4 ;  /* 0x0000000400007388 */ /* 0x0045e80000000c00 */
[----:B------:R-:W-:Y:S01]  /*8ef20*/  STS.128 [R0+0x80], R248 ;  /* 0x000080f800007388 */ /* 0x000fe20000000c00 */
[----:B------:R-:W-:-:S06]  /*8ef30*/  NOP ;  /* 0x0000000000007918 */ /* 0x000fcc0000000000 */
[----:B------:R-:W4:Y:S01]  /*8ef40*/  LDS.128 R136, [R2] ;  /* 0x0000000002887984 */ /* 0x000f220000000c00 */
[----:B--2---:R-:W-:Y:S01]  /*8ef50*/  MOV R4, R168 ;  /* 0x000000a800047202 */ /* 0x004fe20000000f00 */
[----:B------:R-:W-:Y:S01]  /*8ef60*/  IMAD.MOV.U32 R5, RZ, RZ, R169 ;  /* 0x000000ffff057224 */ /* 0x000fe200078e00a9 */
[----:B------:R-:W-:Y:S01]  /*8ef70*/  MOV R6, R164 ;  /* 0x000000a400067202 */ /* 0x000fe20000000f00 */
[----:B------:R-:W-:Y:S01]  /*8ef80*/  IMAD.MOV.U32 R7, RZ, RZ, R165 ;  /* 0x000000ffff077224 */ /* 0x000fe200078e00a5 */
[----:B------:R-:W-:Y:S04]  /*8ef90*/  LDS.128 R132, [R224] ;  /* 0x00000000e0847984 */ /* 0x000fe80000000c00 */
[----:B------:R-:W-:Y:S04]  /*8efa0*/  LDS.128 R104, [R232] ;  /* 0x00000000e8687984 */ /* 0x000fe80000000c00 */
[----:B------:R-:W-:Y:S01]  /*8efb0*/  LDS.128 R100, [R252] ;  /* 0x00000000fc647984 */ /* 0x000fe20000000c00 */
[----:B------:R-:W-:-:S06]  /*8efc0*/  NOP ;  /* 0x0000000000007918 */ /* 0x000fcc0000000000 */
[----:B------:R2:W-:Y:S04]  /*8efd0*/  STS.128 [R0], R4 ;  /* 0x0000000400007388 */ /* 0x0005e80000000c00 */
[----:B------:R1:W-:Y:S04]  /*8efe0*/  STS.128 [R0+0x100], R8 ;  /* 0x0001000800007388 */ /* 0x0003e80000000c00 */
[----:B------:R1:W-:Y:S04]  /*8eff0*/  STS.128 [R0+0x180], R140 ;  /* 0x0001808c00007388 */ /* 0x0003e80000000c00 */
[----:B--2---:R-:W2:Y:S04]  /*8f000*/  LDL.LU R4, [R1+0x2c0] ;  /* 0x0002c00001047983 */ /* 0x004ea80000300800 */
[----:B------:R-:W2:Y:S04]  /*8f010*/  LDL.LU R5, [R1+0x2c4] ;  /* 0x0002c40001057983 */ /* 0x000ea80000300800 */
[----:B------:R-:W2:Y:S04]  /*8f020*/  LDL.LU R6, [R1+0x2a0] ;  /* 0x0002a00001067983 */ /* 0x000ea80000300800 */
[----:B------:R-:W2:Y:S04]  /*8f030*/  LDL.LU R7, [R1+0x2a4] ;  /* 0x0002a40001077983 */ /* 0x000ea80000300800 */
[----:B-1----:R-:W3:Y:S04]  /*8f040*/  LDL.LU R8, [R1+0x2c8] ;  /* 0x0002c80001087983 */ /* 0x002ee80000300800 */
[----:B------:R-:W3:Y:S04]  /*8f050*/  LDL.LU R9, [R1+0x2cc] ;  /* 0x0002cc0001097983 */ /* 0x000ee80000300800 */
[----:B------:R-:W3:Y:S04]  /*8f060*/  LDL.LU R10, [R1+0x2a8] ;  /* 0x0002a800010a7983 */ /* 0x000ee80000300800 */
[----:B------:R-:W3:Y:S04]  /*8f070*/  LDL.LU R11, [R1+0x2ac] ;  /* 0x0002ac00010b7983 */ /* 0x000ee80000300800 */
[----:B------:R-:W3:Y:S04]  /*8f080*/  LDL.LU R140, [R1+0x2e0] ;  /* 0x0002e000018c7983 */ /* 0x000ee80000300800 */
[----:B------:R-:W3:Y:S04]  /*8f090*/  LDL.LU R141, [R1+0x2e4] ;  /* 0x0002e400018d7983 */ /* 0x000ee80000300800 */
[----:B------:R-:W3:Y:S04]  /*8f0a0*/  LDL.LU R142, [R1+0x290] ;  /* 0x00029000018e7983 */ /* 0x000ee80000300800 */
[----:B------:R-:W4:Y:S01]  /*8f0b0*/  LDL.LU R143, [R1+0x294] ;  /* 0x00029400018f7983 */ /* 0x000f220000300800 */
[----:B------:R-:W-:Y:S01]  /*8f0c0*/  MOV R164, R170 ;  /* 0x000000aa00a47202 */ /* 0x000fe20000000f00 */
[----:B------:R-:W-:-:S02]  /*8f0d0*/  IMAD.MOV.U32 R165, RZ, RZ, R171 ;  /* 0x000000ffffa57224 */ /* 0x000fc400078e00ab */
[----:B------:R-:W4:Y:S04]  /*8f0e0*/  LDL.LU R160, [R1+0x2e8] ;  /* 0x0002e80001a07983 */ /* 0x000f280000300800 */
[----:B------:R-:W-:Y:S01]  /*8f0f0*/  STS.128 [R0+0x80], R164 ;  /* 0x000080a400007388 */ /* 0x000fe20000000c00 */
[----:B------:R-:W-:-:S06]  /*8f100*/  NOP ;  /* 0x0000000000007918 */ /* 0x000fcc0000000000 */
        /* <DEDUP_REMOVED lines=12> */
[----:B---3--:R3:W-:Y:S04]  /*8f1d0*/  STS.128 [R0+0x80], R8 ;  /* 0x0000800800007388 */ /* 0x0087e80000000c00 */
[----:B------:R-:W2:Y:S04]  /*8f1e0*/  LDL.LU R7, [R1+0x504] ;  /* 0x0005040001077983 */ /* 0x000ea80000300800 */
[----:B----4-:R4:W-:Y:S04]  /*8f1f0*/  STS.128 [R0+0x100], R140 ;  /* 0x0001008c00007388 */ /* 0x0109e80000000c00 */
[----:B---3--:R-:W3:Y:S04]  /*8f200*/  LDL.LU R8, [R1+0x518] ;  /* 0x0005180001087983 */ /* 0x008ee80000300800 */
[----:B------:R-:W3:Y:S04]  /*8f210*/  LDL.LU R9, [R1+0x51c] ;  /* 0x00051c0001097983 */ /* 0x000ee80000300800 */
[----:B------:R-:W3:Y:S04]  /*8f220*/  LDL.LU R10, [R1+0x508] ;  /* 0x00050800010a7983 */ /* 0x000ee80000300800 */
[----:B------:R-:W3:Y:S04]  /*8f230*/  LDL.LU R11, [R1+0x50c] ;  /* 0x00050c00010b7983 */ /* 0x000ee80000300800 */
[----:B----4-:R-:W4:Y:S04]  /*8f240*/  LDL.LU R140, [R1+0x540] ;  /* 0x00054000018c7983 */ /* 0x010f280000300800 */
        /* <DEDUP_REMOVED lines=66> */
[----:B--2---:R2:W-:Y:S04]  /*8f670*/  STS.128 [R0], R4 ;  /* 0x0000000400007388 */ /* 0x0045e80000000c00 */
[----:B--2---:R-:W2:Y:S04]  /*8f680*/  LDL.LU R4, [R1+0x9e0] ;  /* 0x0009e00001047983 */ /* 0x004ea80000300800 */
[----:B------:R-:W2:Y:S04]  /*8f690*/  LDL.LU R5, [R1+0x9e4] ;  /* 0x0009e40001057983 */ /* 0x000ea80000300800 */
[----:B------:R-:W2:Y:S04]  /*8f6a0*/  LDL.LU R6, [R1+0x9d0] ;  /* 0x0009d00001067983 */ /* 0x000ea80000300800 */
[----:B------:R-:W2:Y:S04]  /*8f6b0*/  LDL.LU R7, [R1+0x9d4] ;  /* 0x0009d40001077983 */ /* 0x000ea80000300800 */
[----:B---3--:R-:W-:Y:S04]  /*8f6c0*/  STS.128 [R0+0x80], R8 ;  /* 0x0000800800007388 */ /* 0x008fe80000000c00 */
[----:B----4-:R3:W-:Y:S04]  /*8f6d0*/  STS.128 [R0+0x100], R140 ;  /* 0x0001008c00007388 */ /* 0x0107e80000000c00 */
[----:B---3--:R-:W3:Y:S04]  /*8f6e0*/  LDL.LU R140, [R1+0x9e8] ;  /* 0x0009e800018c7983 */ /* 0x008ee80000300800 */
        /* <DEDUP_REMOVED lines=8> */
[----:B------:R1:W-:Y:S01]  /*8f770*/  STS.128 [R0+0x180], R208 ;  /* 0x000180d000007388 */ /* 0x0003e20000000c00 */
[----:B------:R-:W-:-:S06]  /*8f780*/  NOP ;  /* 0x0000000000007918 */ /* 0x000fcc0000000000 */
[----:B------:R-:W3:Y:S04]  /*8f790*/  LDL.LU R11, [R1+0xc84] ;  /* 0x000c8400010b7983 */ /* 0x000ee80000300800 */
[----:B------:R-:W-:Y:S04]  /*8f7a0*/  LDS.128 R216, [R224] ;  /* 0x00000000e0d87984 */ /* 0x000fe80000000c00 */
[----:B------:R-:W2:Y:S04]  /*8f7b0*/  LDS.128 R212, [R2] ;  /* 0x0000000002d47984 */ /* 0x000ea80000000c00 */
        /* <DEDUP_REMOVED lines=13> */
[----:B------:R4:W-:Y:S04]  /*8f890*/  LDS.128 R220, [R232] ;  /* 0x00000000e8dc7984 */ /* 0x0009e80000000c00 */
[----:B------:R-:W-:Y:S01]  /*8f8a0*/  LDS.128 R224, [R252] ;  /* 0x00000000fce07984 */ /* 0x000fe20000000c00 */
[----:B------:R-:W-:-:S06]  /*8f8b0*/  NOP ;  /* 0x0000000000007918 */ /* 0x000fcc0000000000 */
[----:B------:R-:W-:Y:S01]  /*8f8c0*/  MOV R230, c[0x0][0x194] ;  /* 0x0000650000e67a02 */ /* 0x000fe20000000f00 */
[----:B------:R-:W3:Y:S04]  /*8f8d0*/  LDL.LU R246, [R1+0x233c] ;  /* 0x00233c0001f67983 */ /* 0x000ee80000300800 */
[----:B------:R-:W3:Y:S04]  /*8f8e0*/  LDL.LU R245, [R1+0x2344] ;  /* 0x0023440001f57983 */ /* 0x000ee80000300800 */
[----:B------:R-:W3:Y:S04]  /*8f8f0*/  LDL.LU R244, [R1+0x2340] ;  /* 0x0023400001f47983 */ /* 0x000ee80000300800 */
[----:B--2---:R3:W-:Y:S01]  /*8f900*/  STS.128 [R0], R4 ;  /* 0x0000000400007388 */ /* 0x0047e20000000c00 */
[----:B----4-:R-:W-:-:S02]  /*8f910*/  IMAD R232, R3, c[0x0][0x198], RZ ;  /* 0x0000660003e87a24 */ /* 0x010fc400078e02ff */
[C---:B---3--:R-:W-:Y:S01]  /*8f920*/  IMAD R6, R251.reuse, c[0x0][0x194], RZ ;  /* 0x00006500fb067a24 */ /* 0x048fe200078e02ff */
[----:B------:R-:W-:-:S04]  /*8f930*/  ISETP.GE.AND P2, PT, R251, c[0x0][0x178], PT ;  /* 0x00005e00fb007a0c */ /* 0x000fc80003f46270 */
[C---:B------:R-:W-:Y:S02]  /*8f940*/  LEA R4, P4, R6.reuse, c[0x0][0x170], 0x2 ;  /* 0x00005c0006047a11 */ /* 0x040fe400078810ff */
[C---:B------:R-:W-:Y:S02]  /*8f950*/  ISETP.LT.AND P2, PT, R3.reuse, c[0x0][0x17c], !P2 ;  /* 0x00005f0003007a0c */ /* 0x040fe40005741270 */
[----:B------:R-:W-:Y:S02]  /*8f960*/  LEA.HI.X.SX32 R5, R6, c[0x0][0x174], 0x2, P4 ;  /* 0x00005d0006057a11 */ /* 0x000fe400020f16ff */
[----:B------:R-:W-:Y:S01]  /*8f970*/  ISETP.GE.AND P0, PT, R3, c[0x0][0x17c], PT ;  /* 0x00005f0003007a0c */ /* 0x000fe20003f06270 */
[----:B------:R-:W-:Y:S04]  /*8f980*/  STS.128 [R0+0x80], R140 ;  /* 0x0000808c00007388 */ /* 0x000fe80000000c00 */
[----:B------:R1:W-:Y:S02]  /*8f990*/  STS.128 [R0+0x100], R8 ;  /* 0x0001000800007388 */ /* 0x0003e40000000c00 */
[----:B-1----:R-:W-:Y:S01]  /*8f9a0*/  IMAD R8, R230, 0x40, R6 ;  /* 0x00000040e6087824 */ /* 0x002fe200078e0206 */
[----:B------:R-:W-:Y:S01]  /*8f9b0*/  ISETP.GE.AND P1, PT, R250, c[0x0][0x178], PT ;  /* 0x00005e00fa007a0c */ /* 0x000fe20003f26270 */
[----:B------:R-:W-:-:S03]  /*8f9c0*/  IMAD.WIDE R6, R232, 0x4, R4 ;  /* 0x00000004e8067825 */ /* 0x000fc600078e0204 */
[----:B------:R-:W-:Y:S01]  /*8f9d0*/  ISETP.LT.AND P1, PT, R3, c[0x0][0x17c], !P1 ;  /* 0x00005f0003007a0c */ /* 0x000fe20004f21270 */
[----:B------:R-:W-:Y:S01]  /*8f9e0*/  IMAD R3, R250, c[0x0][0x194], RZ ;  /* 0x00006500fa037a24 */ /* 0x000fe200078e02ff */
[----:B------:R1:W-:Y:S01]  /*8f9f0*/  STS.128 [R0+0x180], R208 ;  /* 0x000180d000007388 */ /* 0x0003e20000000c00 */
[----:B------:R-:W-:-:S06]  /*8fa00*/  NOP ;  /* 0x0000000000007918 */ /* 0x000fcc0000000000 */
[----:B------:R2:W-:Y:S01]  /*8fa10*/  @P2 STG.E [R6.64], R29 ;  /* 0x0000001d06002986 */ /* 0x0005e2000c101904 */
[C---:B-1----:R-:W-:Y:S02]  /*8fa20*/  LEA R210, P5, R3.reuse, c[0x0][0x170], 0x2 ;  /* 0x00005c0003d27a11 */ /* 0x042fe400078a10ff */
[----:B------:R-:W-:Y:S02]  /*8fa30*/  LEA R0, R230, R8, 0x5 ;  /* 0x00000008e6007211 */ /* 0x000fe400078e28ff */
[----:B--2---:R-:W-:Y:S02]  /*8fa40*/  LEA R6, P6, R8, c[0x0][0x170], 0x2 ;  /* 0x00005c0008067a11 */ /* 0x004fe400078c10ff */
[----:B------:R-:W-:Y:S01]  /*8fa50*/  LEA.HI.X.SX32 R211, R3, c[0x0][0x174], 0x2, P5 ;  /* 0x00005d0003d37a11 */ /* 0x000fe200028f16ff */
[----:B------:R-:W-:Y:S01]  /*8fa60*/  IMAD R3, R230, 0x20, R0 ;  /* 0x00000020e6037824 */ /* 0x000fe200078e0200 */
[----:B------:R-:W-:Y:S02]  /*8fa70*/  LEA R208, P5, R0, c[0x0][0x170], 0x2 ;  /* 0x00005c0000d07a11 */ /* 0x000fe400078a10ff */
[----:B------:R-:W-:Y:S01]  /*8fa80*/  LEA.HI.X.SX32 R7, R8, c[0x0][0x174], 0x2, P6 ;  /* 0x00005d0008077a11 */ /* 0x000fe200030f16ff */
[----:B------:R-:W-:Y:S01]  /*8fa90*/  IMAD.WIDE R8, R232, 0x4, R210 ;  /* 0x00000004e8087825 */ /* 0x000fe200078e02d2 */
[----:B------:R-:W-:-:S02]  /*8faa0*/  LEA.HI.X.SX32 R209, R0, c[0x0][0x174], 0x2, P5 ;  /* 0x00005d0000d17a11 */ /* 0x000fc400028f16ff */
[----:B------:R-:W-:Y:S02]  /*8fab0*/  ISETP.LT.AND P6, PT, R249, c[0x0][0x178], !P0 ;  /* 0x00005e00f9007a0c */ /* 0x000fe400047c1270 */
[----:B------:R-:W-:Y:S02]  /*8fac0*/  ISETP.LT.AND P4, PT, R248, c[0x0][0x178], !P0 ;  /* 0x00005e00f8007a0c */ /* 0x000fe40004781270 */
[----:B------:R-:W-:Y:S02]  /*8fad0*/  LEA R142, P5, R3, c[0x0][0x170], 0x2 ;  /* 0x00005c00038e7a11 */ /* 0x000fe400078a10ff */
[----:B------:R-:W-:Y:S01]  /*8fae0*/  ISETP.LT.AND P2, PT, R247, c[0x0][0x178], !P0 ;  /* 0x00005e00f7007a0c */ /* 0x000fe20004741270 */
[C---:B------:R-:W-:Y:S01]  /*8faf0*/  IMAD.WIDE R10, R232.reuse, 0x4, R6 ;  /* 0x00000004e80a7825 */ /* 0x040fe200078e0206 */
[----:B------:R-:W-:Y:S01]  /*8fb00*/  LEA.HI.X.SX32 R143, R3, c[0x0][0x174], 0x2, P5 ;  /* 0x00005d00038f7a11 */ /* 0x000fe200028f16ff */
[----:B------:R1:W-:Y:S02]  /*8fb10*/  @P1 STG.E [R8.64], R242 ;  /* 0x000000f208001986 */ /* 0x0003e4000c101904 */
[----:B------:R-:W-:-:S02]  /*8fb20*/  IMAD.WIDE R140, R232, 0x4, R208 ;  /* 0x00000004e88c7825 */ /* 0x000fc400078e02d0 */
[----:B------:R2:W-:Y:S02]  /*8fb30*/  @P6 STG.E [R10.64], R243 ;  /* 0x000000f30a006986 */ /* 0x0005e4000c101904 */
[----:B------:R-:W-:Y:S02]  /*8fb40*/  IMAD.WIDE R228, R232, 0x4, R142 ;  /* 0x00000004e8e47825 */ /* 0x000fe400078e028e */
[----:B-1----:R-:W3:Y:S04]  /*8fb50*/  LDL.LU R242, [R1+0x6d4] ;  /* 0x0006d40001f27983 */ /* 0x002ee80000300800 */
[----:B--2---:R-:W2:Y:S04]  /*8fb60*/  LDL.LU R243, [R1+0x6c4] ;  /* 0x0006c40001f37983 */ /* 0x004ea80000300800 */
[----:B------:R1:W-:Y:S04]  /*8fb70*/  @P4 STG.E [R140.64], R238 ;  /* 0x000000ee8c004986 */ /* 0x0003e8000c101904 */
[----:B------:R-:W4:Y:S04]  /*8fb80*/  LDL.LU R29, [R1+0x376c] ;  /* 0x00376c00011d7983 */ /* 0x000f280000300800 */
[----:B------:R1:W-:Y:S04]  /*8fb90*/  @P2 STG.E [R228.64], R239 ;  /* 0x000000efe4002986 */ /* 0x0003e8000c101904 */
[----:B-1----:R-:W4:Y:S04]  /*8fba0*/  LDL.LU R238, [R1+0x3c4] ;  /* 0x0003c40001ee7983 */ /* 0x002f280000300800 */
[----:B------:R-:W4:Y:S01]  /*8fbb0*/  LDL.LU R239, [R1+0x284] ;  /* 0x0002840001ef7983 */ /* 0x000f220000300800 */
[----:B------:R-:W-:-:S04]  /*8fbc0*/  LEA R0, R230, R3, 0x5 ;  /* 0x00000003e6007211 */ /* 0x000fc800078e28ff */
[----:B------:R-:W-:Y:S01]  /*8fbd0*/  LEA R140, P4, R0, c[0x0][0x170], 0x2 ;  /* 0x00005c00008c7a11 */ /* 0x000fe200078810ff */
[----:B------:R-:W-:Y:S01]  /*8fbe0*/  IMAD R3, R230, 0x20, R0 ;  /* 0x00000020e6037824 */ /* 0x000fe200078e0200 */
[----:B------:R-:W-:Y:S02]  /*8fbf0*/  ISETP.LT.AND P2, PT, R244, c[0x0][0x178], !P0 ;  /* 0x00005e00f4007a0c */ /* 0x000fe40004741270 */
[----:B------:R-:W-:Y:S02]  /*8fc00*/  ISETP.LT.AND P1, PT, R246, c[0x0][0x178], !P0 ;  /* 0x00005e00f6007a0c */ /* 0x000fe40004721270 */
[----:B------:R-:W-:Y:S02]  /*8fc10*/  LEA R10, P5, R3, c[0x0][0x170], 0x2 ;  /* 0x00005c00030a7a11 */ /* 0x000fe400078a10ff */
[----:B------:R-:W-:Y:S02]  /*8fc20*/  LEA.HI.X.SX32 R141, R0, c[0x0][0x174], 0x2, P4 ;  /* 0x00005d00008d7a11 */ /* 0x000fe400020f16ff */
[----:B------:R-:W-:-:S02]  /*8fc30*/  ISETP.LT.AND P0, PT, R245, c[0x0][0x178], !P0 ;  /* 0x00005e00f5007a0c */ /* 0x000fc40004701270 */
[----:B------:R-:W-:Y:S02]  /*8fc40*/  LEA R0, R230, R3, 0x5 ;  /* 0x00000003e6007211 */ /* 0x000fe400078e28ff */
[----:B------:R-:W-:Y:S02]  /*8fc50*/  LEA.HI.X.SX32 R11, R3, c[0x0][0x174], 0x2, P5 ;  /* 0x00005d00030b7a11 */ /* 0x000fe400028f16ff */
[----:B------:R-:W-:Y:S01]  /*8fc60*/  LEA R8, P6, R0, c[0x0][0x170], 0x2 ;  /* 0x00005c0000087a11 */ /* 0x000fe200078c10ff */
[----:B------:R-:W-:Y:S01]  /*8fc70*/  IMAD.WIDE R228, R232, 0x4, R140 ;  /* 0x00000004e8e47825 */ /* 0x000fe200078e028c */
[----:B------:R-:W-:Y:S02]  /*8fc80*/  ISETP.LT.AND P5, PT, R251, c[0x0][0x178], !P3 ;  /* 0x00005e00fb007a0c */ /* 0x000fe40005fa1270 */
[----:B------:R-:W-:Y:S01]  /*8fc90*/  LEA.HI.X.SX32 R9, R0, c[0x0][0x174], 0x2, P6 ;  /* 0x00005d0000097a11 */ /* 0x000fe200030f16ff */
[C---:B------:R-:W-:Y:S01]  /*8fca0*/  IMAD.WIDE R230, R232.reuse, 0x4, R10 ;  /* 0x00000004e8e67825 */ /* 0x040fe200078e020a */
[----:B------:R-:W-:-:S02]  /*8fcb0*/  IADD3 R0, R232, c[0x0][0x198], RZ ;  /* 0x00006600e8007a10 */ /* 0x000fc40007ffe0ff */
[----:B------:R-:W-:Y:S01]  /*8fcc0*/  ISETP.LT.AND P4, PT, R250, c[0x0][0x178], !P3 ;  /* 0x00005e00fa007a0c */ /* 0x000fe20005f81270 */
[----:B------:R1:W-:Y:S01]  /*8fcd0*/  @P1 STG.E [R228.64], R233 ;  /* 0x000000e9e4001986 */ /* 0x0003e2000c101904 */
[----:B------:R-:W-:-:S03]  /*8fce0*/  ISETP.LT.AND P1, PT, R248, c[0x0][0x178], !P3 ;  /* 0x00005e00f8007a0c */ /* 0x000fc60005f21270 */
[----:B------:R1:W-:Y:S01]  /*8fcf0*/  @P0 STG.E [R230.64], R240 ;  /* 0x000000f0e6000986 */ /* 0x0003e2000c101904 */
[----:B------:R-:W-:Y:S02]  /*8fd00*/  ISETP.LT.AND P0, PT, R249, c[0x0][0x178], !P3 ;  /* 0x00005e00f9007a0c */ /* 0x000fe40005f01270 */
[----:B------:R-:W-:Y:S01]  /*8fd10*/  ISETP.LT.AND P6, PT, R247, c[0x0][0x178], !P3 ;  /* 0x00005e00f7007a0c */ /* 0x000fe20005fc1270 */
[----:B-1----:R-:W-:-:S04]  /*8fd20*/  IMAD.WIDE R228, R232, 0x4, R8 ;  /* 0x00000004e8e47825 */ /* 0x002fc800078e0208 */
[C---:B------:R-:W-:Y:S01]  /*8fd30*/  IMAD.WIDE R230, R0.reuse, 0x4, R4 ;  /* 0x0000000400e67825 */ /* 0x040fe200078e0204 */
[----:B------:R1:W-:Y:S03]  /*8fd40*/  @P2 STG.E [R228.64], R236 ;  /* 0x000000ece4002986 */ /* 0x0003e6000c101904 */
[----:B------:R-:W-:-:S04]  /*8fd50*/  IMAD.WIDE R232, R0, 0x4, R210 ;  /* 0x0000000400e87825 */ /* 0x000fc800078e02d2 */
[----:B-1----:R-:W-:Y:S01]  /*8fd60*/  IMAD.WIDE R228, R0, 0x4, R6 ;  /* 0x0000000400e47825 */ /* 0x002fe200078e0206 */
[----:B---3--:R1:W-:Y:S01]  /*8fd70*/  @P5 STG.E [R230.64], R242 ;  /* 0x000000f2e6005986 */ /* 0x0083e2000c101904 */
[----:B------:R-:W-:-:S03]  /*8fd80*/  ISETP.LT.AND P5, PT, R246, c[0x0][0x178], !P3 ;  /* 0x00005e00f6007a0c */ /* 0x000fc60005fa1270 */
[----:B--2---:R2:W-:Y:S01]  /*8fd90*/  @P4 STG.E [R232.64], R243 ;  /* 0x000000f3e8004986 */ /* 0x0045e2000c101904 */
[----:B-1----:R-:W-:-:S04]  /*8fda0*/  IMAD.WIDE R230, R0, 0x4, R208 ;  /* 0x0000000400e67825 */ /* 0x002fc800078e02d0 */
[C---:B--2---:R-:W-:Y:S01]  /*8fdb0*/  IMAD.WIDE R232, R0.reuse, 0x4, R142 ;  /* 0x0000000400e87825 */ /* 0x044fe200078e028e */
[----:B----4-:R-:W-:Y:S01]  /*8fdc0*/  ISETP.GE.AND P2, PT, R29, c[0x0][0x17c], PT ;  /* 0x00005f001d007a0c */ /* 0x010fe20003f46270 */
[----:B------:R1:W-:Y:S04]  /*8fdd0*/  @P0 STG.E [R228.64], R238 ;  /* 0x000000eee4000986 */ /* 0x0003e8000c101904 */
[----:B------:R-:W-:Y:S01]  /*8fde0*/  @P1 STG.E [R230.64], R239 ;  /* 0x000000efe6001986 */ /* 0x000fe2000c101904 */
[----:B-1----:R-:W-:-:S03]  /*8fdf0*/  IMAD.WIDE R228, R0, 0x4, R140 ;  /* 0x0000000400e47825 */ /* 0x002fc600078e028c */
[----:B------:R1:W-:Y:S04]  /*8fe00*/  @P6 STG.E [R232.64], R234 ;  /* 0x000000eae8006986 */ /* 0x0003e8000c101904 */
[----:B------:R2:W-:Y:S04]  /*8fe10*/  @P5 STG.E [R228.64], R235 ;  /* 0x000000ebe4005986 */ /* 0x0005e8000c101904 */
[----:B-1----:R-:W3:Y:S04]  /*8fe20*/  LDL.LU R234, [R1+0x3994] ;  /* 0x0039940001ea7983 */ /* 0x002ee80000300800 */
[----:B------:R-:W4:Y:S04]  /*8fe30*/  LDL.LU R29, [R1+0x3770] ;  /* 0x00377000011d7983 */ /* 0x000f280000300800 */
[----:B------:R-:W3:Y:S04]  /*8fe40*/  LDL.LU R243, [R1+0x810] ;  /* 0x0008100001f37983 */ /* 0x000ee80000300800 */
[----:B------:R-:W3:Y:S04]  /*8fe50*/  LDL.LU R3, [R1+0x3b0] ;  /* 0x0003b00001037983 */ /* 0x000ee80000300800 */
[----:B--2---:R-:W2:Y:S01]  /*8fe60*/  LDL.LU R235, [R1+0x3990] ;  /* 0x0039900001eb7983 */ /* 0x004ea20000300800 */
[----:B------:R-:W-:Y:S01]  /*8fe70*/  ISETP.LT.AND P4, PT, R245, c[0x0][0x178], !P3 ;  /* 0x00005e00f5007a0c */ /* 0x000fe20005f81270 */
[----:B------:R-:W-:Y:S01]  /*8fe80*/  IMAD.WIDE R230, R0, 0x4, R10 ;  /* 0x0000000400e67825 */ /* 0x000fe200078e020a */
[----:B------:R-:W-:Y:S01]  /*8fe90*/  ISETP.LT.AND P3, PT, R244, c[0x0][0x178], !P3 ;  /* 0x00005e00f4007a0c */ /* 0x000fe20005f61270 */
[----:B------:R-:W3:Y:S01]  /*8fea0*/  LDL.LU R236, [R1+0x1e0] ;  /* 0x0001e00001ec7983 */ /* 0x000ee20000300800 */
[----:B------:R-:W-:Y:S01]  /*8feb0*/  ISETP.LT.AND P0, PT, R251, c[0x0][0x178], !P2 ;  /* 0x00005e00fb007a0c */ /* 0x000fe20005701270 */
[C---:B------:R-:W-:Y:S01]  /*8fec0*/  IMAD.WIDE R232, R0.reuse, 0x4, R8 ;  /* 0x0000000400e87825 */ /* 0x040fe200078e0208 */
[----:B------:R-:W-:Y:S01]  /*8fed0*/  IADD3 R0, R0, c[0x0][0x198], RZ ;  /* 0x0000660000007a10 */ /* 0x000fe20007ffe0ff */
[----:B------:R-:W3:Y:S01]  /*8fee0*/  LDL.LU R30, [R1+0x814] ;  /* 0x00081400011e7983 */ /* 0x000ee20000300800 */
[----:B------:R-:W-:-:S05]  /*8fef0*/  ISETP.LT.AND P1, PT, R250, c[0x0][0x178], !P2 ;  /* 0x00005e00fa007a0c */ /* 0x000fca0005721270 */
[----:B------:R1:W-:Y:S01]  /*8ff00*/  @P4 STG.E [R230.64], R241 ;  /* 0x000000f1e6004986 */ /* 0x0003e2000c101904 */
[----:B------:R-:W-:Y:S01]  /*8ff10*/  ISETP.LT.AND P4, PT, R249, c[0x0][0x178], !P2 ;  /* 0x00005e00f9007a0c */ /* 0x000fe20005781270 */
[C---:B------:R-:W-:Y:S02]  /*8ff20*/  IMAD.WIDE R228, R0.reuse, 0x4, R4 ;  /* 0x0000000400e47825 */ /* 0x040fe400078e0204 */
[----:B------:R1:W-:Y:S04]  /*8ff30*/  @P3 STG.E [R232.64], R237 ;  /* 0x000000ede8003986 */ /* 0x0003e8000c101904 */
[----:B-1----:R-:W3:Y:S01]  /*8ff40*/  LDL.LU R241, [R1+0x530] ;  /* 0x0005300001f17983 */ /* 0x002ee20000300800 */
[----:B------:R-:W-:-:S03]  /*8ff50*/  IMAD.WIDE R230, R0, 0x4, R210 ;  /* 0x0000000400e67825 */ /* 0x000fc600078e02d2 */
[----:B------:R-:W3:Y:S04]  /*8ff60*/  LDL.LU R242, [R1+0x1a0] ;  /* 0x0001a00001f27983 */ /* 0x000ee80000300800 */
[----:B------:R-:W3:Y:S04]  /*8ff70*/  LDL.LU R237, [R1+0xad4] ;  /* 0x000ad40001ed7983 */ /* 0x000ee80000300800 */
[----:B------:R-:W3:Y:S04]  /*8ff80*/  LDL.LU R239, [R1+0xa94] ;  /* 0x000a940001ef7983 */ /* 0x000ee80000300800 */
[----:B--2---:R1:W-:Y:S01]  /*8ff90*/  @P0 STG.E [R228.64], R235 ;  /* 0x000000ebe4000986 */ /* 0x0043e2000c101904 */
[----:B----4-:R-:W-:-:S03]  /*8ffa0*/  ISETP.GE.AND P0, PT, R29, c[0x0][0x17c], PT ;  /* 0x00005f001d007a0c */ /* 0x010fc60003f06270 */
[----:B------:R-:W2:Y:S04]  /*8ffb0*/  LDL.LU R29, [R1+0x624] ;  /* 0x00062400011d7983 */ /* 0x000ea80000300800 */
[----:B------:R-:W4:Y:S01]  /*8ffc0*/  LDL.LU R238, [R1+0x534] ;  /* 0x0005340001ee7983 */ /* 0x000f220000300800 */
[----:B-1----:R-:W-:-:S03]  /*8ffd0*/  IMAD.WIDE R228, R0, 0x4, R6 ;  /* 0x0000000400e47825 */ /* 0x002fc600078e0206 */
[----:B---3--:R-:W-:Y:S04]  /*8ffe0*/  @P1 STG.E [R230.64], R234 ;  /* 0x000000eae6001986 */ /* 0x008fe8000c101904 */
[----:B------:R-:W3:Y:S04]  /*8fff0*/  LDL.LU R240, [R1+0x1a4] ;  /* 0x0001a40001f07983 */ /* 0x000ee80000300800 */
[----:B------:R-:W2:Y:S04]  /*90000*/  LDL.LU R31, [R1+0xb40] ;  /* 0x000b4000011f7983 */ /* 0x000ea80000300800 */
[----:B------:R1:W-:Y:S04]  /*90010*/  @P4 STG.E [R228.64], R243 ;  /* 0x000000f3e4004986 */ /* 0x0003e8000c101904 */
[----:B-1----:R-:W2:Y:S04]  /*90020*/  LDL.LU R243, [R1+0x398c] ;  /* 0x00398c0001f37983 */ /* 0x002ea80000300800 */
[----:B------:R-:W2:Y:S01]  /*90030*/  LDL.LU R229, [R1+0x620] ;  /* 0x0006200001e57983 */ /* 0x000ea20000300800 */
[----:B------:R-:W-:-:S02]  /*90040*/  ISETP.LT.AND P3, PT, R248, c[0x0][0x178], !P2 ;  /* 0x00005e00f8007a0c */ /* 0x000fc40005761270 */
[----:B------:R-:W-:Y:S02]  /*90050*/  ISETP.LT.AND P5, PT, R247, c[0x0][0x178], !P2 ;  /* 0x00005e00f7007a0c */ /* 0x000fe400057a1270 */
[----:B------:R-:W-:Y:S02]  /*90060*/  ISETP.LT.AND P6, PT, R246, c[0x0][0x178], !P2 ;  /* 0x00005e00f6007a0c */ /* 0x000fe400057c1270 */
[----:B------:R-:W-:Y:S01]  /*90070*/  ISETP.LT.AND P1, PT, R245, c[0x0][0x178], !P2 ;  /* 0x00005e00f5007a0c */ /* 0x000fe20005721270 */
[----:B------:R-:W-:-:S04]  /*90080*/  IMAD.WIDE R230, R0, 0x4, R208 ;  /* 0x0000000400e67825 */ /* 0x000fc800078e02d0 */
[----:B------:R-:W-:-:S04]  /*90090*/  IMAD.WIDE R232, R0, 0x4, R142 ;  /* 0x0000000400e87825 */ /* 0x000fc800078e028e */
[----:B------:R-:W-:Y:S01]  /*900a0*/  IMAD.WIDE R234, R0, 0x4, R140 ;  /* 0x0000000400ea7825 */ /* 0x000fe200078e028c */
[----:B------:R-:W-:Y:S02]  /*900b0*/  ISETP.LT.AND P2, PT, R244, c[0x0][0x178], !P2 ;  /* 0x00005e00f4007a0c */ /* 0x000fe40005741270 */
[----:B------:R-:W-:Y:S01]  /*900c0*/  ISETP.LT.AND P4, PT, R251, c[0x0][0x178], !P0 ;  /* 0x00005e00fb007a0c */ /* 0x000fe20004781270 */
[----:B--2---:R1:W-:Y:S04]  /*900d0*/  @P3 STG.E [R230.64], R229 ;  /* 0x000000e5e6003986 */ /* 0x0043e8000c101904 */
[----:B------:R2:W-:Y:S04]  /*900e0*/  @P5 STG.E [R232.64], R241 ;  /* 0x000000f1e8005986 */ /* 0x0005e8000c101904 */
[----:B------:R3:W-:Y:S01]  /*900f0*/  @P6 STG.E [R234.64], R3 ;  /* 0x00000003ea006986 */ /* 0x0007e2000c101904 */
[----:B-1----:R-:W-:-:S03]  /*90100*/  IMAD.WIDE R228, R0, 0x4, R10 ;  /* 0x0000000400e47825 */ /* 0x002fc600078e020a */
[----:B--2---:R-:W2:Y:S04]  /*90110*/  LDL.LU R241, [R1+0x3b4] ;  /* 0x0003b40001f17983 */ /* 0x004ea80000300800 */
[----:B------:R1:W-:Y:S01]  /*90120*/  @P1 STG.E [R228.64], R236 ;  /* 0x000000ece4001986 */ /* 0x0003e2000c101904 */
[----:B---3--:R-:W-:-:S03]  /*90130*/  IADD3 R3, R0, c[0x0][0x198], RZ ;  /* 0x0000660000037a10 */ /* 0x008fc60007ffe0ff */
[----:B-1----:R-:W3:Y:S01]  /*90140*/  LDL.LU R236, [R1+0x1e4] ;  /* 0x0001e40001ec7983 */ /* 0x002ee20000300800 */
[----:B------:R-:W-:-:S03]  /*90150*/  IMAD.WIDE R228, R0, 0x4, R8 ;  /* 0x0000000400e47825 */ /* 0x000fc600078e0208 */
[----:B------:R-:W3:Y:S01]  /*90160*/  LDL.LU R0, [R1+0x3774] ;  /* 0x0037740001007983 */ /* 0x000ee20000300800 */
[----:B------:R-:W-:Y:S01]  /*90170*/  ISETP.LT.AND P5, PT, R250, c[0x0][0x178], !P0 ;  /* 0x00005e00fa007a0c */ /* 0x000fe200047a1270 */
[----:B------:R-:W-:Y:S01]  /*90180*/  IMAD.WIDE R230, R3, 0x4, R4 ;  /* 0x0000000403e67825 */ /* 0x000fe200078e0204 */
[----:B------:R-:W-:Y:S02]  /*90190*/  ISETP.LT.AND P6, PT, R249, c[0x0][0x178], !P0 ;  /* 0x00005e00f9007a0c */ /* 0x000fe400047c1270 */
[----:B------:R-:W-:Y:S01]  /*901a0*/  ISETP.LT.AND P3, PT, R248, c[0x0][0x178], !P0 ;  /* 0x00005e00f8007a0c */ /* 0x000fe20004761270 */
[----:B------:R-:W-:Y:S01]  /*901b0*/  IMAD.WIDE R232, R3, 0x4, R210 ;  /* 0x0000000403e87825 */ /* 0x000fe200078e02d2 */
[----:B------:R-:W-:Y:S01]  /*901c0*/  ISETP.LT.AND P1, PT, R247, c[0x0][0x178], !P0 ;  /* 0x00005e00f7007a0c */ /* 0x000fe20004721270 */
[----:B------:R1:W-:Y:S04]  /*901d0*/  @P2 STG.E [R228.64], R242 ;  /* 0x000000f2e4002986 */ /* 0x0003e8000c101904 */
[----:B------:R4:W-:Y:S01]  /*901e0*/  @P4 STG.E [R230.64], R237 ;  /* 0x000000ede6004986 */ /* 0x0009e2000c101904 */
[----:B------:R-:W-:Y:S01]  /*901f0*/  IMAD.WIDE R234, R3, 0x4, R6 ;  /* 0x0000000403ea7825 */ /* 0x000fe200078e0206 */
[----:B------:R-:W-:-:S02]  /*90200*/  ISETP.LT.AND P4, PT, R245, c[0x0][0x178], !P0 ;  /* 0x00005e00f5007a0c */ /* 0x000fc40004781270 */
[----:B------:R4:W-:Y:S01]  /*90210*/  @P5 STG.E [R232.64], R239 ;  /* 0x000000efe8005986 */ /* 0x0009e2000c101904 */
[----:B------:R-:W-:Y:S02]  /*90220*/  ISETP.LT.AND P5, PT, R246, c[0x0][0x178], !P0 ;  /* 0x00005e00f6007a0c */ /* 0x000fe400047a1270 */
[----:B------:R-:W-:Y:S01]  /*90230*/  ISETP.LT.AND P0, PT, R244, c[0x0][0x178], !P0 ;  /* 0x00005e00f4007a0c */ /* 0x000fe20004701270 */
[C---:B-1----:R-:W-:Y:S01]  /*90240*/  IMAD.WIDE R228, R3.reuse, 0x4, R208 ;  /* 0x0000000403e47825 */ /* 0x042fe200078e02d0 */
[----:B------:R-:W-:Y:S03]  /*90250*/  @P6 STG.E [R234.64], R30 ;  /* 0x0000001eea006986 */ /* 0x000fe6000c101904 */
[C---:B----4-:R-:W-:Y:S01]  /*90260*/  IMAD.WIDE R230, R3.reuse, 0x4, R142 ;  /* 0x0000000403e67825 */ /* 0x050fe200078e028e */
[----:B------:R1:W-:Y:S04]  /*90270*/  @P3 STG.E [R228.64], R29 ;  /* 0x0000001de4003986 */ /* 0x0003e8000c101904 */
[----:B------:R4:W-:Y:S01]  /*90280*/  @P1 STG.E [R230.64], R238 ;  /* 0x000000eee6001986 */ /* 0x0009e2000c101904 */
[----:B------:R-:W-:-:S03]  /*90290*/  IMAD.WIDE R232, R3, 0x4, R8 ;  /* 0x0000000403e87825 */ /* 0x000fc600078e0208 */
[----:B------:R-:W3:Y:S01]  /*902a0*/  LDL.LU R242, [R1+0x3988] ;  /* 0x0039880001f27983 */ /* 0x000ee20000300800 */
[----:B-1----:R-:W-:-:S03]  /*902b0*/  IMAD.WIDE R228, R3, 0x4, R140 ;  /* 0x0000000403e47825 */ /* 0x002fc600078e028c */
[----:B------:R-:W3:Y:S01]  /*902c0*/  LDL.LU R239, [R1+0xb20] ;  /* 0x000b200001ef7983 */ /* 0x000ee20000300800 */
[----:B----4-:R-:W-:-:S03]  /*902d0*/  IMAD.WIDE R230, R3, 0x4, R10 ;  /* 0x0000000403e67825 */ /* 0x010fc600078e020a */
[----:B------:R-:W4:Y:S04]  /*902e0*/  LDL.LU R30, [R1+0x3778] ;  /* 0x00377800011e7983 */ /* 0x000f280000300800 */
[----:B------:R-:W4:Y:S04]  /*902f0*/  LDL.LU R238, [R1+0xac0] ;  /* 0x000ac00001ee7983 */ /* 0x000f280000300800 */
[----:B------:R-:W4:Y:S04]  /*90300*/  LDL.LU R29, [R1+0x630] ;  /* 0x00063000011d7983 */ /* 0x000f280000300800 */
[----:B--2---:R-:W-:Y:S04]  /*90310*/  @P5 STG.E [R228.64], R241 ;  /* 0x000000f1e4005986 */ /* 0x004fe8000c101904 */
[----:B---3--:R-:W-:Y:S01]  /*90320*/  @P4 STG.E [R230.64], R236 ;  /* 0x000000ece6004986 */ /* 0x008fe2000c101904 */
[----:B------:R-:W-:-:S03]  /*90330*/  ISETP.GE.AND P2, PT, R0, c[0x0][0x17c], PT ;  /* 0x00005f0000007a0c */ /* 0x000fc60003f46270 */
[----:B------:R1:W-:Y:S01]  /*90340*/  @P0 STG.E [R232.64], R240 ;  /* 0x000000f0e8000986 */ /* 0x0003e2000c101904 */
[----:B------:R-:W-:-:S03]  /*90350*/  IADD3 R0, R3, c[0x0][0x198], RZ ;  /* 0x0000660003007a10 */ /* 0x000fc60007ffe0ff */
[----:B------:R-:W2:Y:S04]  /*90360*/  LDL.LU R3, [R1+0x9f0] ;  /* 0x0009f00001037983 */ /* 0x000ea80000300800 */
[----:B-1----:R-:W3:Y:S01]  /*90370*/  LDL.LU R233, [R1+0xb00] ;  /* 0x000b000001e97983 */ /* 0x002ee20000300800 */
[----:B------:R-:W-:Y:S02]  /*90380*/  ISETP.LT.AND P6, PT, R251, c[0x0][0x178], !P2 ;  /* 0x00005e00fb007a0c */ /* 0x000fe400057c1270 */
[----:B------:R-:W-:Y:S02]  /*90390*/  ISETP.LT.AND P1, PT, R250, c[0x0][0x178], !P2 ;  /* 0x00005e00fa007a0c */ /* 0x000fe40005721270 */
[----:B------:R-:W-:Y:S01]  /*903a0*/  ISETP.LT.AND P3, PT, R249, c[0x0][0x178], !P2 ;  /* 0x00005e00f9007a0c */ /* 0x000fe20005761270 */
[----:B------:R-:W-:Y:S01]  /*903b0*/  IMAD.WIDE R234, R0, 0x4, R4 ;  /* 0x0000000400ea7825 */ /* 0x000fe200078e0204 */
[----:B------:R-:W-:Y:S01]  /*903c0*/  ISETP.LT.AND P4, PT, R248, c[0x0][0x178], !P2 ;  /* 0x00005e00f8007a0c */ /* 0x000fe20005781270 */
[----:B------:R-:W2:Y:S02]  /*903d0*/  LDL.LU R237, [R1+0xb44] ;  /* 0x000b440001ed7983 */ /* 0x000ea40000300800 */
[----:B------:R-:W-:Y:S01]  /*903e0*/  IMAD.WIDE R228, R0, 0x4, R210 ;  /* 0x0000000400e47825 */ /* 0x000fe200078e02d2 */
[----:B------:R-:W-:Y:S01]  /*903f0*/  ISETP.LT.AND P0, PT, R247, c[0x0][0x178], !P2 ;  /* 0x00005e00f7007a0c */ /* 0x000fe20005701270 */
[----:B------:R-:W2:Y:S01]  /*90400*/  LDL.LU R241, [R1+0xb24] ;  /* 0x000b240001f17983 */ /* 0x000ea20000300800 */
[----:B------:R-:W-:Y:S01]  /*90410*/  ISETP.LT.AND P5, PT, R246, c[0x0][0x178], !P2 ;  /* 0x00005e00f6007a0c */ /* 0x000fe200057a1270 */
[----:B------:R-:W-:-:S02]  /*90420*/  IMAD.WIDE R230, R0, 0x4, R6 ;  /* 0x0000000400e67825 */ /* 0x000fc400078e0206 */
[----:B------:R-:W-:Y:S04]  /*90430*/  @P6 STG.E [R234.64], R31 ;  /* 0x0000001fea006986 */ /* 0x000fe8000c101904 */
[----:B------:R-:W2:Y:S04]  /*90440*/  LDL.LU R236, [R1+0xb04] ;  /* 0x000b040001ec7983 */ /* 0x000ea80000300800 */
[----:B------:R-:W2:Y:S04]  /*90450*/  LDL.LU R240, [R1+0xac4] ;  /* 0x000ac40001f07983 */ /* 0x000ea80000300800 */
[----:B------:R1:W-:Y:S01]  /*90460*/  @P1 STG.E [R228.64], R239 ;  /* 0x000000efe4001986 */ /* 0x0003e2000c101904 */
[----:B----4-:R-:W-:Y:S01]  /*90470*/  ISETP.GE.AND P1, PT, R30, c[0x0][0x17c], PT ;  /* 0x00005f001e007a0c */ /* 0x010fe20003f26270 */
[----:B-1----:R-:W-:-:S02]  /*90480*/  IMAD.WIDE R228, R0, 0x4, R208 ;  /* 0x0000000400e47825 */ /* 0x002fc400078e02d0 */
[----:B------:R-:W4:Y:S04]  /*90490*/  LDL.LU R239, [R1+0x9f4] ;  /* 0x0009f40001ef7983 */ /* 0x000f280000300800 */
[----:B------:R-:W4:Y:S04]  /*904a0*/  LDL.LU R31, [R1+0x634] ;  /* 0x00063400011f7983 */ /* 0x000f280000300800 */
[----:B------:R-:W4:Y:S04]  /*904b0*/  LDL.LU R30, [R1+0x614] ;  /* 0x00061400011e7983 */ /* 0x000f280000300800 */
[----:B---3--:R1:W-:Y:S04]  /*904c0*/  @P3 STG.E [R230.64], R233 ;  /* 0x000000e9e6003986 */ /* 0x0083e8000c101904 */
[----:B------:R3:W-:Y:S01]  /*904d0*/  @P4 STG.E [R228.64], R238 ;  /* 0x000000eee4004986 */ /* 0x0007e2000c101904 */
[----:B-1----:R-:W-:-:S03]  /*904e0*/  IMAD.WIDE R230, R0, 0x4, R142 ;  /* 0x0000000400e67825 */ /* 0x002fc600078e028e */
[----:B---3--:R-:W3:Y:S01]  /*904f0*/  LDL.LU R238, [R1+0x3984] ;  /* 0x0039840001ee7983 */ /* 0x008ee20000300800 */
[----:B------:R-:W-:-:S03]  /*90500*/  IMAD.WIDE R232, R0, 0x4, R140 ;  /* 0x0000000400e87825 */ /* 0x000fc600078e028c */
[----:B------:R-:W3:Y:S04]  /*90510*/  LDL.LU R229, [R1+0x610] ;  /* 0x0006100001e57983 */ /* 0x000ee80000300800 */
[----:B--2---:R-:W-:Y:S04]  /*90520*/  @P0 STG.E [R230.64], R3 ;  /* 0x00000003e6000986 */ /* 0x004fe8000c101904 */
[----:B------:R1:W-:Y:S04]  /*90530*/  @P5 STG.E [R232.64], R29 ;  /* 0x0000001de8005986 */ /* 0x0003e8000c101904 */
[----:B-1----:R-:W2:Y:S04]  /*90540*/  LDL.LU R233, [R1+0x2d0] ;  /* 0x0002d00001e97983 */ /* 0x002ea80000300800 */
[----:B------:R-:W4:Y:S01]  /*90550*/  LDL.LU R29, [R1+0x377c] ;  /* 0x00377c00011d7983 */ /* 0x000f220000300800 */
[----:B------:R-:W-:-:S02]  /*90560*/  ISETP.LT.AND P6, PT, R245, c[0x0][0x178], !P2 ;  /* 0x00005e00f5007a0c */ /* 0x000fc400057c1270 */
[----:B------:R-:W-:Y:S01]  /*90570*/  ISETP.LT.AND P2, PT, R244, c[0x0][0x178], !P2 ;  /* 0x00005e00f4007a0c */ /* 0x000fe20005741270 */
[C---:B------:R-:W-:Y:S01]  /*90580*/  IMAD.WIDE R234, R0.reuse, 0x4, R10 ;  /* 0x0000000400ea7825 */ /* 0x040fe200078e020a */
[----:B------:R-:W-:Y:S02]  /*90590*/  ISETP.LT.AND P3, PT, R251, c[0x0][0x178], !P1 ;  /* 0x00005e00fb007a0c */ /* 0x000fe40004f61270 */
[----:B------:R-:W-:Y:S02]  /*905a0*/  IADD3 R3, R0, c[0x0][0x198], RZ ;  /* 0x0000660000037a10 */ /* 0x000fe40007ffe0ff */
[----:B------:R-:W-:Y:S02]  /*905b0*/  ISETP.LT.AND P0, PT, R250, c[0x0][0x178], !P1 ;  /* 0x00005e00fa007a0c */ /* 0x000fe40004f01270 */
[----:B------:R-:W-:Y:S01]  /*905c0*/  ISETP.LT.AND P4, PT, R249, c[0x0][0x178], !P1 ;  /* 0x00005e00f9007a0c */ /* 0x000fe20004f81270 */
[----:B------:R-:W-:Y:S01]  /*905d0*/  IMAD.WIDE R230, R3, 0x4, R4 ;  /* 0x0000000403e67825 */ /* 0x000fe200078e0204 */
[----:B------:R-:W-:Y:S01]  /*905e0*/  ISETP.LT.AND P5, PT, R248, c[0x0][0x178], !P1 ;  /* 0x00005e00f8007a0c */ /* 0x000fe20004fa1270 */
[----:B---3--:R1:W-:Y:S01]  /*905f0*/  @P6 STG.E [R234.64], R229 ;  /* 0x000000e5ea006986 */ /* 0x0083e2000c101904 */
[----:B------:R-:W-:Y:S01]  /*90600*/  ISETP.LT.AND P6, PT, R247, c[0x0][0x178], !P1 ;  /* 0x00005e00f7007a0c */ /* 0x000fe20004fc1270 */
[----:B-1----:R-:W-:-:S05]  /*90610*/  IMAD.WIDE R228, R0, 0x4, R8 ;  /* 0x0000000400e47825 */ /* 0x002fca00078e0208 */
[----:B--2---:R1:W-:Y:S01]  /*90620*/  @P2 STG.E [R228.64], R233 ;  /* 0x000000e9e4002986 */ /* 0x0043e2000c101904 */
[----:B------:R-:W-:-:S03]  /*90630*/  ISETP.LT.AND P2, PT, R245, c[0x0][0x178], !P1 ;  /* 0x00005e00f5007a0c */ /* 0x000fc60004f41270 */
[----:B------:R2:W-:Y:S01]  /*90640*/  @P3 STG.E [R230.64], R237 ;  /* 0x000000ede6003986 */ /* 0x0005e2000c101904 */
[----:B------:R-:W-:Y:S01]  /*90650*/  ISETP.LT.AND P3, PT, R246, c[0x0][0x178], !P1 ;  /* 0x00005e00f6007a0c */ /* 0x000fe20004f61270 */
[----:B------:R-:W-:-:S04]  /*90660*/  IMAD.WIDE R234, R3, 0x4, R142 ;  /* 0x0000000403ea7825 */ /* 0x000fc800078e028e */
[----:B-1----:R-:W-:-:S04]  /*90670*/  IMAD.WIDE R228, R3, 0x4, R210 ;  /* 0x0000000403e47825 */ /* 0x002fc800078e02d2 */
[C---:B--2---:R-:W-:Y:S01]  /*90680*/  IMAD.WIDE R230, R3.reuse, 0x4, R6 ;  /* 0x0000000403e67825 */ /* 0x044fe200078e0206 */
[----:B------:R1:W-:Y:S01]  /*90690*/  @P0 STG.E [R228.64], R241 ;  /* 0x000000f1e4000986 */ /* 0x0003e2000c101904 */
[----:B------:R-:W-:Y:S02]  /*906a0*/  ISETP.LT.AND P1, PT, R244, c[0x0][0x178], !P1 ;  /* 0x00005e00f4007a0c */ /* 0x000fe40004f21270 */
[C---:B------:R-:W-:Y:S01]  /*906b0*/  IMAD.WIDE R232, R3.reuse, 0x4, R208 ;  /* 0x0000000403e87825 */ /* 0x040fe200078e02d0 */
[----:B------:R2:W-:Y:S04]  /*906c0*/  @P4 STG.E [R230.64], R236 ;  /* 0x000000ece6004986 */ /* 0x0005e8000c101904 */
[----:B------:R-:W-:Y:S01]  /*906d0*/  @P5 STG.E [R232.64], R240 ;  /* 0x000000f0e8005986 */ /* 0x000fe2000c101904 */
[----:B-1----:R-:W-:-:S04]  /*906e0*/  IMAD.WIDE R228, R3, 0x4, R10 ;  /* 0x0000000403e47825 */ /* 0x002fc800078e020a */
[----:B--2---:R-:W-:Y:S01]  /*906f0*/  IMAD.WIDE R230, R3, 0x4, R140 ;  /* 0x0000000403e67825 */ /* 0x004fe200078e028c */
[----:B----4-:R1:W-:Y:S01]  /*90700*/  @P6 STG.E [R234.64], R239 ;  /* 0x000000efea006986 */ /* 0x0103e2000c101904 */
[----:B------:R-:W-:-:S03]  /*90710*/  ISETP.GE.AND P0, PT, R29, c[0x0][0x17c], PT ;  /* 0x00005f001d007a0c */ /* 0x000fc60003f06270 */
[----:B------:R-:W-:Y:S04]  /*90720*/  @P3 STG.E [R230.64], R31 ;  /* 0x0000001fe6003986 */ /* 0x000fe8000c101904 */
[----:B------:R2:W-:Y:S01]  /*90730*/  @P2 STG.E [R228.64], R30 ;  /* 0x0000001ee4002986 */ /* 0x0005e2000c101904 */
[----:B------:R-:W-:-:S03]  /*90740*/  IADD3 R0, R3, c[0x0][0x198], RZ ;  /* 0x0000660003007a10 */ /* 0x000fc60007ffe0ff */
[----:B------:R-:W3:Y:S04]  /*90750*/  LDL.LU R29, [R1+0x3780] ;  /* 0x00378000011d7983 */ /* 0x000ee80000300800 */
[----:B-1----:R-:W4:Y:S01]  /*90760*/  LDL.LU R239, [R1+0xb50] ;  /* 0x000b500001ef7983 */ /* 0x002f220000300800 */
[----:B--2---:R-:W-:-:S03]  /*90770*/  IMAD.WIDE R228, R3, 0x4, R8 ;  /* 0x0000000403e47825 */ /* 0x004fc600078e0208 */
[----:B------:R-:W2:Y:S04]  /*90780*/  LDL.LU R234, [R1+0x7a0] ;  /* 0x0007a00001ea7983 */ /* 0x000ea80000300800 */
[----:B------:R-:W2:Y:S04]  /*90790*/  LDL.LU R235, [R1+0x790] ;  /* 0x0007900001eb7983 */ /* 0x000ea80000300800 */
[----:B------:R-:W2:Y:S04]  /*907a0*/  LDL.LU R3, [R1+0xa00] ;  /* 0x000a000001037983 */ /* 0x000ea80000300800 */
[----:B------:R1:W-:Y:S04]  /*907b0*/  @P1 STG.E [R228.64], R238 ;  /* 0x000000eee4001986 */ /* 0x0003e8000c101904 */
[----:B-1----:R-:W2:Y:S04]  /*907c0*/  LDL.LU R238, [R1+0x3980] ;  /* 0x0039800001ee7983 */ /* 0x002ea80000300800 */
[----:B------:R-:W2:Y:S04]  /*907d0*/  LDL.LU R228, [R1+0xb70] ;  /* 0x000b700001e47983 */ /* 0x000ea80000300800 */
[----:B------:R-:W4:Y:S01]  /*907e0*/  LDL.LU R229, [R1+0xb60] ;  /* 0x000b600001e57983 */ /* 0x000f220000300800 */
[----:B------:R-:W-:-:S02]  /*907f0*/  ISETP.LT.AND P4, PT, R251, c[0x0][0x178], !P0 ;  /* 0x00005e00fb007a0c */ /* 0x000fc40004781270 */
[----:B------:R-:W-:Y:S01]  /*90800*/  ISETP.LT.AND P6, PT, R250, c[0x0][0x178], !P0 ;  /* 0x00005e00fa007a0c */ /* 0x000fe200047c1270 */
[C---:B------:R-:W-:Y:S01]  /*90810*/  IMAD.WIDE R230, R0.reuse, 0x4, R4 ;  /* 0x0000000400e67825 */ /* 0x040fe200078e0204 */
[----:B------:R-:W-:Y:S01]  /*90820*/  ISETP.LT.AND P3, PT, R249, c[0x0][0x178], !P0 ;  /* 0x00005e00f9007a0c */ /* 0x000fe20004761270 */
[----:B------:R-:W4:Y:S02]  /*90830*/  LDL.LU R237, [R1+0xb74] ;  /* 0x000b740001ed7983 */ /* 0x000f240000300800 */
[----:B------:R-:W-:Y:S02]  /*90840*/  IMAD.WIDE R232, R0, 0x4, R210 ;  /* 0x0000000400e87825 */ /* 0x000fe400078e02d2 */
[----:B------:R-:W4:Y:S04]  /*90850*/  LDL.LU R241, [R1+0xb64] ;  /* 0x000b640001f17983 */ /* 0x000f280000300800 */
[----:B------:R-:W4:Y:S04]  /*90860*/  LDL.LU R31, [R1+0xb54] ;  /* 0x000b5400011f7983 */ /* 0x000f280000300800 */
[----:B------:R-:W4:Y:S04]  /*90870*/  LDL.LU R236, [R1+0xb34] ;  /* 0x000b340001ec7983 */ /* 0x000f280000300800 */
[----:B------:R-:W4:Y:S01]  /*90880*/  LDL.LU R240, [R1+0xa04] ;  /* 0x000a040001f07983 */ /* 0x000f220000300800 */
[----:B---3--:R-:W-:-:S03]  /*90890*/  ISETP.GE.AND P1, PT, R29, c[0x0][0x17c], PT ;  /* 0x00005f001d007a0c */ /* 0x008fc60003f26270 */
[----:B------:R-:W3:Y:S04]  /*908a0*/  LDL.LU R29, [R1+0x7a4] ;  /* 0x0007a400011d7983 */ /* 0x000ee80000300800 */
[----:B------:R-:W3:Y:S04]  /*908b0*/  LDL.LU R30, [R1+0x6d8] ;  /* 0x0006d800011e7983 */ /* 0x000ee80000300800 */
[----:B--2---:R-:W-:Y:S04]  /*908c0*/  @P4 STG.E [R230.64], R228 ;  /* 0x000000e4e6004986 */ /* 0x004fe8000c101904 */
[----:B----4-:R1:W-:Y:S02]  /*908d0*/  @P6 STG.E [R232.64], R229 ;  /* 0x000000e5e8006986 */ /* 0x0103e4000c101904 */
[----:B-1----:R-:W-:-:S05]  /*908e0*/  IMAD.WIDE R228, R0, 0x4, R6 ;  /* 0x0000000400e47825 */ /* 0x002fca00078e0206 */
[----:B------:R1:W-:Y:S04]  /*908f0*/  @P3 STG.E [R228.64], R239 ;  /* 0x000000efe4003986 */ /* 0x0003e8000c101904 */
[----:B-1----:R-:W2:Y:S04]  /*90900*/  LDL.LU R239, [R1+0x397c] ;  /* 0x00397c0001ef7983 */ /* 0x002ea80000300800 */
[----:B------:R-:W4:Y:S01]  /*90910*/  LDL.LU R229, [R1+0xb30] ;  /* 0x000b300001e57983 */ /* 0x000f220000300800 */
[----:B------:R-:W-:Y:S02]  /*90920*/  ISETP.LT.AND P2, PT, R248, c[0x0][0x178], !P0 ;  /* 0x00005e00f8007a0c */ /* 0x000fe40004741270 */
[----:B------:R-:W-:Y:S01]  /*90930*/  ISETP.LT.AND P5, PT, R247, c[0x0][0x178], !P0 ;  /* 0x00005e00f7007a0c */ /* 0x000fe200047a1270 */
[----:B------:R-:W-:Y:S01]  /*90940*/  IMAD.WIDE R230, R0, 0x4, R208 ;  /* 0x0000000400e67825 */ /* 0x000fe200078e02d0 */
[----:B------:R-:W-:-:S02]  /*90950*/  ISETP.LT.AND P4, PT, R246, c[0x0][0x178], !P0 ;  /* 0x00005e00f6007a0c */ /* 0x000fc40004781270 */
[----:B------:R-:W-:Y:S01]  /*90960*/  ISETP.LT.AND P6, PT, R245, c[0x0][0x178], !P0 ;  /* 0x00005e00f5007a0c */ /* 0x000fe200047c1270 */
[----:B------:R-:W-:Y:S01]  /*90970*/  IMAD.WIDE R232, R0, 0x4, R142 ;  /* 0x0000000400e87825 */ /* 0x000fe200078e028e */
[----:B------:R-:W-:Y:S02]  /*90980*/  ISETP.LT.AND P0, PT, R244, c[0x0][0x178], !P0 ;  /* 0x00005e00f4007a0c */ /* 0x000fe40004701270 */
[----:B------:R-:W-:-:S03]  /*90990*/  ISETP.LT.AND P3, PT, R250, c[0x0][0x178], !P1 ;  /* 0x00005e00fa007a0c */ /* 0x000fc60004f61270 */
[----:B----4-:R1:W-:Y:S04]  /*909a0*/  @P2 STG.E [R230.64], R229 ;  /* 0x000000e5e6002986 */ /* 0x0103e8000c101904 */
[----:B------:R4:W-:Y:S01]  /*909b0*/  @P5 STG.E [R232.64], R3 ;  /* 0x00000003e8005986 */ /* 0x0009e2000c101904 */
[----:B-1----:R-:W-:-:S03]  /*909c0*/  IMAD.WIDE R228, R0, 0x4, R140 ;  /* 0x0000000400e47825 */ /* 0x002fc600078e028c */
[----:B----4-:R-:W4:Y:S01]  /*909d0*/  LDL.LU R3, [R1+0x3784] ;  /* 0x0037840001037983 */ /* 0x010f220000300800 */
[----:B------:R-:W-:-:S04]  /*909e0*/  IMAD.WIDE R230, R0, 0x4, R10 ;  /* 0x0000000400e67825 */ /* 0x000fc800078e020a */
[----:B------:R-:W-:Y:S01]  /*909f0*/  IMAD.WIDE R232, R0, 0x4, R8 ;  /* 0x0000000400e87825 */ /* 0x000fe200078e0208 */
[----:B------:R-:W-:Y:S04]  /*90a00*/  @P4 STG.E [R228.64], R234 ;  /* 0x000000eae4004986 */ /* 0x000fe8000c101904 */
[----:B------:R-:W-:Y:S04]  /*90a10*/  @P6 STG.E [R230.64], R235 ;  /* 0x000000ebe6006986 */ /* 0x000fe8000c101904 */
[----:B------:R1:W-:Y:S04]  /*90a20*/  @P0 STG.E [R232.64], R242 ;  /* 0x000000f2e8000986 */ /* 0x0003e8000c101904 */
[----:B-1----:R-:W2:Y:S01]  /*90a30*/  LDL.LU R242, [R1+0x3978] ;  /* 0x0039780001f27983 */ /* 0x002ea20000300800 */
[----:B------:R-:W-:-:S02]  /*90a40*/  ISETP.LT.AND P2, PT, R251, c[0x0][0x178], !P1 ;  /* 0x00005e00fb007a0c */ /* 0x000fc40004f41270 */
[----:B------:R-:W-:Y:S02]  /*90a50*/  ISETP.LT.AND P5, PT, R249, c[0x0][0x178], !P1 ;  /* 0x00005e00f9007a0c */ /* 0x000fe40004fa1270 */
[----:B------:R-:W-:Y:S02]  /*90a60*/  IADD3 R0, R0, c[0x0][0x198], RZ ;  /* 0x0000660000007a10 */ /* 0x000fe40007ffe0ff */
[----:B------:R-:W-:Y:S02]  /*90a70*/  ISETP.LT.AND P4, PT, R248, c[0x0][0x178], !P1 ;  /* 0x00005e00f8007a0c */ /* 0x000fe40004f81270 */
[----:B------:R-:W-:Y:S01]  /*90a80*/  ISETP.LT.AND P0, PT, R247, c[0x0][0x178], !P1 ;  /* 0x00005e00f7007a0c */ /* 0x000fe20004f01270 */
[----:B------:R-:W-:Y:S01]  /*90a90*/  IMAD.WIDE R228, R0, 0x4, R4 ;  /* 0x0000000400e47825 */ /* 0x000fe200078e0204 */
[----:B------:R-:W-:-:S03]  /*90aa0*/  ISETP.LT.AND P6, PT, R246, c[0x0][0x178], !P1 ;  /* 0x00005e00f6007a0c */ /* 0x000fc60004fc1270 */
[C---:B------:R-:W-:Y:S01]  /*90ab0*/  IMAD.WIDE R230, R0.reuse, 0x4, R210 ;  /* 0x0000000400e67825 */ /* 0x040fe200078e02d2 */
[----:B------:R1:W-:Y:S03]  /*90ac0*/  @P2 STG.E [R228.64], R237 ;  /* 0x000000ede4002986 */ /* 0x0003e6000c101904 */
[----:B------:R-:W-:Y:S01]  /*90ad0*/  IMAD.WIDE R232, R0, 0x4, R6 ;  /* 0x0000000400e87825 */ /* 0x000fe200078e0206 */
[----:B------:R3:W-:Y:S01]  /*90ae0*/  @P3 STG.E [R230.64], R241 ;  /* 0x000000f1e6003986 */ /* 0x0007e2000c101904 */
[----:B------:R-:W-:-:S03]  /*90af0*/  ISETP.LT.AND P3, PT, R244, c[0x0][0x178], !P1 ;  /* 0x00005e00f4007a0c */ /* 0x000fc60004f61270 */
[----:B------:R3:W-:Y:S01]  /*90b00*/  @P5 STG.E [R232.64], R31 ;  /* 0x0000001fe8005986 */ /* 0x0007e2000c101904 */
[----:B------:R-:W-:Y:S01]  /*90b10*/  ISETP.LT.AND P1, PT, R245, c[0x0][0x178], !P1 ;  /* 0x00005e00f5007a0c */ /* 0x000fe20004f21270 */
[----:B-1----:R-:W-:-:S04]  /*90b20*/  IMAD.WIDE R228, R0, 0x4, R140 ;  /* 0x0000000400e47825 */ /* 0x002fc800078e028c */
[----:B---3--:R-:W-:-:S04]  /*90b30*/  IMAD.WIDE R230, R0, 0x4, R208 ;  /* 0x0000000400e67825 */ /* 0x008fc800078e02d0 */
[C---:B------:R-:W-:Y:S01]  /*90b40*/  IMAD.WIDE R232, R0.reuse, 0x4, R142 ;  /* 0x0000000400e87825 */ /* 0x040fe200078e028e */
[----:B------:R1:W-:Y:S04]  /*90b50*/  @P4 STG.E [R230.64], R236 ;  /* 0x000000ece6004986 */ /* 0x0003e8000c101904 */
[----:B------:R-:W3:Y:S04]  /*90b60*/  LDL.LU R31, [R1+0x6c8] ;  /* 0x0006c800011f7983 */ /* 0x000ee80000300800 */
[----:B------:R-:W-:Y:S04]  /*90b70*/  @P0 STG.E [R232.64], R240 ;  /* 0x000000f0e8000986 */ /* 0x000fe8000c101904 */
[----:B------:R-:W3:Y:S01]  /*90b80*/  LDL.LU R234, [R1+0x288] ;  /* 0x0002880001ea7983 */ /* 0x000ee20000300800 */
[----:B-1----:R-:W-:-:S03]  /*90b90*/  IMAD.WIDE R230, R0, 0x4, R8 ;  /* 0x0000000400e67825 */ /* 0x002fc600078e0208 */
[----:B------:R1:W-:Y:S04]  /*90ba0*/  @P6 STG.E [R228.64], R29 ;  /* 0x0000001de4006986 */ /* 0x0003e8000c101904 */
[----:B-1----:R-:W3:Y:S01]  /*90bb0*/  LDL.LU R29, [R1+0x3788] ;  /* 0x00378800011d7983 */ /* 0x002ee20000300800 */
[----:B------:R-:W-:-:S03]  /*90bc0*/  IMAD.WIDE R228, R0, 0x4, R10 ;  /* 0x0000000400e47825 */ /* 0x000fc600078e020a */
[----:B------:R-:W3:Y:S04]  /*90bd0*/  LDL.LU R235, [R1+0x1d8] ;  /* 0x0001d80001eb7983 */ /* 0x000ee80000300800 */
[----:B------:R-:W3:Y:S01]  /*90be0*/  LDL.LU R240, [R1+0x188] ;  /* 0x0001880001f07983 */ /* 0x000ee20000300800 */
[----:B----4-:R-:W-:Y:S02]  /*90bf0*/  ISETP.GE.AND P2, PT, R3, c[0x0][0x17c], PT ;  /* 0x00005f0003007a0c */ /* 0x010fe40003f46270 */
[----:B------:R-:W-:Y:S02]  /*90c00*/  IADD3 R3, R0, c[0x0][0x198], RZ ;  /* 0x0000660000037a10 */ /* 0x000fe40007ffe0ff */
[----:B------:R-:W4:Y:S04]  /*90c10*/  LDL.LU R0, [R1+0x3c8] ;  /* 0x0003c80001007983 */ /* 0x000f280000300800 */
[----:B--2---:R1:W-:Y:S04]  /*90c20*/  @P1 STG.E [R228.64], R242 ;  /* 0x000000f2e4001986 */ /* 0x0043e8000c101904 */
[----:B-1----:R-:W2:Y:S01]  /*90c30*/  LDL.LU R242, [R1+0x3974] ;  /* 0x0039740001f27983 */ /* 0x002ea20000300800 */
[----:B------:R-:W-:-:S02]  /*90c40*/  ISETP.LT.AND P5, PT, R251, c[0x0][0x178], !P2 ;  /* 0x00005e00fb007a0c */ /* 0x000fc400057a1270 */
[----:B------:R-:W-:Y:S01]  /*90c50*/  ISETP.LT.AND P0, PT, R250, c[0x0][0x178], !P2 ;  /* 0x00005e00fa007a0c */ /* 0x000fe20005701270 */
[----:B------:R-:W-:Y:S01]  /*90c60*/  IMAD.WIDE R232, R3, 0x4, R4 ;  /* 0x0000000403e87825 */ /* 0x000fe200078e0204 */
[----:B------:R-:W-:Y:S02]  /*90c70*/  ISETP.LT.AND P4, PT, R249, c[0x0][0x178], !P2 ;  /* 0x00005e00f9007a0c */ /* 0x000fe40005781270 */
[----:B------:R-:W-:Y:S01]  /*90c80*/  ISETP.LT.AND P6, PT, R248, c[0x0][0x178], !P2 ;  /* 0x00005e00f8007a0c */ /* 0x000fe200057c1270 */
[----:B------:R1:W-:Y:S01]  /*90c90*/  @P3 STG.E [R230.64], R243 ;  /* 0x000000f3e6003986 */ /* 0x0003e2000c101904 */
[----:B------:R-:W-:Y:S01]  /*90ca0*/  ISETP.LT.AND P3, PT, R247, c[0x0][0x178], !P2 ;  /* 0x00005e00f7007a0c */ /* 0x000fe20005761270 */
[----:B------:R-:W-:Y:S01]  /*90cb0*/  IMAD.WIDE R228, R3, 0x4, R210 ;  /* 0x0000000403e47825 */ /* 0x000fe200078e02d2 */
[----:B------:R-:W-:-:S03]  /*90cc0*/  ISETP.LT.AND P1, PT, R246, c[0x0][0x178], !P2 ;  /* 0x00005e00f6007a0c */ /* 0x000fc60005721270 */
[----:B------:R3:W-:Y:S01]  /*90cd0*/  @P5 STG.E [R232.64], R30 ;  /* 0x0000001ee8005986 */ /* 0x0007e2000c101904 */
[----:B------:R-:W-:-:S03]  /*90ce0*/  ISETP.LT.AND P5, PT, R245, c[0x0][0x178], !P2 ;  /* 0x00005e00f5007a0c */ /* 0x000fc600057a1270 */
[----:B-1----:R-:W2:Y:S01]  /*90cf0*/  LDL.LU R243, [R1+0x3970] ;  /* 0x0039700001f37983 */ /* 0x002ea20000300800 */
[----:B------:R-:W-:-:S03]  /*90d00*/  IMAD.WIDE R230, R3, 0x4, R6 ;  /* 0x0000000403e67825 */ /* 0x000fc600078e0206 */
[----:B---3--:R-:W3:Y:S01]  /*90d10*/  LDL.LU R30, [R1+0x6dc] ;  /* 0x0006dc00011e7983 */ /* 0x008ee20000300800 */
[----:B------:R-:W-:-:S03]  /*90d20*/  IMAD.WIDE R232, R3, 0x4, R208 ;  /* 0x0000000403e87825 */ /* 0x000fc600078e02d0 */
[----:B------:R1:W-:Y:S04]  /*90d30*/  @P0 STG.E [R228.64], R31 ;  /* 0x0000001fe4000986 */ /* 0x0003e8000c101904 */
[----:B------:R-:W3:Y:S04]  /*90d40*/  LDL.LU R237, [R1+0x6cc] ;  /* 0x0006cc0001ed7983 */ /* 0x000ee80000300800 */
[----:B------:R-:W3:Y:S01]  /*90d50*/  LDL.LU R241, [R1+0x3cc] ;  /* 0x0003cc0001f17983 */ /* 0x000ee20000300800 */
[----:B-1----:R-:W-:-:S03]  /*90d60*/  IMAD.WIDE R228, R3, 0x4, R142 ;  /* 0x0000000403e47825 */ /* 0x002fc600078e028e */
[----:B------:R-:W3:Y:S04]  /*90d70*/  LDL.LU R236, [R1+0x28c] ;  /* 0x00028c0001ec7983 */ /* 0x000ee80000300800 */
[----:B------:R-:W3:Y:S01]  /*90d80*/  LDL.LU R31, [R1+0x1dc] ;  /* 0x0001dc00011f7983 */ /* 0x000ee20000300800 */
[----:B------:R-:W-:-:S03]  /*90d90*/  ISETP.GE.AND P0, PT, R29, c[0x0][0x17c], PT ;  /* 0x00005f001d007a0c */ /* 0x000fc60003f06270 */
[----:B------:R-:W3:Y:S04]  /*90da0*/  LDL.LU R29, [R1+0x18c] ;  /* 0x00018c00011d7983 */ /* 0x000ee80000300800 */
[----:B----4-:R1:W-:Y:S04]  /*90db0*/  @P4 STG.E [R230.64], R0 ;  /* 0x00000000e6004986 */ /* 0x0103e8000c101904 */
[----:B------:R4:W-:Y:S04]  /*90dc0*/  @P6 STG.E [R232.64], R234 ;  /* 0x000000eae8006986 */ /* 0x0009e8000c101904 */
[----:B------:R-:W-:Y:S01]  /*90dd0*/  @P3 STG.E [R228.64], R235 ;  /* 0x000000ebe4003986 */ /* 0x000fe2000c101904 */
[----:B-1----:R-:W-:-:S04]  /*90de0*/  IMAD.WIDE R230, R3, 0x4, R140 ;  /* 0x0000000403e67825 */ /* 0x002fc800078e028c */
[----:B----4-:R-:W-:Y:S01]  /*90df0*/  IMAD.WIDE R232, R3, 0x4, R10 ;  /* 0x0000000403e87825 */ /* 0x010fe200078e020a */
[----:B------:R-:W-:Y:S04]  /*90e00*/  @P1 STG.E [R230.64], R240 ;  /* 0x000000f0e6001986 */ /* 0x000fe8000c101904 */
[----:B--2---:R1:W-:Y:S04]  /*90e10*/  @P5 STG.E [R232.64], R242 ;  /* 0x000000f2e8005986 */ /* 0x0043e8000c101904 */
[----:B-1----:R-:W2:Y:S01]  /*90e20*/  LDL.LU R242, [R1+0x378c] ;  /* 0x00378c0001f27983 */ /* 0x002ea20000300800 */
[----:B------:R-:W-:-:S02]  /*90e30*/  ISETP.LT.AND P2, PT, R244, c[0x0][0x178], !P2 ;  /* 0x00005e00f4007a0c */ /* 0x000fc40005741270 */
[----:B------:R-:W-:Y:S02]  /*90e40*/  ISETP.LT.AND P4, PT, R251, c[0x0][0x178], !P0 ;  /* 0x00005e00fb007a0c */ /* 0x000fe40004781270 */
[C---:B------:R-:W-:Y:S01]  /*90e50*/  IADD3 R0, R3.reuse, c[0x0][0x198], RZ ;  /* 0x0000660003007a10 */ /* 0x040fe20007ffe0ff */
[----:B------:R-:W-:Y:S01]  /*90e60*/  IMAD.WIDE R228, R3, 0x4, R8 ;  /* 0x0000000403e47825 */ /* 0x000fe200078e0208 */
[----:B------:R-:W-:Y:S01]  /*90e70*/  ISETP.LT.AND P3, PT, R250, c[0x0][0x178], !P0 ;  /* 0x00005e00fa007a0c */ /* 0x000fe20004761270 */
[----:B------:R-:W4:Y:S02]  /*90e80*/  LDL.LU R240, [R1+0xad8] ;  /* 0x000ad80001f07983 */ /* 0x000f240000300800 */
[----:B------:R-:W-:Y:S01]  /*90e90*/  IMAD.WIDE R230, R0, 0x4, R4 ;  /* 0x0000000400e67825 */ /* 0x000fe200078e0204 */
[----:B------:R-:W-:Y:S02]  /*90ea0*/  ISETP.LT.AND P1, PT, R249, c[0x0][0x178], !P0 ;  /* 0x00005e00f9007a0c */ /* 0x000fe40004721270 */
[----:B------:R-:W-:Y:S01]  /*90eb0*/  ISETP.LT.AND P5, PT, R248, c[0x0][0x178], !P0 ;  /* 0x00005e00f8007a0c */ /* 0x000fe200047a1270 */
[----:B------:R1:W-:Y:S01]  /*90ec0*/  @P2 STG.E [R228.64], R238 ;  /* 0x000000eee4002986 */ /* 0x0003e2000c101904 */
[----:B------:R-:W-:-:S03]  /*90ed0*/  ISETP.LT.AND P6, PT, R247, c[0x0][0x178], !P0 ;  /* 0x00005e00f7007a0c */ /* 0x000fc600047c1270 */
[----:B---3--:R3:W-:Y:S01]  /*90ee0*/  @P4 STG.E [R230.64], R30 ;  /* 0x0000001ee6004986 */ /* 0x0087e2000c101904 */
[----:B------:R-:W-:Y:S01]  /*90ef0*/  ISETP.LT.AND P4, PT, R246, c[0x0][0x178], !P0 ;  /* 0x00005e00f6007a0c */ /* 0x000fe20004781270 */
[----:B------:R-:W-:-:S04]  /*90f00*/  IMAD.WIDE R232, R0, 0x4, R208 ;  /* 0x0000000400e87825 */ /* 0x000fc800078e02d0 */
[----:B-1----:R-:W-:-:S04]  /*90f10*/  IMAD.WIDE R228, R0, 0x4, R210 ;  /* 0x0000000400e47825 */ /* 0x002fc800078e02d2 */
[C---:B---3--:R-:W-:Y:S01]  /*90f20*/  IMAD.WIDE R230, R0.reuse, 0x4, R6 ;  /* 0x0000000400e67825 */ /* 0x048fe200078e0206 */
[----:B------:R1:W-:Y:S03]  /*90f30*/  @P3 STG.E [R228.64], R237 ;  /* 0x000000ede4003986 */ /* 0x0003e6000c101904 */
[C---:B------:R-:W-:Y:S01]  /*90f40*/  IMAD.WIDE R234, R0.reuse, 0x4, R142 ;  /* 0x0000000400ea7825 */ /* 0x040fe200078e028e */
[----:B------:R-:W-:Y:S04]  /*90f50*/  @P1 STG.E [R230.64], R241 ;  /* 0x000000f1e6001986 */ /* 0x000fe8000c101904 */
[----:B------:R-:W3:Y:S01]  /*90f60*/  LDL.LU R30, [R1+0xa98] ;  /* 0x000a9800011e7983 */ /* 0x000ee20000300800 */
[----:B-1----:R-:W-:-:S03]  /*90f70*/  IMAD.WIDE R228, R0, 0x4, R140 ;  /* 0x0000000400e47825 */ /* 0x002fc600078e028c */
[----:B------:R-:W-:Y:S04]  /*90f80*/  @P5 STG.E [R232.64], R236 ;  /* 0x000000ece8005986 */ /* 0x000fe8000c101904 */
[----:B------:R1:W-:Y:S04]  /*90f90*/  @P6 STG.E [R234.64], R31 ;  /* 0x0000001fea006986 */ /* 0x0003e8000c101904 */
[----:B------:R1:W-:Y:S01]  /*90fa0*/  @P4 STG.E [R228.64], R29 ;  /* 0x0000001de4004986 */ /* 0x0003e2000c101904 */
[----:B--2---:R-:W-:-:S03]  /*90fb0*/  ISETP.GE.AND P2, PT, R242, c[0x0][0x17c], PT ;  /* 0x00005f00f2007a0c */ /* 0x004fc60003f46270 */
[----:B------:R-:W2:Y:S04]  /*90fc0*/  LDL.LU R242, [R1+0x818] ;  /* 0x0008180001f27983 */ /* 0x000ea80000300800 */
[----:B-1----:R-:W2:Y:S04]  /*90fd0*/  LDL.LU R31, [R1+0x628] ;  /* 0x00062800011f7983 */ /* 0x002ea80000300800 */
[----:B------:R-:W2:Y:S01]  /*90fe0*/  LDL.LU R29, [R1+0x3790] ;  /* 0x00379000011d7983 */ /* 0x000ea20000300800 */
[----:B------:R-:W-:Y:S02]  /*90ff0*/  ISETP.LT.AND P1, PT, R245, c[0x0][0x178], !P0 ;  /* 0x00005e00f5007a0c */ /* 0x000fe40004721270 */
[----:B------:R-:W-:Y:S01]  /*91000*/  ISETP.LT.AND P0, PT, R244, c[0x0][0x178], !P0 ;  /* 0x00005e00f4007a0c */ /* 0x000fe20004701270 */
[----:B------:R-:W2:Y:S01]  /*91010*/  LDL.LU R237, [R1+0x3b8] ;  /* 0x0003b80001ed7983 */ /* 0x000ea20000300800 */
[----:B------:R-:W-:Y:S01]  /*91020*/  ISETP.LT.AND P3, PT, R251, c[0x0][0x178], !P2 ;  /* 0x00005e00fb007a0c */ /* 0x000fe20005761270 */
[----:B------:R-:W-:Y:S01]  /*91030*/  IMAD.WIDE R228, R0, 0x4, R10 ;  /* 0x0000000400e47825 */ /* 0x000fe200078e020a */
[----:B------:R-:W-:Y:S01]  /*91040*/  ISETP.LT.AND P6, PT, R250, c[0x0][0x178], !P2 ;  /* 0x00005e00fa007a0c */ /* 0x000fe200057c1270 */
[----:B------:R-:W2:Y:S01]  /*91050*/  LDL.LU R241, [R1+0x1e8] ;  /* 0x0001e80001f17983 */ /* 0x000ea20000300800 */
[C---:B------:R-:W-:Y:S01]  /*91060*/  IADD3 R3, R0.reuse, c[0x0][0x198], RZ ;  /* 0x0000660000037a10 */ /* 0x040fe20007ffe0ff */
[----:B------:R-:W-:-:S02]  /*91070*/  IMAD.WIDE R230, R0, 0x4, R8 ;  /* 0x0000000400e67825 */ /* 0x000fc400078e0208 */
[----:B------:R-:W2:Y:S01]  /*91080*/  LDL.LU R0, [R1+0x538] ;  /* 0x0005380001007983 */ /* 0x000ea20000300800 */
[----:B------:R-:W-:Y:S01]  /*91090*/  ISETP.LT.AND P5, PT, R249, c[0x0][0x178], !P2 ;  /* 0x00005e00f9007a0c */ /* 0x000fe200057a1270 */
[C---:B------:R-:W-:Y:S01]  /*910a0*/  IMAD.WIDE R232, R3.reuse, 0x4, R4 ;  /* 0x0000000403e87825 */ /* 0x040fe200078e0204 */
[----:B------:R-:W-:Y:S01]  /*910b0*/  ISETP.LT.AND P4, PT, R248, c[0x0][0x178], !P2 ;  /* 0x00005e00f8007a0c */ /* 0x000fe20005781270 */
[----:B------:R1:W-:Y:S02]  /*910c0*/  @P1 STG.E [R228.64], R243 ;  /* 0x000000f3e4001986 */ /* 0x0003e4000c101904 */
[C---:B------:R-:W-:Y:S02]  /*910d0*/  IMAD.WIDE R234, R3.reuse, 0x4, R210 ;  /* 0x0000000403ea7825 */ /* 0x040fe400078e02d2 */
[----:B------:R3:W-:Y:S04]  /*910e0*/  @P0 STG.E [R230.64], R239 ;  /* 0x000000efe6000986 */ /* 0x0007e8000c101904 */
[----:B----4-:R-:W-:Y:S04]  /*910f0*/  @P3 STG.E [R232.64], R240 ;  /* 0x000000f0e8003986 */ /* 0x010fe8000c101904 */
[----:B------:R-:W4:Y:S01]  /*91100*/  LDL.LU R238, [R1+0x1a8] ;  /* 0x0001a80001ee7983 */ /* 0x000f220000300800 */
[----:B-1----:R-:W-:-:S03]  /*91110*/  IMAD.WIDE R228, R3, 0x4, R6 ;  /* 0x0000000403e47825 */ /* 0x002fc600078e0206 */
[----:B---3--:R1:W-:Y:S01]  /*91120*/  @P6 STG.E [R234.64], R30 ;  /* 0x0000001eea006986 */ /* 0x0083e2000c101904 */
[----:B------:R-:W-:-:S03]  /*91130*/  IMAD.WIDE R230, R3, 0x4, R208 ;  /* 0x0000000403e67825 */ /* 0x000fc600078e02d0 */
[----:B------:R-:W4:Y:S04]  /*91140*/  LDL.LU R236, [R1+0xadc] ;  /* 0x000adc0001ec7983 */ /* 0x000f280000300800 */
[----:B-1----:R-:W4:Y:S04]  /*91150*/  LDL.LU R30, [R1+0xa9c] ;  /* 0x000a9c00011e7983 */ /* 0x002f280000300800 */
[----:B--2---:R1:W-:Y:S04]  /*91160*/  @P5 STG.E [R228.64], R242 ;  /* 0x000000f2e4005986 */ /* 0x0043e8000c101904 */
[----:B------:R2:W-:Y:S01]  /*91170*/  @P4 STG.E [R230.64], R31 ;  /* 0x0000001fe6004986 */ /* 0x0005e2000c101904 */
[----:B------:R-:W-:-:S03]  /*91180*/  ISETP.GE.AND P3, PT, R29, c[0x0][0x17c], PT ;  /* 0x00005f001d007a0c */ /* 0x000fc60003f66270 */
[----:B------:R-:W3:Y:S04]  /*91190*/  LDL.LU R29, [R1+0x53c] ;  /* 0x00053c00011d7983 */ /* 0x000ee80000300800 */
[----:B------:R-:W3:Y:S04]  /*911a0*/  LDL.LU R240, [R1+0x1ac] ;  /* 0x0001ac0001f07983 */ /* 0x000ee80000300800 */
[----:B-1----:R-:W3:Y:S04]  /*911b0*/  LDL.LU R242, [R1+0x81c] ;  /* 0x00081c0001f27983 */ /* 0x002ee80000300800 */
[----:B--2---:R-:W2:Y:S01]  /*911c0*/  LDL.LU R31, [R1+0x62c] ;  /* 0x00062c00011f7983 */ /* 0x004ea20000300800 */
[----:B------:R-:W-:-:S02]  /*911d0*/  ISETP.LT.AND P0, PT, R247, c[0x0][0x178], !P2 ;  /* 0x00005e00f7007a0c */ /* 0x000fc40005701270 */
[----:B------:R-:W-:Y:S01]  /*911e0*/  ISETP.LT.AND P1, PT, R246, c[0x0][0x178], !P2 ;  /* 0x00005e00f6007a0c */ /* 0x000fe20005721270 */
[----:B------:R-:W-:Y:S01]  /*911f0*/  IMAD.WIDE R232, R3, 0x4, R142 ;  /* 0x0000000403e87825 */ /* 0x000fe200078e028e */
[----:B------:R-:W-:Y:S01]  /*91200*/  ISETP.LT.AND P6, PT, R245, c[0x0][0x178], !P2 ;  /* 0x00005e00f5007a0c */ /* 0x000fe200057c1270 */
[----:B------:R-:W2:Y:S01]  /*91210*/  LDL.LU R234, [R1+0x3794] ;  /* 0x0037940001ea7983 */ /* 0x000ea20000300800 */
[----:B------:R-:W-:Y:S01]  /*91220*/  ISETP.LT.AND P2, PT, R244, c[0x0][0x178], !P2 ;  /* 0x00005e00f4007a0c */ /* 0x000fe20005741270 */
[----:B------:R-:W-:Y:S01]  /*91230*/  IMAD.WIDE R228, R3, 0x4, R140 ;  /* 0x0000000403e47825 */ /* 0x000fe200078e028c */
[----:B------:R-:W-:Y:S02]  /*91240*/  ISETP.LT.AND P4, PT, R251, c[0x0][0x178], !P3 ;  /* 0x00005e00fb007a0c */ /* 0x000fe40005f81270 */
[----:B------:R-:W-:Y:S01]  /*91250*/  ISETP.LT.AND P5, PT, R250, c[0x0][0x178], !P3 ;  /* 0x00005e00fa007a0c */ /* 0x000fe20005fa1270 */
[----:B------:R-:W-:Y:S02]  /*91260*/  IMAD.WIDE R230, R3, 0x4, R10 ;  /* 0x0000000403e67825 */ /* 0x000fe400078e020a */
[----:B------:R1:W-:Y:S01]  /*91270*/  @P0 STG.E [R232.64], R0 ;  /* 0x00000000e8000986 */ /* 0x0003e2000c101904 */
[----:B------:R-:W-:-:S03]  /*91280*/  ISETP.LT.AND P0, PT, R249, c[0x0][0x178], !P3 ;  /* 0x00005e00f9007a0c */ /* 0x000fc60005f01270 */
[----:B------:R4:W-:Y:S01]  /*91290*/  @P1 STG.E [R228.64], R237 ;  /* 0x000000ede4001986 */ /* 0x0009e2000c101904 */
[----:B------:R-:W-:-:S03]  /*912a0*/  ISETP.LT.AND P1, PT, R248, c[0x0][0x178], !P3 ;  /* 0x00005e00f8007a0c */ /* 0x000fc60005f21270 */
[----:B------:R4:W-:Y:S01]  /*912b0*/  @P6 STG.E [R230.64], R241 ;  /* 0x000000f1e6006986 */ /* 0x0009e2000c101904 */
[----:B-1----:R-:W-:-:S03]  /*912c0*/  IADD3 R0, R3, c[0x0][0x198], RZ ;  /* 0x0000660003007a10 */ /* 0x002fc60007ffe0ff */
[----:B----4-:R-:W4:Y:S01]  /*912d0*/  LDL.LU R237, [R1+0x3bc] ;  /* 0x0003bc0001ed7983 */ /* 0x010f220000300800 */
[----:B------:R-:W-:Y:S01]  /*912e0*/  IMAD.WIDE R228, R3, 0x4, R8 ;  /* 0x0000000403e47825 */ /* 0x000fe200078e0208 */
[----:B------:R-:W-:Y:S02]  /*912f0*/  ISETP.LT.AND P6, PT, R247, c[0x0][0x178], !P3 ;  /* 0x00005e00f7007a0c */ /* 0x000fe40005fc1270 */
[----:B------:R-:W4:Y:S01]  /*91300*/  LDL.LU R241, [R1+0x1ec] ;  /* 0x0001ec0001f17983 */ /* 0x000f220000300800 */
[----:B------:R-:W-:-:S04]  /*91310*/  IMAD.WIDE R230, R0, 0x4, R4 ;  /* 0x0000000400e67825 */ /* 0x000fc800078e0204 */
[C---:B------:R-:W-:Y:S01]  /*91320*/  IMAD.WIDE R232, R0.reuse, 0x4, R210 ;  /* 0x0000000400e87825 */ /* 0x040fe200078e02d2 */
[----:B------:R1:W-:Y:S04]  /*91330*/  @P2 STG.E [R228.64], R238 ;  /* 0x000000eee4002986 */ /* 0x0003e8000c101904 */
[----:B------:R1:W-:Y:S04]  /*91340*/  @P4 STG.E [R230.64], R236 ;  /* 0x000000ece6004986 */ /* 0x0003e8000c101904 */
[----:B------:R1:W-:Y:S02]  /*91350*/  @P5 STG.E [R232.64], R30 ;  /* 0x0000001ee8005986 */ /* 0x0003e4000c101904 */
[----:B-1----:R-:W-:-:S02]  /*91360*/  IMAD.WIDE R228, R0, 0x4, R6 ;  /* 0x0000000400e47825 */ /* 0x002fc400078e0206 */
[----:B------:R-:W4:Y:S02]  /*91370*/  LDL.LU R236, [R1+0xb48] ;  /* 0x000b480001ec7983 */ /* 0x000f240000300800 */
[C---:B------:R-:W-:Y:S02]  /*91380*/  IMAD.WIDE R230, R0.reuse, 0x4, R208 ;  /* 0x0000000400e67825 */ /* 0x040fe400078e02d0 */
[----:B------:R-:W4:Y:S02]  /*91390*/  LDL.LU R30, [R1+0xb28] ;  /* 0x000b2800011e7983 */ /* 0x000f240000300800 */
[----:B------:R-:W-:Y:S02]  /*913a0*/  IMAD.WIDE R232, R0, 0x4, R142 ;  /* 0x0000000400e87825 */ /* 0x000fe400078e028e */
[----:B------:R-:W4:Y:S04]  /*913b0*/  LDL.LU R239, [R1+0xb08] ;  /* 0x000b080001ef7983 */ /* 0x000f280000300800 */
[----:B---3--:R-:W-:Y:S04]  /*913c0*/  @P0 STG.E [R228.64], R242 ;  /* 0x000000f2e4000986 */ /* 0x008fe8000c101904 */
[----:B--2---:R1:W-:Y:S04]  /*913d0*/  @P1 STG.E [R230.64], R31 ;  /* 0x0000001fe6001986 */ /* 0x0043e8000c101904 */
[----:B------:R2:W-:Y:S04]  /*913e0*/  @P6 STG.E [R232.64], R29 ;  /* 0x0000001de8006986 */ /* 0x0005e8000c101904 */
[----:B-1----:R-:W3:Y:S04]  /*913f0*/  LDL.LU R31, [R1+0xac8] ;  /* 0x000ac800011f7983 */ /* 0x002ee80000300800 */
[----:B--2---:R-:W2:Y:S04]  /*91400*/  LDL.LU R29, [R1+0x9f8] ;  /* 0x0009f800011d7983 */ /* 0x004ea80000300800 */
[----:B------:R-:W2:Y:S01]  /*91410*/  LDL.LU R238, [R1+0x638] ;  /* 0x0006380001ee7983 */ /* 0x000ea20000300800 */
[----:B------:R-:W-:-:S02]  /*91420*/  ISETP.LT.AND P5, PT, R246, c[0x0][0x178], !P3 ;  /* 0x00005e00f6007a0c */ /* 0x000fc40005fa1270 */
[----:B------:R-:W-:Y:S02]  /*91430*/  ISETP.LT.AND P4, PT, R245, c[0x0][0x178], !P3 ;  /* 0x00005e00f5007a0c */ /* 0x000fe40005f81270 */
[----:B------:R-:W-:Y:S01]  /*91440*/  ISETP.GE.AND P2, PT, R234, c[0x0][0x17c], PT ;  /* 0x00005f00ea007a0c */ /* 0x000fe20003f46270 */
[----:B------:R-:W-:Y:S01]  /*91450*/  IMAD.WIDE R228, R0, 0x4, R140 ;  /* 0x0000000400e47825 */ /* 0x000fe200078e028c */
[----:B------:R-:W-:Y:S01]  /*91460*/  ISETP.LT.AND P3, PT, R244, c[0x0][0x178], !P3 ;  /* 0x00005e00f4007a0c */ /* 0x000fe20005f61270 */
[----:B------:R-:W2:Y:S01]  /*91470*/  LDL.LU R3, [R1+0x3798] ;  /* 0x0037980001037983 */ /* 0x000ea20000300800 */
[----:B------:R-:W-:Y:S01]  /*91480*/  ISETP.LT.AND P0, PT, R251, c[0x0][0x178], !P2 ;  /* 0x00005e00fb007a0c */ /* 0x000fe20005701270 */
[----:B------:R-:W-:Y:S01]  /*91490*/  IMAD.WIDE R230, R0, 0x4, R10 ;  /* 0x0000000400e67825 */ /* 0x000fe200078e020a */
[----:B------:R-:W-:Y:S01]  /*914a0*/  ISETP.LT.AND P1, PT, R250, c[0x0][0x178], !P2 ;  /* 0x00005e00fa007a0c */ /* 0x000fe20005721270 */
[----:B------:R-:W2:Y:S02]  /*914b0*/  LDL.LU R242, [R1+0x618] ;  /* 0x0006180001f27983 */ /* 0x000ea40000300800 */
[C---:B------:R-:W-:Y:S01]  /*914c0*/  IMAD.WIDE R232, R0.reuse, 0x4, R8 ;  /* 0x0000000400e87825 */ /* 0x040fe200078e0208 */
[----:B------:R-:W-:Y:S01]  /*914d0*/  IADD3 R0, R0, c[0x0][0x198], RZ ;  /* 0x0000660000007a10 */ /* 0x000fe20007ffe0ff */
[----:B----4-:R1:W-:Y:S01]  /*914e0*/  @P5 STG.E [R228.64], R237 ;  /* 0x000000ede4005986 */ /* 0x0103e2000c101904 */
[----:B------:R-:W-:-:S03]  /*914f0*/  ISETP.LT.AND P5, PT, R247, c[0x0][0x178], !P2 ;  /* 0x00005e00f7007a0c */ /* 0x000fc600057a1270 */
[----:B------:R4:W-:Y:S01]  /*91500*/  @P4 STG.E [R230.64], R241 ;  /* 0x000000f1e6004986 */ /* 0x0009e2000c101904 */
[----:B------:R-:W-:-:S03]  /*91510*/  ISETP.LT.AND P4, PT, R249, c[0x0][0x178], !P2 ;  /* 0x00005e00f9007a0c */ /* 0x000fc60005781270 */
[----:B------:R4:W-:Y:S01]  /*91520*/  @P3 STG.E [R232.64], R240 ;  /* 0x000000f0e8003986 */ /* 0x0009e2000c101904 */
[----:B------:R-:W-:Y:S01]  /*91530*/  ISETP.LT.AND P3, PT, R248, c[0x0][0x178], !P2 ;  /* 0x00005e00f8007a0c */ /* 0x000fe20005761270 */
[----:B-1----:R-:W-:-:S04]  /*91540*/  IMAD.WIDE R228, R0, 0x4, R4 ;  /* 0x0000000400e47825 */ /* 0x002fc800078e0204 */
[C---:B----4-:R-:W-:Y:S01]  /*91550*/  IMAD.WIDE R230, R0.reuse, 0x4, R210 ;  /* 0x0000000400e67825 */ /* 0x050fe200078e02d2 */
[----:B------:R1:W-:Y:S03]  /*91560*/  @P0 STG.E [R228.64], R236 ;  /* 0x000000ece4000986 */ /* 0x0003e6000c101904 */
[C---:B------:R-:W-:Y:S01]  /*91570*/  IMAD.WIDE R232, R0.reuse, 0x4, R142 ;  /* 0x0000000400e87825 */ /* 0x040fe200078e028e */
[----:B------:R-:W4:Y:S04]  /*91580*/  LDL.LU R240, [R1+0xb0c] ;  /* 0x000b0c0001f07983 */ /* 0x000f280000300800 */
[----:B------:R1:W-:Y:S02]  /*91590*/  @P1 STG.E [R230.64], R30 ;  /* 0x0000001ee6001986 */ /* 0x0003e4000c101904 */
[----:B-1----:R-:W-:-:S02]  /*915a0*/  IMAD.WIDE R228, R0, 0x4, R6 ;  /* 0x0000000400e47825 */ /* 0x002fc400078e0206 */
[----:B------:R-:W4:Y:S04]  /*915b0*/  LDL.LU R243, [R1+0x2d8] ;  /* 0x0002d80001f37983 */ /* 0x000f280000300800 */
[----:B------:R-:W4:Y:S01]  /*915c0*/  LDL.LU R241, [R1+0xb4c] ;  /* 0x000b4c0001f17983 */ /* 0x000f220000300800 */
[----:B------:R-:W-:-:S03]  /*915d0*/  IMAD.WIDE R230, R0, 0x4, R208 ;  /* 0x0000000400e67825 */ /* 0x000fc600078e02d0 */
[----:B------:R-:W4:Y:S01]  /*915e0*/  LDL.LU R236, [R1+0xb2c] ;  /* 0x000b2c0001ec7983 */ /* 0x000f220000300800 */
[----:B------:R-:W-:-:S03]  /*915f0*/  ISETP.LT.AND P6, PT, R246, c[0x0][0x178], !P2 ;  /* 0x00005e00f6007a0c */ /* 0x000fc600057c1270 */
[----:B------:R-:W4:Y:S04]  /*91600*/  LDL.LU R237, [R1+0x2dc] ;  /* 0x0002dc0001ed7983 */ /* 0x000f280000300800 */
[----:B------:R-:W-:Y:S04]  /*91610*/  @P4 STG.E [R228.64], R239 ;  /* 0x000000efe4004986 */ /* 0x000fe8000c101904 */
[----:B------:R-:W4:Y:S01]  /*91620*/  LDL.LU R30, [R1+0xb78] ;  /* 0x000b7800011e7983 */ /* 0x000f220000300800 */
[----:B------:R-:W-:-:S03]  /*91630*/  IMAD.WIDE R234, R0, 0x4, R140 ;  /* 0x0000000400ea7825 */ /* 0x000fc600078e028c */
[----:B---3--:R1:W-:Y:S04]  /*91640*/  @P3 STG.E [R230.64], R31 ;  /* 0x0000001fe6003986 */ /* 0x0083e8000c101904 */
[----:B--2---:R2:W-:Y:S04]  /*91650*/  @P5 STG.E [R232.64], R29 ;  /* 0x0000001de8005986 */ /* 0x0045e8000c101904 */
[----:B-1----:R-:W3:Y:S04]  /*91660*/  LDL.LU R31, [R1+0xacc] ;  /* 0x000acc00011f7983 */ /* 0x002ee80000300800 */
[----:B--2---:R-:W2:Y:S04]  /*91670*/  LDL.LU R29, [R1+0x9fc] ;  /* 0x0009fc00011d7983 */ /* 0x004ea80000300800 */
[----:B------:R1:W-:Y:S04]  /*91680*/  @P6 STG.E [R234.64], R238 ;  /* 0x000000eeea006986 */ /* 0x0003e8000c101904 */
[----:B-1----:R-:W2:Y:S01]  /*91690*/  LDL.LU R238, [R1+0x379c] ;  /* 0x00379c0001ee7983 */ /* 0x002ea20000300800 */
[----:B------:R-:W-:-:S02]  /*916a0*/  ISETP.LT.AND P1, PT, R245, c[0x0][0x178], !P2 ;  /* 0x00005e00f5007a0c */ /* 0x000fc40005721270 */
[----:B------:R-:W-:Y:S01]  /*916b0*/  ISETP.GE.AND P0, PT, R3, c[0x0][0x17c], PT ;  /* 0x00005f0003007a0c */ /* 0x000fe20003f06270 */
[----:B------:R-:W-:Y:S01]  /*916c0*/  IMAD.WIDE R228, R0, 0x4, R10 ;  /* 0x0000000400e47825 */ /* 0x000fe200078e020a */
[----:B------:R-:W-:Y:S01]  /*916d0*/  ISETP.LT.AND P2, PT, R244, c[0x0][0x178], !P2 ;  /* 0x00005e00f4007a0c */ /* 0x000fe20005741270 */
[----:B------:R-:W2:Y:S01]  /*916e0*/  LDL.LU R239, [R1+0x63c] ;  /* 0x00063c0001ef7983 */ /* 0x000ea20000300800 */
[----:B------:R-:W-:Y:S02]  /*916f0*/  ISETP.LT.AND P4, PT, R251, c[0x0][0x178], !P0 ;  /* 0x00005e00fb007a0c */ /* 0x000fe40004781270 */
[----:B------:R-:W-:Y:S02]  /*91700*/  ISETP.LT.AND P5, PT, R250, c[0x0][0x178], !P0 ;  /* 0x00005e00fa007a0c */ /* 0x000fe400047a1270 */
[----:B------:R-:W-:Y:S02]  /*91710*/  IADD3 R3, R0, c[0x0][0x198], RZ ;  /* 0x0000660000037a10 */ /* 0x000fe40007ffe0ff */
[----:B------:R-:W-:Y:S01]  /*91720*/  ISETP.LT.AND P6, PT, R249, c[0x0][0x178], !P0 ;  /* 0x00005e00f9007a0c */ /* 0x000fe200047c1270 */
[----:B------:R1:W-:Y:S01]  /*91730*/  @P1 STG.E [R228.64], R242 ;  /* 0x000000f2e4001986 */ /* 0x0003e2000c101904 */
[----:B------:R-:W-:-:S02]  /*91740*/  ISETP.LT.AND P3, PT, R248, c[0x0][0x178], !P0 ;  /* 0x00005e00f8007a0c */ /* 0x000fc40004761270 */
[----:B------:R-:W-:Y:S01]  /*91750*/  ISETP.LT.AND P1, PT, R247, c[0x0][0x178], !P0 ;  /* 0x00005e00f7007a0c */ /* 0x000fe20004721270 */
[----:B------:R-:W-:-:S04]  /*91760*/  IMAD.WIDE R230, R3, 0x4, R4 ;  /* 0x0000000403e67825 */ /* 0x000fc800078e0204 */
[----:B------:R-:W-:-:S04]  /*91770*/  IMAD.WIDE R232, R3, 0x4, R210 ;  /* 0x0000000403e87825 */ /* 0x000fc800078e02d2 */
[----:B-1----:R-:W-:Y:S01]  /*91780*/  IMAD.WIDE R228, R0, 0x4, R8 ;  /* 0x0000000400e47825 */ /* 0x002fe200078e0208 */
[----:B------:R-:W2:Y:S03]  /*91790*/  LDL.LU R242, [R1+0x61c] ;  /* 0x00061c0001f27983 */ /* 0x000ea60000300800 */
[C---:B------:R-:W-:Y:S01]  /*917a0*/  IMAD.WIDE R234, R3.reuse, 0x4, R6 ;  /* 0x0000000403ea7825 */ /* 0x040fe200078e0206 */
[----:B----4-:R1:W-:Y:S04]  /*917b0*/  @P2 STG.E [R228.64], R243 ;  /* 0x000000f3e4002986 */ /* 0x0103e8000c101904 */
[----:B------:R4:W-:Y:S04]  /*917c0*/  @P4 STG.E [R230.64], R241 ;  /* 0x000000f1e6004986 */ /* 0x0009e8000c101904 */
[----:B------:R4:W-:Y:S01]  /*917d0*/  @P5 STG.E [R232.64], R236 ;  /* 0x000000ece8005986 */ /* 0x0009e2000c101904 */
[----:B-1----:R-:W-:-:S03]  /*917e0*/  IMAD.WIDE R228, R3, 0x4, R208 ;  /* 0x0000000403e47825 */ /* 0x002fc600078e02d0 */
[----:B------:R-:W-:Y:S01]  /*917f0*/  @P6 STG.E [R234.64], R240 ;  /* 0x000000f0ea006986 */ /* 0x000fe2000c101904 */
[----:B----4-:R-:W-:-:S03]  /*91800*/  IMAD.WIDE R230, R3, 0x4, R142 ;  /* 0x0000000403e67825 */ /* 0x010fc600078e028e */
[----:B------:R-:W4:Y:S04]  /*91810*/  LDL.LU R236, [R1+0xb68] ;  /* 0x000b680001ec7983 */ /* 0x000f280000300800 */
[----:B------:R-:W4:Y:S04]  /*91820*/  LDL.LU R241, [R1+0xb58] ;  /* 0x000b580001f17983 */ /* 0x000f280000300800 */
[----:B---3--:R-:W-:Y:S04]  /*91830*/  @P3 STG.E [R228.64], R31 ;  /* 0x0000001fe4003986 */ /* 0x008fe8000c101904 */
[----:B--2---:R1:W-:Y:S04]  /*91840*/  @P1 STG.E [R230.64], R29 ;  /* 0x0000001de6001986 */ /* 0x0043e8000c101904 */
[----:B-1----:R-:W2:Y:S01]  /*91850*/  LDL.LU R29, [R1+0x37a0] ;  /* 0x0037a000011d7983 */ /* 0x002ea20000300800 */
[----:B------:R-:W-:-:S03]  /*91860*/  ISETP.GE.AND P2, PT, R238, c[0x0][0x17c], PT ;  /* 0x00005f00ee007a0c */ /* 0x000fc60003f46270 */
[----:B------:R-:W3:Y:S04]  /*91870*/  LDL.LU R243, [R1+0xb38] ;  /* 0x000b380001f37983 */ /* 0x000ee80000300800 */
[----:B------:R-:W3:Y:S01]  /*91880*/  LDL.LU R238, [R1+0xa08] ;  /* 0x000a080001ee7983 */ /* 0x000ee20000300800 */
[----:B------:R-:W-:Y:S02]  /*91890*/  ISETP.LT.AND P5, PT, R246, c[0x0][0x178], !P0 ;  /* 0x00005e00f6007a0c */ /* 0x000fe400047a1270 */
[----:B------:R-:W-:Y:S02]  /*918a0*/  ISETP.LT.AND P4, PT, R245, c[0x0][0x178], !P0 ;  /* 0x00005e00f5007a0c */ /* 0x000fe40004781270 */
[C---:B------:R-:W-:Y:S01]  /*918b0*/  IADD3 R0, R3.reuse, c[0x0][0x198], RZ ;  /* 0x0000660003007a10 */ /* 0x040fe20007ffe0ff */
[----:B------:R-:W-:Y:S01]  /*918c0*/  IMAD.WIDE R228, R3, 0x4, R140 ;  /* 0x0000000403e47825 */ /* 0x000fe200078e028c */
[----:B------:R-:W-:Y:S01]  /*918d0*/  ISETP.LT.AND P0, PT, R244, c[0x0][0x178], !P0 ;  /* 0x00005e00f4007a0c */ /* 0x000fe20004701270 */
[----:B------:R-:W3:Y:S01]  /*918e0*/  LDL.LU R240, [R1+0x7a8] ;  /* 0x0007a80001f07983 */ /* 0x000ee20000300800 */
[----:B------:R-:W-:-:S02]  /*918f0*/  ISETP.LT.AND P6, PT, R251, c[0x0][0x178], !P2 ;  /* 0x00005e00fb007a0c */ /* 0x000fc400057c1270 */
[----:B------:R-:W-:Y:S01]  /*91900*/  ISETP.LT.AND P1, PT, R250, c[0x0][0x178], !P2 ;  /* 0x00005e00fa007a0c */ /* 0x000fe20005721270 */
[----:B------:R-:W-:Y:S01]  /*91910*/  IMAD.WIDE R230, R3, 0x4, R10 ;  /* 0x0000000403e67825 */ /* 0x000fe200078e020a */
[----:B------:R-:W-:Y:S01]  /*91920*/  ISETP.LT.AND P3, PT, R249, c[0x0][0x178], !P2 ;  /* 0x00005e00f9007a0c */ /* 0x000fe20005761270 */
[----:B------:R-:W3:Y:S02]  /*91930*/  LDL.LU R31, [R1+0x798] ;  /* 0x00079800011f7983 */ /* 0x000ee40000300800 */
[----:B------:R-:W-:Y:S02]  /*91940*/  IMAD.WIDE R232, R3, 0x4, R8 ;  /* 0x0000000403e87825 */ /* 0x000fe400078e0208 */
[----:B------:R1:W-:Y:S02]  /*91950*/  @P5 STG.E [R228.64], R239 ;  /* 0x000000efe4005986 */ /* 0x0003e4000c101904 */
[C---:B------:R-:W-:Y:S02]  /*91960*/  IMAD.WIDE R234, R0.reuse, 0x4, R4 ;  /* 0x0000000400ea7825 */ /* 0x040fe400078e0204 */
[----:B------:R1:W-:Y:S04]  /*91970*/  @P4 STG.E [R230.64], R242 ;  /* 0x000000f2e6004986 */ /* 0x0003e8000c101904 */
[----:B------:R1:W-:Y:S02]  /*91980*/  @P0 STG.E [R232.64], R237 ;  /* 0x000000ede8000986 */ /* 0x0003e4000c101904 */
[----:B-1----:R-:W-:-:S02]  /*91990*/  IMAD.WIDE R228, R0, 0x4, R210 ;  /* 0x0000000400e47825 */ /* 0x002fc400078e02d2 */
[----:B------:R1:W-:Y:S02]  /*919a0*/  @P6 STG.E [R234.64], R30 ;  /* 0x0000001eea006986 */ /* 0x0003e4000c101904 */
[----:B------:R-:W-:Y:S01]  /*919b0*/  IMAD.WIDE R230, R0, 0x4, R6 ;  /* 0x0000000400e67825 */ /* 0x000fe200078e0206 */
[----:B------:R-:W-:Y:S01]  /*919c0*/  ISETP.LT.AND P4, PT, R248, c[0x0][0x178], !P2 ;  /* 0x00005e00f8007a0c */ /* 0x000fe20005781270 */
[----:B------:R-:W3:Y:S01]  /*919d0*/  LDL.LU R237, [R1+0x498] ;  /* 0x0004980001ed7983 */ /* 0x000ee20000300800 */
[----:B------:R-:W-:-:S03]  /*919e0*/  ISETP.LT.AND P0, PT, R247, c[0x0][0x178], !P2 ;  /* 0x00005e00f7007a0c */ /* 0x000fc60005701270 */
[----:B-1----:R-:W3:Y:S04]  /*919f0*/  LDL.LU R30, [R1+0xb7c] ;  /* 0x000b7c00011e7983 */ /* 0x002ee80000300800 */
[----:B----4-:R1:W-:Y:S04]  /*91a00*/  @P1 STG.E [R228.64], R236 ;  /* 0x000000ece4001986 */ /* 0x0103e8000c101904 */
[----:B------:R4:W-:Y:S04]  /*91a10*/  @P3 STG.E [R230.64], R241 ;  /* 0x000000f1e6003986 */ /* 0x0009e8000c101904 */
[----:B-1----:R-:W3:Y:S01]  /*91a20*/  LDL.LU R236, [R1+0xb3c] ;  /* 0x000b3c0001ec7983 */ /* 0x002ee20000300800 */
[----:B------:R-:W-:-:S04]  /*91a30*/  IMAD.WIDE R228, R0, 0x4, R208 ;  /* 0x0000000400e47825 */ /* 0x000fc800078e02d0 */
[----:B----4-:R-:W-:Y:S01]  /*91a40*/  IMAD.WIDE R230, R0, 0x4, R142 ;  /* 0x0000000400e67825 */ /* 0x010fe200078e028e */
[----:B--2---:R-:W-:Y:S02]  /*91a50*/  ISETP.GE.AND P1, PT, R29, c[0x0][0x17c], PT ;  /* 0x00005f001d007a0c */ /* 0x004fe40003f26270 */
[----:B------:R-:W2:Y:S04]  /*91a60*/  LDL.LU R29, [R1+0xa0c] ;  /* 0x000a0c00011d7983 */ /* 0x000ea80000300800 */
[----:B------:R-:W4:Y:S04]  /*91a70*/  LDL.LU R241, [R1+0xb6c] ;  /* 0x000b6c0001f17983 */ /* 0x000f280000300800 */
[----:B------:R-:W2:Y:S04]  /*91a80*/  LDL.LU R242, [R1+0xb5c] ;  /* 0x000b5c0001f27983 */ /* 0x000ea80000300800 */
[----:B---3--:R-:W-:Y:S04]  /*91a90*/  @P4 STG.E [R228.64], R243 ;  /* 0x000000f3e4004986 */ /* 0x008fe8000c101904 */
[----:B------:R1:W-:Y:S04]  /*91aa0*/  @P0 STG.E [R230.64], R238 ;  /* 0x000000eee6000986 */ /* 0x0003e8000c101904 */
[----:B-1----:R-:W3:Y:S01]  /*91ab0*/  LDL.LU R238, [R1+0x37a4] ;  /* 0x0037a40001ee7983 */ /* 0x002ee20000300800 */
[----:B------:R-:W-:-:S02]  /*91ac0*/  ISETP.LT.AND P5, PT, R246, c[0x0][0x178], !P2 ;  /* 0x00005e00f6007a0c */ /* 0x000fc400057a1270 */
[----:B------:R-:W-:Y:S02]  /*91ad0*/  ISETP.LT.AND P6, PT, R245, c[0x0][0x178], !P2 ;  /* 0x00005e00f5007a0c */ /* 0x000fe400057c1270 */
[----:B------:R-:W-:Y:S01]  /*91ae0*/  ISETP.LT.AND P2, PT, R244, c[0x0][0x178], !P2 ;  /* 0x00005e00f4007a0c */ /* 0x000fe20005741270 */
[C---:B------:R-:W-:Y:S01]  /*91af0*/  IMAD.WIDE R232, R0.reuse, 0x4, R140 ;  /* 0x0000000400e87825 */ /* 0x040fe200078e028c */
[----:B------:R-:W-:Y:S02]  /*91b00*/  ISETP.LT.AND P3, PT, R251, c[0x0][0x178], !P1 ;  /* 0x00005e00fb007a0c */ /* 0x000fe40004f61270 */
[C---:B------:R-:W-:Y:S01]  /*91b10*/  IADD3 R3, R0.reuse, c[0x0][0x198], RZ ;  /* 0x0000660000037a10 */ /* 0x040fe20007ffe0ff */
[----:B------:R-:W-:Y:S01]  /*91b20*/  IMAD.WIDE R234, R0, 0x4, R10 ;  /* 0x0000000400ea7825 */ /* 0x000fe200078e020a */
[----:B------:R-:W-:Y:S02]  /*91b30*/  ISETP.LT.AND P0, PT, R250, c[0x0][0x178], !P1 ;  /* 0x00005e00fa007a0c */ /* 0x000fe40004f01270 */
[----:B------:R-:W-:Y:S01]  /*91b40*/  ISETP.LT.AND P4, PT, R249, c[0x0][0x178], !P1 ;  /* 0x00005e00f9007a0c */ /* 0x000fe20004f81270 */
[----:B------:R1:W-:Y:S01]  /*91b50*/  @P5 STG.E [R232.64], R240 ;  /* 0x000000f0e8005986 */ /* 0x0003e2000c101904 */
[----:B------:R-:W-:Y:S01]  /*91b60*/  IMAD.WIDE R228, R0, 0x4, R8 ;  /* 0x0000000400e47825 */ /* 0x000fe200078e0208 */
[----:B------:R-:W-:-:S02]  /*91b70*/  ISETP.LT.AND P5, PT, R248, c[0x0][0x178], !P1 ;  /* 0x00005e00f8007a0c */ /* 0x000fc40004fa1270 */
[----:B------:R1:W-:Y:S01]  /*91b80*/  @P6 STG.E [R234.64], R31 ;  /* 0x0000001fea006986 */ /* 0x0003e2000c101904 */
[----:B------:R-:W-:Y:S01]  /*91b90*/  IMAD.WIDE R230, R3, 0x4, R4 ;  /* 0x0000000403e67825 */ /* 0x000fe200078e0204 */
[----:B------:R-:W-:Y:S02]  /*91ba0*/  ISETP.LT.AND P6, PT, R247, c[0x0][0x178], !P1 ;  /* 0x00005e00f7007a0c */ /* 0x000fe40004fc1270 */
[----:B------:R1:W-:Y:S04]  /*91bb0*/  @P2 STG.E [R228.64], R237 ;  /* 0x000000ede4002986 */ /* 0x0003e8000c101904 */
[----:B------:R1:W-:Y:S02]  /*91bc0*/  @P3 STG.E [R230.64], R30 ;  /* 0x0000001ee6003986 */ /* 0x0003e4000c101904 */
[----:B-1----:R-:W-:-:S02]  /*91bd0*/  IMAD.WIDE R232, R3, 0x4, R208 ;  /* 0x0000000403e87825 */ /* 0x002fc400078e02d0 */
[----:B------:R-:W3:Y:S02]  /*91be0*/  LDL.LU R240, [R1+0x7ac] ;  /* 0x0007ac0001f07983 */ /* 0x000ee40000300800 */
[C---:B------:R-:W-:Y:S02]  /*91bf0*/  IMAD.WIDE R234, R3.reuse, 0x4, R142 ;  /* 0x0000000403ea7825 */ /* 0x040fe400078e028e */
[----:B------:R-:W3:Y:S02]  /*91c00*/  LDL.LU R31, [R1+0x79c] ;  /* 0x00079c00011f7983 */ /* 0x000ee40000300800 */
[C---:B------:R-:W-:Y:S02]  /*91c10*/  IMAD.WIDE R228, R3.reuse, 0x4, R210 ;  /* 0x0000000403e47825 */ /* 0x040fe400078e02d2 */
[----:B------:R-:W3:Y:S02]  /*91c20*/  LDL.LU R30, [R1+0x49c] ;  /* 0x00049c00011e7983 */ /* 0x000ee40000300800 */
[----:B------:R-:W-:-:S02]  /*91c30*/  IMAD.WIDE R230, R3, 0x4, R6 ;  /* 0x0000000403e67825 */ /* 0x000fc400078e0206 */
[----:B------:R-:W3:Y:S04]  /*91c40*/  LDL.LU R237, [R1+0xa80] ;  /* 0x000a800001ed7983 */ /* 0x000ee80000300800 */
[----:B----4-:R1:W-:Y:S04]  /*91c50*/  @P0 STG.E [R228.64], R241 ;  /* 0x000000f1e4000986 */ /* 0x0103e8000c101904 */
[----:B--2---:R-:W-:Y:S04]  /*91c60*/  @P4 STG.E [R230.64], R242 ;  /* 0x000000f2e6004986 */ /* 0x004fe8000c101904 */
[----:B------:R-:W-:Y:S04]  /*91c70*/  @P5 STG.E [R232.64], R236 ;  /* 0x000000ece8005986 */ /* 0x000fe8000c101904 */
[----:B-1----:R-:W2:Y:S04]  /*91c80*/  LDL.LU R241, [R1+0x900] ;  /* 0x0009000001f17983 */ /* 0x002ea80000300800 */
[----:B------:R1:W-:Y:S04]  /*91c90*/  @P6 STG.E [R234.64], R29 ;  /* 0x0000001dea006986 */ /* 0x0003e8000c101904 */
[----:B-1----:R-:W4:Y:S01]  /*91ca0*/  LDL.LU R29, [R1+0x37a8] ;  /* 0x0037a800011d7983 */ /* 0x002f220000300800 */
[----:B---3--:R-:W-:-:S03]  /*91cb0*/  ISETP.GE.AND P0, PT, R238, c[0x0][0x17c], PT ;  /* 0x00005f00ee007a0c */ /* 0x008fc60003f06270 */
[----:B------:R-:W3:Y:S04]  /*91cc0*/  LDL.LU R239, [R1+0x650] ;  /* 0x0006500001ef7983 */ /* 0x000ee80000300800 */
[----:B------:R-:W3:Y:S04]  /*91cd0*/  LDL.LU R238, [R1+0x3e0] ;  /* 0x0003e00001ee7983 */ /* 0x000ee80000300800 */
[----:B------:R-:W3:Y:S01]  /*91ce0*/  LDL.LU R236, [R1+0x390] ;  /* 0x0003900001ec7983 */ /* 0x000ee20000300800 */
[----:B------:R-:W-:Y:S02]  /*91cf0*/  ISETP.LT.AND P3, PT, R246, c[0x0][0x178], !P1 ;  /* 0x00005e00f6007a0c */ /* 0x000fe40004f61270 */
[----:B------:R-:W-:Y:S01]  /*91d00*/  ISETP.LT.AND P2, PT, R245, c[0x0][0x178], !P1 ;  /* 0x00005e00f5007a0c */ /* 0x000fe20004f41270 */
[----:B------:R-:W-:Y:S01]  /*91d10*/  IMAD.WIDE R230, R3, 0x4, R140 ;  /* 0x0000000403e67825 */ /* 0x000fe200078e028c */
[----:B------:R-:W-:Y:S01]  /*91d20*/  ISETP.LT.AND P1, PT, R244, c[0x0][0x178], !P1 ;  /* 0x00005e00f4007a0c */ /* 0x000fe20004f21270 */
[----:B------:R-:W3:Y:S01]  /*91d30*/  LDL.LU R243, [R1+0x170] ;  /* 0x0001700001f37983 */ /* 0x000ee20000300800 */
[----:B------:R-:W-:Y:S01]  /*91d40*/  ISETP.LT.AND P4, PT, R251, c[0x0][0x178], !P0 ;  /* 0x00005e00fb007a0c */ /* 0x000fe20004781270 */
[C---:B------:R-:W-:Y:S01]  /*91d50*/  IMAD.WIDE R228, R3.reuse, 0x4, R10 ;  /* 0x0000000403e47825 */ /* 0x040fe200078e020a */
[----:B------:R-:W-:Y:S01]  /*91d60*/  ISETP.LT.AND P6, PT, R250, c[0x0][0x178], !P0 ;  /* 0x00005e00fa007a0c */ /* 0x000fe200047c1270 */
[----:B------:R-:W3:Y:S01]  /*91d70*/  LDL.LU R242, [R1+0x160] ;  /* 0x0001600001f27983 */ /* 0x000ee20000300800 */
[----:B------:R-:W-:-:S03]  /*91d80*/  IADD3 R0, R3, c[0x0][0x198], RZ ;  /* 0x0000660003007a10 */ /* 0x000fc60007ffe0ff */
[----:B------:R1:W-:Y:S01]  /*91d90*/  @P3 STG.E [R230.64], R240 ;  /* 0x000000f0e6003986 */ /* 0x0003e2000c101904 */
[----:B------:R-:W-:-:S03]  /*91da0*/  ISETP.LT.AND P3, PT, R249, c[0x0][0x178], !P0 ;  /* 0x00005e00f9007a0c */ /* 0x000fc60004761270 */
[----:B------:R1:W-:Y:S01]  /*91db0*/  @P2 STG.E [R228.64], R31 ;  /* 0x0000001fe4002986 */ /* 0x0003e2000c101904 */
[----:B------:R-:W-:Y:S01]  /*91dc0*/  ISETP.LT.AND P2, PT, R248, c[0x0][0x178], !P0 ;  /* 0x00005e00f8007a0c */ /* 0x000fe20004741270 */
[----:B------:R-:W-:Y:S01]  /*91dd0*/  IMAD.WIDE R232, R0, 0x4, R210 ;  /* 0x0000000400e87825 */ /* 0x000fe200078e02d2 */
[----:B------:R-:W-:-:S03]  /*91de0*/  ISETP.LT.AND P5, PT, R247, c[0x0][0x178], !P0 ;  /* 0x00005e00f7007a0c */ /* 0x000fc600047a1270 */
[----:B-1----:R-:W-:-:S04]  /*91df0*/  IMAD.WIDE R230, R0, 0x4, R4 ;  /* 0x0000000400e67825 */ /* 0x002fc800078e0204 */
[----:B------:R-:W-:Y:S01]  /*91e00*/  IMAD.WIDE R228, R3, 0x4, R8 ;  /* 0x0000000403e47825 */ /* 0x000fe200078e0208 */
[----:B------:R-:W3:Y:S04]  /*91e10*/  LDL.LU R31, [R1+0xb0] ;  /* 0x0000b000011f7983 */ /* 0x000ee80000300800 */
[----:B------:R1:W-:Y:S04]  /*91e20*/  @P1 STG.E [R228.64], R30 ;  /* 0x0000001ee4001986 */ /* 0x0003e8000c101904 */
[----:B------:R-:W3:Y:S04]  /*91e30*/  LDL.LU R240, [R1+0x654] ;  /* 0x0006540001f07983 */ /* 0x000ee80000300800 */
[----:B------:R1:W-:Y:S02]  /*91e40*/  @P4 STG.E [R230.64], R237 ;  /* 0x000000ede6004986 */ /* 0x0003e4000c101904 */
[----:B-1----:R-:W-:-:S04]  /*91e50*/  IMAD.WIDE R228, R0, 0x4, R6 ;  /* 0x0000000400e47825 */ /* 0x002fc800078e0206 */
[----:B------:R-:W-:Y:S01]  /*91e60*/  IMAD.WIDE R230, R0, 0x4, R208 ;  /* 0x0000000400e67825 */ /* 0x000fe200078e02d0 */
[----:B--2---:R1:W-:Y:S01]  /*91e70*/  @P6 STG.E [R232.64], R241 ;  /* 0x000000f1e8006986 */ /* 0x0043e2000c101904 */
[----:B----4-:R-:W-:-:S03]  /*91e80*/  ISETP.GE.AND P1, PT, R29, c[0x0][0x17c], PT ;  /* 0x00005f001d007a0c */ /* 0x010fc60003f26270 */
[----:B------:R-:W2:Y:S01]  /*91e90*/  LDL.LU R29, [R1+0x174] ;  /* 0x00017400011d7983 */ /* 0x000ea20000300800 */
[----:B-1----:R-:W-:-:S03]  /*91ea0*/  IMAD.WIDE R232, R0, 0x4, R142 ;  /* 0x0000000400e87825 */ /* 0x002fc600078e028e */
[----:B------:R-:W4:Y:S04]  /*91eb0*/  LDL.LU R30, [R1+0xca0] ;  /* 0x000ca000011e7983 */ /* 0x000f280000300800 */
[----:B------:R-:W2:Y:S04]  /*91ec0*/  LDL.LU R237, [R1+0xa84] ;  /* 0x000a840001ed7983 */ /* 0x000ea80000300800 */
[----:B------:R-:W4:Y:S04]  /*91ed0*/  LDL.LU R241, [R1+0x904] ;  /* 0x0009040001f17983 */ /* 0x000f280000300800 */
[----:B---3--:R-:W-:Y:S04]  /*91ee0*/  @P3 STG.E [R228.64], R239 ;  /* 0x000000efe4003986 */ /* 0x008fe8000c101904 */
[----:B------:R1:W-:Y:S04]  /*91ef0*/  @P2 STG.E [R230.64], R238 ;  /* 0x000000eee6002986 */ /* 0x0003e8000c101904 */
[----:B------:R-:W3:Y:S04]  /*91f00*/  LDL.LU R3, [R1+0x37ac] ;  /* 0x0037ac0001037983 */ /* 0x000ee80000300800 */
[----:B------:R1:W-:Y:S04]  /*91f10*/  @P5 STG.E [R232.64], R236 ;  /* 0x000000ece8005986 */ /* 0x0003e8000c101904 */
[----:B-1----:R-:W3:Y:S04]  /*91f20*/  LDL.LU R238, [R1+0x3e4] ;  /* 0x0003e40001ee7983 */ /* 0x002ee80000300800 */
[----:B------:R-:W3:Y:S01]  /*91f30*/  LDL.LU R236, [R1+0x394] ;  /* 0x0003940001ec7983 */ /* 0x000ee20000300800 */
[----:B------:R-:W-:-:S02]  /*91f40*/  ISETP.LT.AND P4, PT, R246, c[0x0][0x178], !P0 ;  /* 0x00005e00f6007a0c */ /* 0x000fc40004781270 */
[----:B------:R-:W-:Y:S02]  /*91f50*/  ISETP.LT.AND P6, PT, R245, c[0x0][0x178], !P0 ;  /* 0x00005e00f5007a0c */ /* 0x000fe400047c1270 */
[----:B------:R-:W-:Y:S01]  /*91f60*/  ISETP.LT.AND P0, PT, R244, c[0x0][0x178], !P0 ;  /* 0x00005e00f4007a0c */ /* 0x000fe20004701270 */
[----:B------:R-:W-:Y:S01]  /*91f70*/  IMAD.WIDE R232, R0, 0x4, R140 ;  /* 0x0000000400e87825 */ /* 0x000fe200078e028c */
[----:B------:R-:W-:Y:S02]  /*91f80*/  ISETP.LT.AND P3, PT, R251, c[0x0][0x178], !P1 ;  /* 0x00005e00fb007a0c */ /* 0x000fe40004f61270 */
[----:B------:R-:W-:Y:S01]  /*91f90*/  ISETP.LT.AND P2, PT, R250, c[0x0][0x178], !P1 ;  /* 0x00005e00fa007a0c */ /* 0x000fe20004f41270 */
[----:B------:R-:W-:Y:S01]  /*91fa0*/  IMAD.WIDE R230, R0, 0x4, R10 ;  /* 0x0000000400e67825 */ /* 0x000fe200078e020a */
[----:B------:R-:W-:-:S03]  /*91fb0*/  ISETP.LT.AND P5, PT, R249, c[0x0][0x178], !P1 ;  /* 0x00005e00f9007a0c */ /* 0x000fc60004fa1270 */
[C---:B------:R-:W-:Y:S01]  /*91fc0*/  IMAD.WIDE R228, R0.reuse, 0x4, R8 ;  /* 0x0000000400e47825 */ /* 0x040fe200078e0208 */
[----:B------:R-:W-:Y:S01]  /*91fd0*/  IADD3 R0, R0, c[0x0][0x198], RZ ;  /* 0x0000660000007a10 */ /* 0x000fe20007ffe0ff */
[----:B------:R1:W-:Y:S01]  /*91fe0*/  @P4 STG.E [R232.64], R243 ;  /* 0x000000f3e8004986 */ /* 0x0003e2000c101904 */
[----:B------:R-:W-:-:S03]  /*91ff0*/  ISETP.LT.AND P4, PT, R248, c[0x0][0x178], !P1 ;  /* 0x00005e00f8007a0c */ /* 0x000fc60004f81270 */
[----:B------:R1:W-:Y:S01]  /*92000*/  @P6 STG.E [R230.64], R242 ;  /* 0x000000f2e6006986 */ /* 0x0003e2000c101904 */
[----:B------:R-:W-:-:S03]  /*92010*/  ISETP.LT.AND P6, PT, R246, c[0x0][0x178], !P1 ;  /* 0x00005e00f6007a0c */ /* 0x000fc60004fc1270 */
[----:B------:R1:W-:Y:S01]  /*92020*/  @P0 STG.E [R228.64], R31 ;  /* 0x0000001fe4000986 */ /* 0x0003e2000c101904 */
[----:B------:R-:W-:Y:S01]  /*92030*/  ISETP.LT.AND P0, PT, R247, c[0x0][0x178], !P1 ;  /* 0x00005e00f7007a0c */ /* 0x000fe20004f01270 */
[C---:B-1----:R-:W-:Y:S02]  /*92040*/  IMAD.WIDE R232, R0.reuse, 0x4, R6 ;  /* 0x0000000400e87825 */ /* 0x042fe400078e0206 */
[----:B------:R-:W3:Y:S02]  /*92050*/  LDL.LU R242, [R1+0x164] ;  /* 0x0001640001f27983 */ /* 0x000ee40000300800 */
[C---:B------:R-:W-:Y:S02]  /*92060*/  IMAD.WIDE R230, R0.reuse, 0x4, R210 ;  /* 0x0000000400e67825 */ /* 0x040fe400078e02d2 */
[----:B------:R-:W3:Y:S02]  /*92070*/  LDL.LU R31, [R1+0xb4] ;  /* 0x0000b400011f7983 */ /* 0x000ee40000300800 */
[----:B------:R-:W-:-:S05]  /*92080*/  IMAD.WIDE R228, R0, 0x4, R4 ;  /* 0x0000000400e47825 */ /* 0x000fca00078e0204 */
[----:B--2---:R1:W-:Y:S04]  /*92090*/  @P3 STG.E [R228.64], R237 ;  /* 0x000000ede4003986 */ /* 0x0043e8000c101904 */
[----:B----4-:R2:W-:Y:S04]  /*920a0*/  @P2 STG.E [R230.64], R241 ;  /* 0x000000f1e6002986 */ /* 0x0105e8000c101904 */
[----:B------:R4:W-:Y:S01]  /*920b0*/  @P5 STG.E [R232.64], R240 ;  /* 0x000000f0e8005986 */ /* 0x0009e2000c101904 */
[----:B-1----:R-:W-:-:S04]  /*920c0*/  IMAD.WIDE R228, R0, 0x4, R140 ;  /* 0x0000000400e47825 */ /* 0x002fc800078e028c */
[C---:B--2---:R-:W-:Y:S01]  /*920d0*/  IMAD.WIDE R230, R0.reuse, 0x4, R208 ;  /* 0x0000000400e67825 */ /* 0x044fe200078e02d0 */
[----:B----4-:R-:W2:Y:S03]  /*920e0*/  LDL.LU R240, [R1+0xba0] ;  /* 0x000ba00001f07983 */ /* 0x010ea60000300800 */
[----:B------:R-:W-:Y:S01]  /*920f0*/  IMAD.WIDE R232, R0, 0x4, R142 ;  /* 0x0000000400e87825 */ /* 0x000fe200078e028e */
[----:B------:R-:W4:Y:S04]  /*92100*/  LDL.LU R237, [R1+0xb80] ;  /* 0x000b800001ed7983 */ /* 0x000f280000300800 */
[----:B------:R-:W4:Y:S04]  /*92110*/  LDL.LU R241, [R1+0xa70] ;  /* 0x000a700001f17983 */ /* 0x000f280000300800 */
[----:B---3--:R1:W-:Y:S04]  /*92120*/  @P4 STG.E [R230.64], R238 ;  /* 0x000000eee6004986 */ /* 0x0083e8000c101904 */
[----:B------:R-:W-:Y:S04]  /*92130*/  @P0 STG.E [R232.64], R236 ;  /* 0x000000ece8000986 */ /* 0x000fe8000c101904 */
[----:B------:R-:W4:Y:S04]  /*92140*/  LDL.LU R234, [R1+0x37b0] ;  /* 0x0037b00001ea7983 */ /* 0x000f280000300800 */
[----:B------:R1:W-:Y:S04]  /*92150*/  @P6 STG.E [R228.64], R29 ;  /* 0x0000001de4006986 */ /* 0x0003e8000c101904 */
[----:B-1----:R-:W4:Y:S04]  /*92160*/  LDL.LU R238, [R1+0x5f0] ;  /* 0x0005f00001ee7983 */ /* 0x002f280000300800 */
[----:B------:R-:W4:Y:S01]  /*92170*/  LDL.LU R29, [R1+0x400] ;  /* 0x00040000011d7983 */ /* 0x000f220000300800 */
[----:B------:R-:W-:-:S02]  /*92180*/  ISETP.GE.AND P3, PT, R3, c[0x0][0x17c], PT ;  /* 0x00005f0003007a0c */ /* 0x000fc40003f66270 */
[----:B------:R-:W-:Y:S01]  /*92190*/  ISETP.LT.AND P2, PT, R244, c[0x0][0x178], !P1 ;  /* 0x00005e00f4007a0c */ /* 0x000fe20004f41270 */
[C---:B------:R-:W-:Y:S01]  /*921a0*/  IMAD.WIDE R228, R0.reuse, 0x4, R10 ;  /* 0x0000000400e47825 */ /* 0x040fe200078e020a */
[----:B------:R-:W-:Y:S01]  /*921b0*/  ISETP.LT.AND P1, PT, R245, c[0x0][0x178], !P1 ;  /* 0x00005e00f5007a0c */ /* 0x000fe20004f21270 */
[----:B------:R-:W4:Y:S01]  /*921c0*/  LDL.LU R236, [R1+0x3a0] ;  /* 0x0003a00001ec7983 */ /* 0x000f220000300800 */
[----:B------:R-:W-:Y:S02]  /*921d0*/  ISETP.LT.AND P5, PT, R251, c[0x0][0x178], !P3 ;  /* 0x00005e00fb007a0c */ /* 0x000fe40005fa1270 */
[C---:B------:R-:W-:Y:S01]  /*921e0*/  IADD3 R3, R0.reuse, c[0x0][0x198], RZ ;  /* 0x0000660000037a10 */ /* 0x040fe20007ffe0ff */
[----:B------:R-:W-:Y:S01]  /*921f0*/  IMAD.WIDE R230, R0, 0x4, R8 ;  /* 0x0000000400e67825 */ /* 0x000fe200078e0208 */
[----:B------:R-:W-:Y:S02]  /*92200*/  ISETP.LT.AND P0, PT, R250, c[0x0][0x178], !P3 ;  /* 0x00005e00fa007a0c */ /* 0x000fe40005f01270 */
[----:B------:R-:W-:Y:S01]  /*92210*/  ISETP.LT.AND P4, PT, R249, c[0x0][0x178], !P3 ;  /* 0x00005e00f9007a0c */ /* 0x000fe20005f81270 */
[----:B------:R-:W-:Y:S01]  /*92220*/  IMAD.WIDE R232, R3, 0x4, R4 ;  /* 0x0000000403e87825 */ /* 0x000fe200078e0204 */
[----:B------:R-:W-:-:S03]  /*92230*/  ISETP.LT.AND P6, PT, R248, c[0x0][0x178], !P3 ;  /* 0x00005e00f8007a0c */ /* 0x000fc60005fc1270 */
[----:B------:R1:W-:Y:S01]  /*92240*/  @P1 STG.E [R228.64], R242 ;  /* 0x000000f2e4001986 */ /* 0x0003e2000c101904 */
[----:B------:R-:W-:-:S03]  /*92250*/  ISETP.LT.AND P1, PT, R246, c[0x0][0x178], !P3 ;  /* 0x00005e00f6007a0c */ /* 0x000fc60005f21270 */
[----:B------:R1:W-:Y:S01]  /*92260*/  @P2 STG.E [R230.64], R31 ;  /* 0x0000001fe6002986 */ /* 0x0003e2000c101904 */
[----:B------:R-:W-:-:S03]  /*92270*/  ISETP.LT.AND P2, PT, R247, c[0x0][0x178], !P3 ;  /* 0x00005e00f7007a0c */ /* 0x000fc60005f41270 */
[----:B------:R1:W-:Y:S02]  /*92280*/  @P5 STG.E [R232.64], R30 ;  /* 0x0000001ee8005986 */ /* 0x0003e4000c101904 */
[C---:B-1----:R-:W-:Y:S02]  /*92290*/  IMAD.WIDE R228, R3.reuse, 0x4, R210 ;  /* 0x0000000403e47825 */ /* 0x042fe400078e02d2 */
[----:B------:R-:W4:Y:S02]  /*922a0*/  LDL.LU R31, [R1+0x1b0] ;  /* 0x0001b000011f7983 */ /* 0x000f240000300800 */
[C---:B------:R-:W-:Y:S02]  /*922b0*/  IMAD.WIDE R230, R3.reuse, 0x4, R6 ;  /* 0x0000000403e67825 */ /* 0x040fe400078e0206 */
[----:B------:R-:W4:Y:S02]  /*922c0*/  LDL.LU R30, [R1+0xca4] ;  /* 0x000ca400011e7983 */ /* 0x000f240000300800 */
[----:B------:R-:W-:-:S02]  /*922d0*/  IMAD.WIDE R232, R3, 0x4, R208 ;  /* 0x0000000403e87825 */ /* 0x000fc400078e02d0 */
[----:B--2---:R1:W-:Y:S04]  /*922e0*/  @P0 STG.E [R228.64], R240 ;  /* 0x000000f0e4000986 */ /* 0x0043e8000c101904 */
[----:B----4-:R2:W-:Y:S04]  /*922f0*/  @P4 STG.E [R230.64], R237 ;  /* 0x000000ede6004986 */ /* 0x0105e8000c101904 */
[----:B------:R4:W-:Y:S04]  /*92300*/  @P6 STG.E [R232.64], R241 ;  /* 0x000000f1e8006986 */ /* 0x0009e8000c101904 */
[----:B-1----:R-:W3:Y:S01]  /*92310*/  LDL.LU R240, [R1+0x5f4] ;  /* 0x0005f40001f07983 */ /* 0x002ee20000300800 */
[----:B------:R-:W-:-:S03]  /*92320*/  IMAD.WIDE R228, R3, 0x4, R142 ;  /* 0x0000000403e47825 */ /* 0x000fc600078e028e */
[----:B------:R-:W3:Y:S01]  /*92330*/  LDL.LU R242, [R1+0xba4] ;  /* 0x000ba40001f27983 */ /* 0x000ee20000300800 */
[----:B--2---:R-:W-:-:S03]  /*92340*/  IMAD.WIDE R230, R3, 0x4, R140 ;  /* 0x0000000403e67825 */ /* 0x004fc600078e028c */
[----:B------:R-:W2:Y:S04]  /*92350*/  LDL.LU R237, [R1+0xb84] ;  /* 0x000b840001ed7983 */ /* 0x000ea80000300800 */
[----:B----4-:R-:W4:Y:S04]  /*92360*/  LDL.LU R241, [R1+0xa74] ;  /* 0x000a740001f17983 */ /* 0x010f280000300800 */
[----:B------:R-:W-:Y:S04]  /*92370*/  @P2 STG.E [R228.64], R238 ;  /* 0x000000eee4002986 */ /* 0x000fe8000c101904 */
[----:B------:R1:W-:Y:S04]  /*92380*/  @P1 STG.E [R230.64], R29 ;  /* 0x0000001de6001986 */ /* 0x0003e8000c101904 */
[----:B-1----:R-:W4:Y:S01]  /*92390*/  LDL.LU R29, [R1+0x404] ;  /* 0x00040400011d7983 */ /* 0x002f220000300800 */
[----:B------:R-:W-:-:S02]  /*923a0*/  ISETP.GE.AND P0, PT, R234, c[0x0][0x17c], PT ;  /* 0x00005f00ea007a0c */ /* 0x000fc40003f06270 */
[----:B------:R-:W-:Y:S02]  /*923b0*/  ISETP.LT.AND P5, PT, R245, c[0x0][0x178], !P3 ;  /* 0x00005e00f5007a0c */ /* 0x000fe40005fa1270 */
[C---:B------:R-:W-:Y:S01]  /*923c0*/  IADD3 R0, R3.reuse, c[0x0][0x198], RZ ;  /* 0x0000660003007a10 */ /* 0x040fe20007ffe0ff */
[----:B------:R-:W-:Y:S01]  /*923d0*/  IMAD.WIDE R232, R3, 0x4, R10 ;  /* 0x0000000403e87825 */ /* 0x000fe200078e020a */
[----:B------:R-:W-:Y:S01]  /*923e0*/  ISETP.LT.AND P3, PT, R244, c[0x0][0x178], !P3 ;  /* 0x00005e00f4007a0c */ /* 0x000fe20005f61270 */
[----:B------:R-:W4:Y:S01]  /*923f0*/  LDL.LU R239, [R1+0x37b4] ;  /* 0x0037b40001ef7983 */ /* 0x000f220000300800 */
[----:B------:R-:W-:Y:S01]  /*92400*/  ISETP.LT.AND P4, PT, R251, c[0x0][0x178], !P0 ;  /* 0x00005e00fb007a0c */ /* 0x000fe20004781270 */
[----:B------:R-:W-:Y:S01]  /*92410*/  IMAD.WIDE R228, R3, 0x4, R8 ;  /* 0x0000000403e47825 */ /* 0x000fe200078e0208 */
[----:B------:R-:W-:Y:S01]  /*92420*/  ISETP.LT.AND P2, PT, R250, c[0x0][0x178], !P0 ;  /* 0x00005e00fa007a0c */ /* 0x000fe20004741270 */
[----:B------:R-:W4:Y:S02]  /*92430*/  LDL.LU R238, [R1+0x3a4] ;  /* 0x0003a40001ee7983 */ /* 0x000f240000300800 */
[----:B------:R-:W-:Y:S01]  /*92440*/  IMAD.WIDE R230, R0, 0x4, R4 ;  /* 0x0000000400e67825 */ /* 0x000fe200078e0204 */
[----:B------:R-:W-:Y:S01]  /*92450*/  ISETP.LT.AND P1, PT, R249, c[0x0][0x178], !P0 ;  /* 0x00005e00f9007a0c */ /* 0x000fe20004721270 */
[----:B------:R1:W-:Y:S01]  /*92460*/  @P5 STG.E [R232.64], R236 ;  /* 0x000000ece8005986 */ /* 0x0003e2000c101904 */
[----:B------:R-:W-:-:S02]  /*92470*/  ISETP.LT.AND P5, PT, R248, c[0x0][0x178], !P0 ;  /* 0x00005e00f8007a0c */ /* 0x000fc400047a1270 */
[----:B------:R-:W-:Y:S01]  /*92480*/  ISETP.LT.AND P6, PT, R247, c[0x0][0x178], !P0 ;  /* 0x00005e00f7007a0c */ /* 0x000fe200047c1270 */
[----:B------:R1:W-:Y:S04]  /*92490*/  @P3 STG.E [R228.64], R31 ;  /* 0x0000001fe4003986 */ /* 0x0003e8000c101904 */
[----:B------:R1:W-:Y:S01]  /*924a0*/  @P4 STG.E [R230.64], R30 ;  /* 0x0000001ee6004986 */ /* 0x0003e2000c101904 */
[----:B------:R-:W-:Y:S01]  /*924b0*/  ISETP.LT.AND P4, PT, R246, c[0x0][0x178], !P0 ;  /* 0x00005e00f6007a0c */ /* 0x000fe20004781270 */
[C---:B-1----:R-:W-:Y:S02]  /*924c0*/  IMAD.WIDE R232, R0.reuse, 0x4, R208 ;  /* 0x0000000400e87825 */ /* 0x042fe400078e02d0 */
[----:B------:R-:W4:Y:S02]  /*924d0*/  LDL.LU R236, [R1+0x1b4] ;  /* 0x0001b40001ec7983 */ /* 0x000f240000300800 */
[----:B------:R-:W-:-:S02]  /*924e0*/  IMAD.WIDE R228, R0, 0x4, R210 ;  /* 0x0000000400e47825 */ /* 0x000fc400078e02d2 */
[----:B------:R-:W4:Y:S02]  /*924f0*/  LDL.LU R31, [R1+0xe00] ;  /* 0x000e0000011f7983 */ /* 0x000f240000300800 */
[C---:B------:R-:W-:Y:S02]  /*92500*/  IMAD.WIDE R230, R0.reuse, 0x4, R6 ;  /* 0x0000000400e67825 */ /* 0x040fe400078e0206 */
[----:B------:R-:W4:Y:S02]  /*92510*/  LDL.LU R30, [R1+0xde0] ;  /* 0x000de000011e7983 */ /* 0x000f240000300800 */
[C---:B------:R-:W-:Y:S02]  /*92520*/  IMAD.WIDE R234, R0.reuse, 0x4, R142 ;  /* 0x0000000400ea7825 */ /* 0x040fe400078e028e */
[----:B---3--:R1:W-:Y:S04]  /*92530*/  @P2 STG.E [R228.64], R242 ;  /* 0x000000f2e4002986 */ /* 0x0083e8000c101904 */
[----:B--2---:R-:W-:Y:S04]  /*92540*/  @P1 STG.E [R230.64], R237 ;  /* 0x000000ede6001986 */ /* 0x004fe8000c101904 */
[----:B----4-:R-:W-:Y:S01]  /*92550*/  @P5 STG.E [R232.64], R241 ;  /* 0x000000f1e8005986 */ /* 0x010fe2000c101904 */
[----:B-1----:R-:W-:-:S03]  /*92560*/  IMAD.WIDE R228, R0, 0x4, R140 ;  /* 0x0000000400e47825 */ /* 0x002fc600078e028c */
[----:B------:R1:W-:Y:S04]  /*92570*/  @P6 STG.E [R234.64], R240 ;  /* 0x000000f0ea006986 */ /* 0x0003e8000c101904 */
[----:B------:R-:W2:Y:S04]  /*92580*/  LDL.LU R242, [R1+0xdc0] ;  /* 0x000dc00001f27983 */ /* 0x000ea80000300800 */
[----:B-1----:R-:W3:Y:S04]  /*92590*/  LDL.LU R240, [R1+0xc90] ;  /* 0x000c900001f07983 */ /* 0x002ee80000300800 */
[----:B------:R1:W-:Y:S04]  /*925a0*/  @P4 STG.E [R228.64], R29 ;  /* 0x0000001de4004986 */ /* 0x0003e8000c101904 */
[----:B-1----:R-:W4:Y:S01]  /*925b0*/  LDL.LU R29, [R1+0x37b8] ;  /* 0x0037b800011d7983 */ /* 0x002f220000300800 */
[----:B------:R-:W-:-:S02]  /*925c0*/  ISETP.GE.AND P3, PT, R239, c[0x0][0x17c], PT ;  /* 0x00005f00ef007a0c */ /* 0x000fc40003f66270 */
[----:B------:R-:W-:Y:S01]  /*925d0*/  ISETP.LT.AND P1, PT, R245, c[0x0][0x178], !P0 ;  /* 0x00005e00f5007a0c */ /* 0x000fe20004721270 */
[----:B------:R-:W4:Y:S01]  /*925e0*/  LDL.LU R243, [R1+0x660] ;  /* 0x0006600001f37983 */ /* 0x000f220000300800 */
[----:B------:R-:W-:Y:S02]  /*925f0*/  ISETP.LT.AND P0, PT, R244, c[0x0][0x178], !P0 ;  /* 0x00005e00f4007a0c */ /* 0x000fe40004701270 */
[----:B------:R-:W-:Y:S01]  /*92600*/  ISETP.LT.AND P2, PT, R251, c[0x0][0x178], !P3 ;  /* 0x00005e00fb007a0c */ /* 0x000fe20005f41270 */
[----:B------:R-:W4:Y:S01]  /*92610*/  LDL.LU R237, [R1+0x640] ;  /* 0x0006400001ed7983 */ /* 0x000f220000300800 */
[----:B------:R-:W-:Y:S02]  /*92620*/  IADD3 R3, R0, c[0x0][0x198], RZ ;  /* 0x0000660000037a10 */ /* 0x000fe40007ffe0ff */
[----:B------:R-:W-:Y:S01]  /*92630*/  ISETP.LT.AND P6, PT, R250, c[0x0][0x178], !P3 ;  /* 0x00005e00fa007a0c */ /* 0x000fe20005fc1270 */
[----:B------:R-:W4:Y:S01]  /*92640*/  LDL.LU R241, [R1+0x600] ;  /* 0x0006000001f17983 */ /* 0x000f220000300800 */
[----:B------:R-:W-:Y:S01]  /*92650*/  ISETP.LT.AND P5, PT, R249, c[0x0][0x178], !P3 ;  /* 0x00005e00f9007a0c */ /* 0x000fe20005fa1270 */
[----:B------:R-:W-:Y:S01]  /*92660*/  IMAD.WIDE R228, R0, 0x4, R10 ;  /* 0x0000000400e47825 */ /* 0x000fe200078e020a */
[----:B------:R-:W-:-:S03]  /*92670*/  ISETP.LT.AND P4, PT, R248, c[0x0][0x178], !P3 ;  /* 0x00005e00f8007a0c */ /* 0x000fc60005f81270 */
[----:B------:R-:W-:Y:S01]  /*92680*/  IMAD.WIDE R230, R0, 0x4, R8 ;  /* 0x0000000400e67825 */ /* 0x000fe200078e0208 */
[----:B------:R1:W-:Y:S03]  /*92690*/  @P1 STG.E [R228.64], R238 ;  /* 0x000000eee4001986 */ /* 0x0003e6000c101904 */
[C---:B------:R-:W-:Y:S01]  /*926a0*/  IMAD.WIDE R232, R3.reuse, 0x4, R4 ;  /* 0x0000000403e87825 */ /* 0x040fe200078e0204 */
[----:B------:R1:W-:Y:S03]  /*926b0*/  @P0 STG.E [R230.64], R236 ;  /* 0x000000ece6000986 */ /* 0x0003e6000c101904 */
[C---:B------:R-:W-:Y:S01]  /*926c0*/  IMAD.WIDE R234, R3.reuse, 0x4, R210 ;  /* 0x0000000403ea7825 */ /* 0x040fe200078e02d2 */
[----:B------:R1:W-:Y:S04]  /*926d0*/  @P2 STG.E [R232.64], R31 ;  /* 0x0000001fe8002986 */ /* 0x0003e8000c101904 */
[----:B-1----:R-:W4:Y:S01]  /*926e0*/  LDL.LU R238, [R1+0x450] ;  /* 0x0004500001ee7983 */ /* 0x002f220000300800 */
[----:B------:R-:W-:-:S03]  /*926f0*/  IMAD.WIDE R228, R3, 0x4, R6 ;  /* 0x0000000403e47825 */ /* 0x000fc600078e0206 */
[----:B------:R-:W4:Y:S01]  /*92700*/  LDL.LU R236, [R1+0xe04] ;  /* 0x000e040001ec7983 */ /* 0x000f220000300800 */
[----:B------:R-:W-:-:S03]  /*92710*/  IMAD.WIDE R230, R3, 0x4, R208 ;  /* 0x0000000403e67825 */ /* 0x000fc600078e02d0 */
[----:B------:R-:W4:Y:S04]  /*92720*/  LDL.LU R31, [R1+0xde4] ;  /* 0x000de400011f7983 */ /* 0x000f280000300800 */
[----:B------:R1:W-:Y:S04]  /*92730*/  @P6 STG.E [R234.64], R30 ;  /* 0x0000001eea006986 */ /* 0x0003e8000c101904 */
[----:B--2---:R2:W-:Y:S04]  /*92740*/  @P5 STG.E [R228.64], R242 ;  /* 0x000000f2e4005986 */ /* 0x0045e8000c101904 */
[----:B---3--:R3:W-:Y:S01]  /*92750*/  @P4 STG.E [R230.64], R240 ;  /* 0x000000f0e6004986 */ /* 0x0087e2000c101904 */
[----:B----4-:R-:W-:-:S03]  /*92760*/  ISETP.GE.AND P1, PT, R29, c[0x0][0x17c], PT ;  /* 0x00005f001d007a0c */ /* 0x010fc60003f26270 */
[----:B------:R-:W4:Y:S04]  /*92770*/  LDL.LU R29, [R1+0x664] ;  /* 0x00066400011d7983 */ /* 0x000f280000300800 */
[----:B-1----:R-:W4:Y:S04]  /*92780*/  LDL.LU R30, [R1+0x454] ;  /* 0x00045400011e7983 */ /* 0x002f280000300800 */
[----:B--2---:R-:W2:Y:S04]  /*92790*/  LDL.LU R242, [R1+0xdc4] ;  /* 0x000dc40001f27983 */ /* 0x004ea80000300800 */
[----:B---3--:R-:W3:Y:S01]  /*927a0*/  LDL.LU R240, [R1+0xc94] ;  /* 0x000c940001f07983 */ /* 0x008ee20000300800 */
[----:B------:R-:W-:-:S02]  /*927b0*/  ISETP.LT.AND P0, PT, R247, c[0x0][0x178], !P3 ;  /* 0x00005e00f7007a0c */ /* 0x000fc40005f01270 */
[----:B------:R-:W-:Y:S01]  /*927c0*/  ISETP.LT.AND P2, PT, R246, c[0x0][0x178], !P3 ;  /* 0x00005e00f6007a0c */ /* 0x000fe20005f41270 */
[----:B------:R-:W4:Y:S01]  /*927d0*/  LDL.LU R234, [R1+0x37bc] ;  /* 0x0037bc0001ea7983 */ /* 0x000f220000300800 */
[----:B------:R-:W-:Y:S01]  /*927e0*/  ISETP.LT.AND P6, PT, R245, c[0x0][0x178], !P3 ;  /* 0x00005e00f5007a0c */ /* 0x000fe20005fc1270 */
[----:B------:R-:W-:Y:S01]  /*927f0*/  IMAD.WIDE R232, R3, 0x4, R142 ;  /* 0x0000000403e87825 */ /* 0x000fe200078e028e */
[----:B------:R-:W-:Y:S02]  /*92800*/  ISETP.LT.AND P3, PT, R244, c[0x0][0x178], !P3 ;  /* 0x00005e00f4007a0c */ /* 0x000fe40005f61270 */
[----:B------:R-:W-:Y:S01]  /*92810*/  ISETP.LT.AND P4, PT, R251, c[0x0][0x178], !P1 ;  /* 0x00005e00fb007a0c */ /* 0x000fe20004f81270 */
[----:B------:R-:W-:Y:S01]  /*92820*/  IMAD.WIDE R228, R3, 0x4, R140 ;  /* 0x0000000403e47825 */ /* 0x000fe200078e028c */
[----:B------:R-:W-:-:S03]  /*92830*/  ISETP.LT.AND P5, PT, R250, c[0x0][0x178], !P1 ;  /* 0x00005e00fa007a0c */ /* 0x000fc60004fa1270 */
[C---:B------:R-:W-:Y:S01]  /*92840*/  IMAD.WIDE R230, R3.reuse, 0x4, R10 ;  /* 0x0000000403e67825 */ /* 0x040fe200078e020a */
[----:B------:R1:W-:Y:S01]  /*92850*/  @P0 STG.E [R232.64], R243 ;  /* 0x000000f3e8000986 */ /* 0x0003e2000c101904 */
[----:B------:R-:W-:-:S03]  /*92860*/  IADD3 R0, R3, c[0x0][0x198], RZ ;  /* 0x0000660003007a10 */ /* 0x000fc60007ffe0ff */
[----:B------:R1:W-:Y:S01]  /*92870*/  @P2 STG.E [R228.64], R237 ;  /* 0x000000ede4002986 */ /* 0x0003e2000c101904 */
[----:B------:R-:W-:-:S03]  /*92880*/  ISETP.LT.AND P0, PT, R249, c[0x0][0x178], !P1 ;  /* 0x00005e00f9007a0c */ /* 0x000fc60004f01270 */
[----:B------:R1:W-:Y:S01]  /*92890*/  @P6 STG.E [R230.64], R241 ;  /* 0x000000f1e6006986 */ /* 0x0003e2000c101904 */
[----:B------:R-:W-:Y:S02]  /*928a0*/  ISETP.LT.AND P2, PT, R248, c[0x0][0x178], !P1 ;  /* 0x00005e00f8007a0c */ /* 0x000fe40004f41270 */
[----:B------:R-:W-:Y:S01]  /*928b0*/  ISETP.LT.AND P6, PT, R247, c[0x0][0x178], !P1 ;  /* 0x00005e00f7007a0c */ /* 0x000fe20004fc1270 */
[C---:B-1----:R-:W-:Y:S01]  /*928c0*/  IMAD.WIDE R232, R0.reuse, 0x4, R210 ;  /* 0x0000000400e87825 */ /* 0x042fe200078e02d2 */
[----:B------:R-:W4:Y:S03]  /*928d0*/  LDL.LU R237, [R1+0x644] ;  /* 0x0006440001ed7983 */ /* 0x000f260000300800 */
[----:B------:R-:W-:Y:S01]  /*928e0*/  IMAD.WIDE R228, R3, 0x4, R8 ;  /* 0x0000000403e47825 */ /* 0x000fe200078e0208 */
[----:B------:R-:W4:Y:S03]  /*928f0*/  LDL.LU R241, [R1+0x604] ;  /* 0x0006040001f17983 */ /* 0x000f260000300800 */
        /* <DEDUP_REMOVED lines=10> */
[----:B--2---:R-:W-:Y:S04]  /*929a0*/  @P0 STG.E [R228.64], R242 ;  /* 0x000000f2e4000986 */ /* 0x004fe8000c101904 */
[----:B---3--:R1:W-:Y:S04]  /*929b0*/  @P2 STG.E [R230.64], R240 ;  /* 0x000000f0e6002986 */ /* 0x0083e8000c101904 */
[----:B----4-:R2:W-:Y:S04]  /*929c0*/  @P6 STG.E [R232.64], R29 ;  /* 0x0000001de8006986 */ /* 0x0105e8000c101904 */
[----:B-1----:R-:W3:Y:S04]  /*929d0*/  LDL.LU R240, [R1+0xdf0] ;  /* 0x000df00001f07983 */ /* 0x002ee80000300800 */
[----:B--2---:R-:W2:Y:S01]  /*929e0*/  LDL.LU R29, [R1+0xa10] ;  /* 0x000a1000011d7983 */ /* 0x004ea20000300800 */
[----:B------:R-:W-:-:S02]  /*929f0*/  ISETP.LT.AND P5, PT, R246, c[0x0][0x178], !P1 ;  /* 0x00005e00f6007a0c */ /* 0x000fc40004fa1270 */
[----:B------:R-:W-:Y:S01]  /*92a00*/  ISETP.LT.AND P4, PT, R245, c[0x0][0x178], !P1 ;  /* 0x00005e00f5007a0c */ /* 0x000fe20004f81270 */
[----:B------:R-:W4:Y:S01]  /*92a10*/  LDL.LU R238, [R1+0x7f0] ;  /* 0x0007f00001ee7983 */ /* 0x000f220000300800 */
[----:B------:R-:W-:Y:S02]  /*92a20*/  ISETP.LT.AND P1, PT, R244, c[0x0][0x178], !P1 ;  /* 0x00005e00f4007a0c */ /* 0x000fe40004f21270 */
[----:B------:R-:W-:Y:S01]  /*92a30*/  ISETP.GE.AND P3, PT, R234, c[0x0][0x17c], PT ;  /* 0x00005f00ea007a0c */ /* 0x000fe20003f66270 */
[C---:B------:R-:W-:Y:S01]  /*92a40*/  IMAD.WIDE R228, R0.reuse, 0x4, R140 ;  /* 0x0000000400e47825 */ /* 0x040fe200078e028c */
[----:B------:R-:W4:Y:S02]  /*92a50*/  LDL.LU R3, [R1+0x37c0] ;  /* 0x0037c00001037983 */ /* 0x000f240000300800 */
[----:B------:R-:W-:Y:S01]  /*92a60*/  ISETP.LT.AND P0, PT, R251, c[0x0][0x178], !P3 ;  /* 0x00005e00fb007a0c */ /* 0x000fe20005f01270 */
[----:B------:R-:W-:Y:S01]  /*92a70*/  IMAD.WIDE R230, R0, 0x4, R10 ;  /* 0x0000000400e67825 */ /* 0x000fe200078e020a */
[----:B------:R-:W-:Y:S01]  /*92a80*/  ISETP.LT.AND P2, PT, R250, c[0x0][0x178], !P3 ;  /* 0x00005e00fa007a0c */ /* 0x000fe20005f41270 */
[----:B------:R-:W4:Y:S02]  /*92a90*/  LDL.LU R242, [R1+0x7d0] ;  /* 0x0007d00001f27983 */ /* 0x000f240000300800 */
        /* <DEDUP_REMOVED lines=8> */
[----:B-1----:R-:W-:-:S04]  /*92b20*/  IMAD.WIDE R228, R0, 0x4, R4 ;  /* 0x0000000400e47825 */ /* 0x002fc800078e0204 */
[C---:B------:R-:W-:Y:S01]  /*92b30*/  IMAD.WIDE R230, R0.reuse, 0x4, R210 ;  /* 0x0000000400e67825 */ /* 0x040fe200078e02d2 */
[----:B------:R-:W4:Y:S03]  /*92b40*/  LDL.LU R30, [R1+0xe14] ;  /* 0x000e1400011e7983 */ /* 0x000f260000300800 */
[C---:B------:R-:W-:Y:S01]  /*92b50*/  IMAD.WIDE R232, R0.reuse, 0x4, R142 ;  /* 0x0000000400e87825 */ /* 0x040fe200078e028e */
[----:B------:R1:W-:Y:S04]  /*92b60*/  @P0 STG.E [R228.64], R236 ;  /* 0x000000ece4000986 */ /* 0x0003e8000c101904 */
[----:B------:R1:W-:Y:S04]  /*92b70*/  @P2 STG.E [R230.64], R31 ;  /* 0x0000001fe6002986 */ /* 0x0003e8000c101904 */
[----:B------:R-:W4:Y:S01]  /*92b80*/  LDL.LU R243, [R1+0x470] ;  /* 0x0004700001f37983 */ /* 0x000f220000300800 */
[----:B-1----:R-:W-:-:S03]  /*92b90*/  IMAD.WIDE R228, R0, 0x4, R6 ;  /* 0x0000000400e47825 */ /* 0x002fc600078e0206 */
[----:B------:R-:W4:Y:S01]  /*92ba0*/  LDL.LU R241, [R1+0xe34] ;  /* 0x000e340001f17983 */ /* 0x000f220000300800 */
[----:B------:R-:W-:-:S03]  /*92bb0*/  IMAD.WIDE R230, R0, 0x4, R208 ;  /* 0x0000000400e67825 */ /* 0x000fc600078e02d0 */
[----:B------:R-:W4:Y:S04]  /*92bc0*/  LDL.LU R236, [R1+0xe24] ;  /* 0x000e240001ec7983 */ /* 0x000f280000300800 */
[----:B------:R-:W4:Y:S04]  /*92bd0*/  LDL.LU R237, [R1+0x474] ;  /* 0x0004740001ed7983 */ /* 0x000f280000300800 */
[----:B------:R-:W-:Y:S04]  /*92be0*/  @P4 STG.E [R228.64], R239 ;  /* 0x000000efe4004986 */ /* 0x000fe8000c101904 */
[----:B------:R-:W4:Y:S04]  /*92bf0*/  LDL.LU R31, [R1+0xa88] ;  /* 0x000a8800011f7983 */ /* 0x000f280000300800 */
[----:B---3--:R1:W-:Y:S04]  /*92c00*/  @P1 STG.E [R230.64], R240 ;  /* 0x000000f0e6001986 */ /* 0x0083e8000c101904 */
[----:B--2---:R2:W-:Y:S04]  /*92c10*/  @P5 STG.E [R232.64], R29 ;  /* 0x0000001de8005986 */ /* 0x0045e8000c101904 */
[----:B-1----:R-:W3:Y:S04]  /*92c20*/  LDL.LU R240, [R1+0xdf4] ;  /* 0x000df40001f07983 */ /* 0x002ee80000300800 */
[----:B--2---:R-:W2:Y:S01]  /*92c30*/  LDL.LU R29, [R1+0xa14] ;  /* 0x000a1400011d7983 */ /* 0x004ea20000300800 */
[----:B------:R-:W-:Y:S01]  /*92c40*/  ISETP.LT.AND P6, PT, R246, c[0x0][0x178], !P3 ;  /* 0x00005e00f6007a0c */ /* 0x000fe20005fc1270 */
[----:B------:R-:W-:Y:S01]  /*92c50*/  IMAD.WIDE R234, R0, 0x4, R140 ;  /* 0x0000000400ea7825 */ /* 0x000fe200078e028c */
[----:B------:R-:W-:-:S02]  /*92c60*/  ISETP.LT.AND P2, PT, R245, c[0x0][0x178], !P3 ;  /* 0x00005e00f5007a0c */ /* 0x000fc40005f41270 */
[----:B----4-:R-:W-:Y:S01]  /*92c70*/  ISETP.GE.AND P0, PT, R3, c[0x0][0x17c], PT ;  /* 0x00005f0003007a0c */ /* 0x010fe20003f06270 */
[----:B------:R-:W-:Y:S01]  /*92c80*/  IMAD.WIDE R228, R0, 0x4, R10 ;  /* 0x0000000400e47825 */ /* 0x000fe200078e020a */
[----:B------:R-:W-:Y:S02]  /*92c90*/  ISETP.LT.AND P3, PT, R244, c[0x0][0x178], !P3 ;  /* 0x00005e00f4007a0c */ /* 0x000fe40005f61270 */
[----:B------:R-:W-:-:S05]  /*92ca0*/  ISETP.LT.AND P1, PT, R251, c[0x0][0x178], !P0 ;  /* 0x00005e00fb007a0c */ /* 0x000fca0004721270 */
[----:B------:R1:W-:Y:S01]  /*92cb0*/  @P6 STG.E [R234.64], R238 ;  /* 0x000000eeea006986 */ /* 0x0003e2000c101904 */
[----:B------:R-:W-:Y:S02]  /*92cc0*/  ISETP.LT.AND P4, PT, R250, c[0x0][0x178], !P0 ;  /* 0x00005e00fa007a0c */ /* 0x000fe40004781270 */
[----:B------:R-:W-:Y:S01]  /*92cd0*/  IADD3 R3, R0, c[0x0][0x198], RZ ;  /* 0x0000660000037a10 */ /* 0x000fe20007ffe0ff */
[----:B------:R4:W-:Y:S01]  /*92ce0*/  @P2 STG.E [R228.64], R242 ;  /* 0x000000f2e4002986 */ /* 0x0009e2000c101904 */
[----:B------:R-:W-:-:S03]  /*92cf0*/  ISETP.LT.AND P6, PT, R249, c[0x0][0x178], !P0 ;  /* 0x00005e00f9007a0c */ /* 0x000fc600047c1270 */
[----:B-1----:R-:W2:Y:S01]  /*92d00*/  LDL.LU R238, [R1+0x37c4] ;  /* 0x0037c40001ee7983 */ /* 0x002ea20000300800 */
[----:B------:R-:W-:Y:S02]  /*92d10*/  ISETP.LT.AND P5, PT, R248, c[0x0][0x178], !P0 ;  /* 0x00005e00f8007a0c */ /* 0x000fe400047a1270 */
[----:B------:R-:W-:Y:S01]  /*92d20*/  ISETP.LT.AND P2, PT, R247, c[0x0][0x178], !P0 ;  /* 0x00005e00f7007a0c */ /* 0x000fe20004741270 */
[----:B----4-:R-:W-:Y:S01]  /*92d30*/  IMAD.WIDE R228, R0, 0x4, R8 ;  /* 0x0000000400e47825 */ /* 0x010fe200078e0208 */
[----:B------:R-:W4:Y:S03]  /*92d40*/  LDL.LU R239, [R1+0x7f4] ;  /* 0x0007f40001ef7983 */ /* 0x000f260000300800 */
[C---:B------:R-:W-:Y:S01]  /*92d50*/  IMAD.WIDE R230, R3.reuse, 0x4, R4 ;  /* 0x0000000403e67825 */ /* 0x040fe200078e0204 */
[----:B------:R-:W4:Y:S03]  /*92d60*/  LDL.LU R242, [R1+0x7d4] ;  /* 0x0007d40001f27983 */ /* 0x000f260000300800 */
[C---:B------:R-:W-:Y:S01]  /*92d70*/  IMAD.WIDE R232, R3.reuse, 0x4, R210 ;  /* 0x0000000403e87825 */ /* 0x040fe200078e02d2 */
[----:B------:R1:W-:Y:S03]  /*92d80*/  @P3 STG.E [R228.64], R243 ;  /* 0x000000f3e4003986 */ /* 0x0003e6000c101904 */
[C---:B------:R-:W-:Y:S01]  /*92d90*/  IMAD.WIDE R234, R3.reuse, 0x4, R6 ;  /* 0x0000000403ea7825 */ /* 0x040fe200078e0206 */
[----:B------:R1:W-:Y:S04]  /*92da0*/  @P1 STG.E [R230.64], R241 ;  /* 0x000000f1e6001986 */ /* 0x0003e8000c101904 */
[----:B------:R-:W-:Y:S01]  /*92db0*/  @P4 STG.E [R232.64], R236 ;  /* 0x000000ece8004986 */ /* 0x000fe2000c101904 */
[----:B-1----:R-:W-:-:S03]  /*92dc0*/  IMAD.WIDE R228, R3, 0x4, R208 ;  /* 0x0000000403e47825 */ /* 0x002fc600078e02d0 */
[----:B------:R1:W-:Y:S01]  /*92dd0*/  @P6 STG.E [R234.64], R30 ;  /* 0x0000001eea006986 */ /* 0x0003e2000c101904 */
[----:B------:R-:W-:-:S03]  /*92de0*/  IMAD.WIDE R230, R3, 0x4, R142 ;  /* 0x0000000403e67825 */ /* 0x000fc600078e028e */
[----:B-1----:R-:W4:Y:S04]  /*92df0*/  LDL.LU R30, [R1+0x908] ;  /* 0x00090800011e7983 */ /* 0x002f280000300800 */
[----:B------:R-:W4:Y:S04]  /*92e00*/  LDL.LU R236, [R1+0x658] ;  /* 0x0006580001ec7983 */ /* 0x000f280000300800 */
[----:B---3--:R-:W-:Y:S04]  /*92e10*/  @P5 STG.E [R228.64], R240 ;  /* 0x000000f0e4005986 */ /* 0x008fe8000c101904 */
[----:B--2---:R1:W-:Y:S04]  /*92e20*/  @P2 STG.E [R230.64], R29 ;  /* 0x0000001de6002986 */ /* 0x0043e8000c101904 */
[----:B-1----:R-:W2:Y:S01]  /*92e30*/  LDL.LU R29, [R1+0x37c8] ;  /* 0x0037c800011d7983 */ /* 0x002ea20000300800 */
[----:B------:R-:W-:-:S02]  /*92e40*/  ISETP.LT.AND P4, PT, R246, c[0x0][0x178], !P0 ;  /* 0x00005e00f6007a0c */ /* 0x000fc40004781270 */
[----:B------:R-:W-:Y:S01]  /*92e50*/  ISETP.LT.AND P1, PT, R245, c[0x0][0x178], !P0 ;  /* 0x00005e00f5007a0c */ /* 0x000fe20004721270 */
[----:B------:R-:W3:Y:S01]  /*92e60*/  LDL.LU R243, [R1+0x3e8] ;  /* 0x0003e80001f37983 */ /* 0x000ee20000300800 */
[----:B------:R-:W-:Y:S02]  /*92e70*/  ISETP.LT.AND P0, PT, R244, c[0x0][0x178], !P0 ;  /* 0x00005e00f4007a0c */ /* 0x000fe40004701270 */
[C---:B------:R-:W-:Y:S02]  /*92e80*/  IADD3 R0, R3.reuse, c[0x0][0x198], RZ ;  /* 0x0000660003007a10 */ /* 0x040fe40007ffe0ff */
[----:B------:R-:W-:Y:S01]  /*92e90*/  ISETP.GE.AND P3, PT, R238, c[0x0][0x17c], PT ;  /* 0x00005f00ee007a0c */ /* 0x000fe20003f66270 */
[----:B------:R-:W-:Y:S01]  /*92ea0*/  IMAD.WIDE R228, R3, 0x4, R140 ;  /* 0x0000000403e47825 */ /* 0x000fe200078e028c */
[----:B------:R-:W3:Y:S02]  /*92eb0*/  LDL.LU R238, [R1+0x398] ;  /* 0x0003980001ee7983 */ /* 0x000ee40000300800 */
[----:B------:R-:W-:-:S02]  /*92ec0*/  ISETP.LT.AND P6, PT, R251, c[0x0][0x178], !P3 ;  /* 0x00005e00fb007a0c */ /* 0x000fc40005fc1270 */
[----:B------:R-:W-:Y:S01]  /*92ed0*/  ISETP.LT.AND P2, PT, R250, c[0x0][0x178], !P3 ;  /* 0x00005e00fa007a0c */ /* 0x000fe20005f41270 */
[----:B------:R-:W-:Y:S01]  /*92ee0*/  IMAD.WIDE R230, R3, 0x4, R10 ;  /* 0x0000000403e67825 */ /* 0x000fe200078e020a */
[----:B------:R-:W-:Y:S01]  /*92ef0*/  ISETP.LT.AND P5, PT, R249, c[0x0][0x178], !P3 ;  /* 0x00005e00f9007a0c */ /* 0x000fe20005fa1270 */
[----:B------:R-:W3:Y:S02]  /*92f00*/  LDL.LU R241, [R1+0x178] ;  /* 0x0001780001f17983 */ /* 0x000ee40000300800 */
[----:B------:R-:W-:Y:S02]  /*92f10*/  IMAD.WIDE R232, R3, 0x4, R8 ;  /* 0x0000000403e87825 */ /* 0x000fe400078e0208 */
[----:B------:R-:W3:Y:S02]  /*92f20*/  LDL.LU R240, [R1+0x168] ;  /* 0x0001680001f07983 */ /* 0x000ee40000300800 */
[C---:B------:R-:W-:Y:S02]  /*92f30*/  IMAD.WIDE R234, R0.reuse, 0x4, R4 ;  /* 0x0000000400ea7825 */ /* 0x040fe400078e0204 */
[----:B----4-:R1:W-:Y:S04]  /*92f40*/  @P4 STG.E [R228.64], R239 ;  /* 0x000000efe4004986 */ /* 0x0103e8000c101904 */
[----:B------:R4:W-:Y:S04]  /*92f50*/  @P1 STG.E [R230.64], R242 ;  /* 0x000000f2e6001986 */ /* 0x0009e8000c101904 */
[----:B------:R-:W-:Y:S01]  /*92f60*/  @P0 STG.E [R232.64], R237 ;  /* 0x000000ede8000986 */ /* 0x000fe2000c101904 */
[----:B-1----:R-:W-:-:S03]  /*92f70*/  IMAD.WIDE R228, R0, 0x4, R210 ;  /* 0x0000000400e47825 */ /* 0x002fc600078e02d2 */
[----:B------:R1:W-:Y:S01]  /*92f80*/  @P6 STG.E [R234.64], R31 ;  /* 0x0000001fea006986 */ /* 0x0003e2000c101904 */
[----:B----4-:R-:W-:-:S03]  /*92f90*/  IMAD.WIDE R230, R0, 0x4, R6 ;  /* 0x0000000400e67825 */ /* 0x010fc600078e0206 */
[----:B------:R-:W4:Y:S04]  /*92fa0*/  LDL.LU R242, [R1+0xb8] ;  /* 0x0000b80001f27983 */ /* 0x000f280000300800 */
[----:B------:R1:W-:Y:S04]  /*92fb0*/  @P2 STG.E [R228.64], R30 ;  /* 0x0000001ee4002986 */ /* 0x0003e8000c101904 */
[----:B-1----:R-:W4:Y:S04]  /*92fc0*/  LDL.LU R31, [R1+0xa8c] ;  /* 0x000a8c00011f7983 */ /* 0x002f280000300800 */
[----:B------:R1:W-:Y:S04]  /*92fd0*/  @P5 STG.E [R230.64], R236 ;  /* 0x000000ece6005986 */ /* 0x0003e8000c101904 */
[----:B------:R-:W4:Y:S01]  /*92fe0*/  LDL.LU R30, [R1+0x3ec] ;  /* 0x0003ec00011e7983 */ /* 0x000f220000300800 */
[----:B--2---:R-:W-:-:S03]  /*92ff0*/  ISETP.GE.AND P2, PT, R29, c[0x0][0x17c], PT ;  /* 0x00005f001d007a0c */ /* 0x004fc60003f46270 */
[----:B------:R-:W2:Y:S04]  /*93000*/  LDL.LU R29, [R1+0x39c] ;  /* 0x00039c00011d7983 */ /* 0x000ea80000300800 */
[----:B------:R-:W2:Y:S04]  /*93010*/  LDL.LU R237, [R1+0x90c] ;  /* 0x00090c0001ed7983 */ /* 0x000ea80000300800 */
[----:B-1----:R-:W2:Y:S01]  /*93020*/  LDL.LU R236, [R1+0x65c] ;  /* 0x00065c0001ec7983 */ /* 0x002ea20000300800 */
[----:B------:R-:W-:Y:S02]  /*93030*/  ISETP.LT.AND P1, PT, R248, c[0x0][0x178], !P3 ;  /* 0x00005e00f8007a0c */ /* 0x000fe40005f21270 */
[----:B------:R-:W-:-:S02]  /*93040*/  ISETP.LT.AND P0, PT, R247, c[0x0][0x178], !P3 ;  /* 0x00005e00f7007a0c */ /* 0x000fc40005f01270 */
[----:B------:R-:W-:Y:S02]  /*93050*/  ISETP.LT.AND P4, PT, R246, c[0x0][0x178], !P3 ;  /* 0x00005e00f6007a0c */ /* 0x000fe40005f81270 */
[----:B------:R-:W-:Y:S01]  /*93060*/  ISETP.LT.AND P6, PT, R245, c[0x0][0x178], !P3 ;  /* 0x00005e00f5007a0c */ /* 0x000fe20005fc1270 */
[----:B------:R-:W-:Y:S01]  /*93070*/  IMAD.WIDE R228, R0, 0x4, R208 ;  /* 0x0000000400e47825 */ /* 0x000fe200078e02d0 */
[----:B------:R-:W-:Y:S02]  /*93080*/  ISETP.LT.AND P3, PT, R244, c[0x0][0x178], !P3 ;  /* 0x00005e00f4007a0c */ /* 0x000fe40005f61270 */
[----:B------:R-:W-:Y:S01]  /*93090*/  ISETP.LT.AND P5, PT, R251, c[0x0][0x178], !P2 ;  /* 0x00005e00fb007a0c */ /* 0x000fe200057a1270 */
[C---:B------:R-:W-:Y:S01]  /*930a0*/  IMAD.WIDE R230, R0.reuse, 0x4, R142 ;  /* 0x0000000400e67825 */ /* 0x040fe200078e028e */
[C---:B------:R-:W-:Y:S01]  /*930b0*/  IADD3 R3, R0.reuse, c[0x0][0x198], RZ ;  /* 0x0000660000037a10 */ /* 0x040fe20007ffe0ff */
[----:B---3--:R1:W-:Y:S02]  /*930c0*/  @P1 STG.E [R228.64], R243 ;  /* 0x000000f3e4001986 */ /* 0x0083e4000c101904 */
[----:B------:R-:W-:-:S02]  /*930d0*/  IMAD.WIDE R232, R0, 0x4, R140 ;  /* 0x0000000400e87825 */ /* 0x000fc400078e028c */
[----:B------:R3:W-:Y:S02]  /*930e0*/  @P0 STG.E [R230.64], R238 ;  /* 0x000000eee6000986 */ /* 0x0007e4000c101904 */
[----:B------:R-:W-:Y:S01]  /*930f0*/  IMAD.WIDE R234, R0, 0x4, R10 ;  /* 0x0000000400ea7825 */ /* 0x000fe200078e020a */
[----:B------:R-:W-:Y:S01]  /*93100*/  ISETP.LT.AND P0, PT, R250, c[0x0][0x178], !P2 ;  /* 0x00005e00fa007a0c */ /* 0x000fe20005701270 */
[----:B------:R3:W-:Y:S01]  /*93110*/  @P4 STG.E [R232.64], R241 ;  /* 0x000000f1e8004986 */ /* 0x0007e2000c101904 */
[----:B------:R-:W-:Y:S02]  /*93120*/  ISETP.LT.AND P1, PT, R249, c[0x0][0x178], !P2 ;  /* 0x00005e00f9007a0c */ /* 0x000fe40005721270 */
[----:B------:R-:W-:Y:S01]  /*93130*/  ISETP.LT.AND P4, PT, R248, c[0x0][0x178], !P2 ;  /* 0x00005e00f8007a0c */ /* 0x000fe20005781270 */
[----:B------:R4:W-:Y:S01]  /*93140*/  @P6 STG.E [R234.64], R240 ;  /* 0x000000f0ea006986 */ /* 0x0009e2000c101904 */
[----:B-1----:R-:W-:Y:S01]  /*93150*/  IMAD.WIDE R228, R0, 0x4, R8 ;  /* 0x0000000400e47825 */ /* 0x002fe200078e0208 */
[----:B------:R-:W-:-:S02]  /*93160*/  ISETP.LT.AND P6, PT, R247, c[0x0][0x178], !P2 ;  /* 0x00005e00f7007a0c */ /* 0x000fc400057c1270 */
[----:B---3--:R-:W3:Y:S01]  /*93170*/  LDL.LU R238, [R1+0x37cc] ;  /* 0x0037cc0001ee7983 */ /* 0x008ee20000300800 */
[----:B------:R-:W-:-:S03]  /*93180*/  IMAD.WIDE R230, R3, 0x4, R4 ;  /* 0x0000000403e67825 */ /* 0x000fc600078e0204 */
[----:B------:R-:W3:Y:S01]  /*93190*/  LDL.LU R241, [R1+0x17c] ;  /* 0x00017c0001f17983 */ /* 0x000ee20000300800 */
[----:B------:R-:W-:-:S03]  /*931a0*/  IMAD.WIDE R232, R3, 0x4, R208 ;  /* 0x0000000403e87825 */ /* 0x000fc600078e02d0 */
[----:B----4-:R1:W-:Y:S01]  /*931b0*/  @P3 STG.E [R228.64], R242 ;  /* 0x000000f2e4003986 */ /* 0x0103e2000c101904 */
[----:B------:R-:W-:-:S03]  /*931c0*/  IMAD.WIDE R234, R3, 0x4, R142 ;  /* 0x0000000403ea7825 */ /* 0x000fc600078e028e */
[----:B------:R-:W4:Y:S04]  /*931d0*/  LDL.LU R240, [R1+0x16c] ;  /* 0x00016c0001f07983 */ /* 0x000f280000300800 */
[----:B------:R1:W-:Y:S02]  /*931e0*/  @P5 STG.E [R230.64], R31 ;  /* 0x0000001fe6005986 */ /* 0x0003e4000c101904 */
[----:B-1----:R-:W-:-:S04]  /*931f0*/  IMAD.WIDE R228, R3, 0x4, R210 ;  /* 0x0000000403e47825 */ /* 0x002fc800078e02d2 */
[----:B------:R-:W-:Y:S01]  /*93200*/  IMAD.WIDE R230, R3, 0x4, R6 ;  /* 0x0000000403e67825 */ /* 0x000fe200078e0206 */
[----:B------:R-:W4:Y:S04]  /*93210*/  LDL.LU R31, [R1+0xbc] ;  /* 0x0000bc00011f7983 */ /* 0x000f280000300800 */
[----:B------:R-:W4:Y:S04]  /*93220*/  LDL.LU R242, [R1+0xca8] ;  /* 0x000ca80001f27983 */ /* 0x000f280000300800 */
[----:B--2---:R1:W-:Y:S04]  /*93230*/  @P0 STG.E [R228.64], R237 ;  /* 0x000000ede4000986 */ /* 0x0043e8000c101904 */
[----:B------:R-:W-:Y:S04]  /*93240*/  @P1 STG.E [R230.64], R236 ;  /* 0x000000ece6001986 */ /* 0x000fe8000c101904 */
[----:B------:R-:W-:Y:S04]  /*93250*/  @P4 STG.E [R232.64], R30 ;  /* 0x0000001ee8004986 */ /* 0x000fe8000c101904 */
[----:B-1----:R-:W2:Y:S04]  /*93260*/  LDL.LU R237, [R1+0xba8] ;  /* 0x000ba80001ed7983 */ /* 0x002ea80000300800 */
[----:B------:R1:W-:Y:S04]  /*93270*/  @P6 STG.E [R234.64], R29 ;  /* 0x0000001dea006986 */ /* 0x0003e8000c101904 */
[----:B-1----:R-:W2:Y:S04]  /*93280*/  LDL.LU R29, [R1+0x37d0] ;  /* 0x0037d000011d7983 */ /* 0x002ea80000300800 */
[----:B------:R-:W2:Y:S04]  /*93290*/  LDL.LU R239, [R1+0xb88] ;  /* 0x000b880001ef7983 */ /* 0x000ea80000300800 */
[----:B------:R-:W2:Y:S04]  /*932a0*/  LDL.LU R236, [R1+0xa78] ;  /* 0x000a780001ec7983 */ /* 0x000ea80000300800 */
[----:B------:R-:W2:Y:S01]  /*932b0*/  LDL.LU R30, [R1+0x5f8] ;  /* 0x0005f800011e7983 */ /* 0x000ea20000300800 */
[----:B------:R-:W-:-:S02]  /*932c0*/  ISETP.LT.AND P5, PT, R246, c[0x0][0x178], !P2 ;  /* 0x00005e00f6007a0c */ /* 0x000fc400057a1270 */
[----:B------:R-:W-:Y:S02]  /*932d0*/  ISETP.LT.AND P3, PT, R245, c[0x0][0x178], !P2 ;  /* 0x00005e00f5007a0c */ /* 0x000fe40005761270 */
[----:B---3--:R-:W-:Y:S01]  /*932e0*/  ISETP.GE.AND P0, PT, R238, c[0x0][0x17c], PT ;  /* 0x00005f00ee007a0c */ /* 0x008fe20003f06270 */
        /* <DEDUP_REMOVED lines=10> */
[----:B----4-:R4:W-:Y:S01]  /*93390*/  @P3 STG.E [R230.64], R240 ;  /* 0x000000f0e6003986 */ /* 0x0109e2000c101904 */
[----:B------:R-:W-:Y:S02]  /*933a0*/  ISETP.LT.AND P3, PT, R248, c[0x0][0x178], !P0 ;  /* 0x00005e00f8007a0c */ /* 0x000fe40004761270 */
[----:B------:R-:W-:Y:S01]  /*933b0*/  ISETP.LT.AND P6, PT, R247, c[0x0][0x178], !P0 ;  /* 0x00005e00f7007a0c */ /* 0x000fe200047c1270 */
[----:B------:R-:W-:-:S04]  /*933c0*/  IMAD.WIDE R232, R0, 0x4, R210 ;  /* 0x0000000400e87825 */ /* 0x000fc800078e02d2 */
[----:B-1----:R-:W-:Y:S01]  /*933d0*/  IMAD.WIDE R228, R3, 0x4, R8 ;  /* 0x0000000403e47825 */ /* 0x002fe200078e0208 */
[----:B----4-:R-:W4:Y:S03]  /*933e0*/  LDL.LU R240, [R1+0x1b8] ;  /* 0x0001b80001f07983 */ /* 0x010f260000300800 */
[C---:B------:R-:W-:Y:S01]  /*933f0*/  IMAD.WIDE R230, R0.reuse, 0x4, R4 ;  /* 0x0000000400e67825 */ /* 0x040fe200078e0204 */
[----:B------:R1:W-:Y:S04]  /*93400*/  @P2 STG.E [R228.64], R31 ;  /* 0x0000001fe4002986 */ /* 0x0003e8000c101904 */
[----:B------:R-:W3:Y:S04]  /*93410*/  LDL.LU R241, [R1+0xb8c] ;  /* 0x000b8c0001f17983 */ /* 0x000ee80000300800 */
[----:B------:R1:W-:Y:S02]  /*93420*/  @P1 STG.E [R230.64], R242 ;  /* 0x000000f2e6001986 */ /* 0x0003e4000c101904 */
[----:B-1----:R-:W-:-:S04]  /*93430*/  IMAD.WIDE R228, R0, 0x4, R6 ;  /* 0x0000000400e47825 */ /* 0x002fc800078e0206 */
[C---:B------:R-:W-:Y:S01]  /*93440*/  IMAD.WIDE R230, R0.reuse, 0x4, R208 ;  /* 0x0000000400e67825 */ /* 0x040fe200078e02d0 */
[----:B--2---:R1:W-:Y:S03]  /*93450*/  @P4 STG.E [R232.64], R237 ;  /* 0x000000ede8004986 */ /* 0x0043e6000c101904 */
[----:B-1----:R-:W-:Y:S01]  /*93460*/  IMAD.WIDE R232, R0, 0x4, R142 ;  /* 0x0000000400e87825 */ /* 0x002fe200078e028e */
[----:B------:R-:W-:Y:S02]  /*93470*/  ISETP.GE.AND P2, PT, R29, c[0x0][0x17c], PT ;  /* 0x00005f001d007a0c */ /* 0x000fe40003f46270 */
[----:B------:R-:W2:Y:S04]  /*93480*/  LDL.LU R29, [R1+0x40c] ;  /* 0x00040c00011d7983 */ /* 0x000ea80000300800 */
[----:B------:R-:W2:Y:S04]  /*93490*/  LDL.LU R31, [R1+0xe08] ;  /* 0x000e0800011f7983 */ /* 0x000ea80000300800 */
[----:B------:R-:W2:Y:S04]  /*934a0*/  LDL.LU R242, [R1+0xcac] ;  /* 0x000cac0001f27983 */ /* 0x000ea80000300800 */
[----:B------:R-:W2:Y:S04]  /*934b0*/  LDL.LU R237, [R1+0xbac] ;  /* 0x000bac0001ed7983 */ /* 0x000ea80000300800 */
[----:B------:R-:W-:Y:S04]  /*934c0*/  @P5 STG.E [R228.64], R239 ;  /* 0x000000efe4005986 */ /* 0x000fe8000c101904 */
[----:B------:R1:W-:Y:S04]  /*934d0*/  @P3 STG.E [R230.64], R236 ;  /* 0x000000ece6003986 */ /* 0x0003e8000c101904 */
[----:B------:R-:W2:Y:S04]  /*934e0*/  LDL.LU R3, [R1+0x37d4] ;  /* 0x0037d40001037983 */ /* 0x000ea80000300800 */
[----:B------:R4:W-:Y:S04]  /*934f0*/  @P6 STG.E [R232.64], R30 ;  /* 0x0000001ee8006986 */ /* 0x0009e8000c101904 */
[----:B-1----:R-:W2:Y:S04]  /*93500*/  LDL.LU R236, [R1+0xa7c] ;  /* 0x000a7c0001ec7983 */ /* 0x002ea80000300800 */
[----:B----4-:R-:W4:Y:S01]  /*93510*/  LDL.LU R30, [R1+0x5fc] ;  /* 0x0005fc00011e7983 */ /* 0x010f220000300800 */
        /* <DEDUP_REMOVED lines=10> */
[----:B---3--:R1:W-:Y:S01]  /*935c0*/  @P1 STG.E [R232.64], R243 ;  /* 0x000000f3e8001986 */ /* 0x0083e2000c101904 */
[----:B------:R-:W-:-:S03]  /*935d0*/  ISETP.LT.AND P1, PT, R247, c[0x0][0x178], !P2 ;  /* 0x00005e00f7007a0c */ /* 0x000fc60005721270 */
[----:B------:R3:W-:Y:S01]  /*935e0*/  @P4 STG.E [R230.64], R238 ;  /* 0x000000eee6004986 */ /* 0x0007e2000c101904 */
[----:B------:R-:W-:-:S03]  /*935f0*/  ISETP.LT.AND P4, PT, R248, c[0x0][0x178], !P2 ;  /* 0x00005e00f8007a0c */ /* 0x000fc60005781270 */
[----:B------:R3:W-:Y:S04]  /*93600*/  @P0 STG.E [R228.64], R240 ;  /* 0x000000f0e4000986 */ /* 0x0007e8000c101904 */
[----:B-1----:R-:W4:Y:S01]  /*93610*/  LDL.LU R243, [R1+0x3ac] ;  /* 0x0003ac0001f37983 */ /* 0x002f220000300800 */
[----:B---3--:R-:W-:-:S04]  /*93620*/  IMAD.WIDE R230, R0, 0x4, R210 ;  /* 0x0000000400e67825 */ /* 0x008fc800078e02d2 */
[C---:B------:R-:W-:Y:S01]  /*93630*/  IMAD.WIDE R228, R0.reuse, 0x4, R4 ;  /* 0x0000000400e47825 */ /* 0x040fe200078e0204 */
[----:B------:R-:W4:Y:S03]  /*93640*/  LDL.LU R240, [R1+0x1bc] ;  /* 0x0001bc0001f07983 */ /* 0x000f260000300800 */
[----:B------:R-:W-:Y:S01]  /*93650*/  IMAD.WIDE R232, R0, 0x4, R6 ;  /* 0x0000000400e87825 */ /* 0x000fe200078e0206 */
[----:B--2---:R1:W-:Y:S01]  /*93660*/  @P6 STG.E [R228.64], R242 ;  /* 0x000000f2e4006986 */ /* 0x0043e2000c101904 */
[----:B------:R-:W-:-:S03]  /*93670*/  ISETP.LT.AND P6, PT, R246, c[0x0][0x178], !P2 ;  /* 0x00005e00f6007a0c */ /* 0x000fc600057c1270 */
[----:B------:R2:W-:Y:S04]  /*93680*/  @P3 STG.E [R230.64], R237 ;  /* 0x000000ede6003986 */ /* 0x0005e8000c101904 */
[----:B------:R2:W-:Y:S01]  /*93690*/  @P5 STG.E [R232.64], R241 ;  /* 0x000000f1e8005986 */ /* 0x0005e2000c101904 */
[----:B-1----:R-:W-:-:S03]  /*936a0*/  IMAD.WIDE R228, R0, 0x4, R208 ;  /* 0x0000000400e47825 */ /* 0x002fc600078e02d0 */
[----:B------:R-:W3:Y:S01]  /*936b0*/  LDL.LU R242, [R1+0xde8] ;  /* 0x000de80001f27983 */ /* 0x000ee20000300800 */
[----:B--2---:R-:W-:-:S03]  /*936c0*/  IMAD.WIDE R230, R0, 0x4, R142 ;  /* 0x0000000400e67825 */ /* 0x004fc600078e028e */
[----:B------:R-:W2:Y:S04]  /*936d0*/  LDL.LU R237, [R1+0xdc8] ;  /* 0x000dc80001ed7983 */ /* 0x000ea80000300800 */
[----:B------:R-:W2:Y:S01]  /*936e0*/  LDL.LU R241, [R1+0xc98] ;  /* 0x000c980001f17983 */ /* 0x000ea20000300800 */
[----:B------:R-:W-:-:S03]  /*936f0*/  IMAD.WIDE R232, R0, 0x4, R140 ;  /* 0x0000000400e87825 */ /* 0x000fc600078e028c */
[----:B------:R-:W-:Y:S04]  /*93700*/  @P4 STG.E [R228.64], R236 ;  /* 0x000000ece4004986 */ /* 0x000fe8000c101904 */
[----:B----4-:R1:W-:Y:S04]  /*93710*/  @P1 STG.E [R230.64], R30 ;  /* 0x0000001ee6001986 */ /* 0x0103e8000c101904 */
[----:B------:R4:W-:Y:S04]  /*93720*/  @P6 STG.E [R232.64], R29 ;  /* 0x0000001de8006986 */ /* 0x0009e8000c101904 */
[----:B-1----:R-:W2:Y:S04]  /*93730*/  LDL.LU R30, [R1+0x37d8] ;  /* 0x0037d800011e7983 */ /* 0x002ea80000300800 */
[----:B------:R-:W2:Y:S04]  /*93740*/  LDL.LU R238, [R1+0x668] ;  /* 0x0006680001ee7983 */ /* 0x000ea80000300800 */
[----:B----4-:R-:W4:Y:S01]  /*93750*/  LDL.LU R29, [R1+0x648] ;  /* 0x00064800011d7983 */ /* 0x010f220000300800 */
        /* <DEDUP_REMOVED lines=22> */
[----:B---3--:R1:W-:Y:S04]  /*938c0*/  @P1 STG.E [R228.64], R242 ;  /* 0x000000f2e4001986 */ /* 0x0083e8000c101904 */
[----:B--2---:R2:W-:Y:S04]  /*938d0*/  @P4 STG.E [R230.64], R237 ;  /* 0x000000ede6004986 */ /* 0x0045e8000c101904 */
[----:B------:R3:W-:Y:S01]  /*938e0*/  @P6 STG.E [R232.64], R241 ;  /* 0x000000f1e8006986 */ /* 0x0007e2000c101904 */
[----:B-1----:R-:W-:-:S04]  /*938f0*/  IMAD.WIDE R228, R3, 0x4, R142 ;  /* 0x0000000403e47825 */ /* 0x002fc800078e028e */
[----:B--2---:R-:W-:Y:S01]  /*93900*/  IMAD.WIDE R230, R3, 0x4, R140 ;  /* 0x0000000403e67825 */ /* 0x004fe200078e028c */
[----:B------:R-:W-:Y:S02]  /*93910*/  ISETP.GE.AND P1, PT, R30, c[0x0][0x17c], PT ;  /* 0x00005f001e007a0c */ /* 0x000fe40003f26270 */
[----:B------:R-:W2:Y:S04]  /*93920*/  LDL.LU R30, [R1+0x66c] ;  /* 0x00066c00011e7983 */ /* 0x000ea80000300800 */
[----:B------:R-:W2:Y:S04]  /*93930*/  LDL.LU R242, [R1+0xdec] ;  /* 0x000dec0001f27983 */ /* 0x000ea80000300800 */
[----:B------:R-:W2:Y:S04]  /*93940*/  LDL.LU R237, [R1+0xdcc] ;  /* 0x000dcc0001ed7983 */ /* 0x000ea80000300800 */
[----:B---3--:R-:W3:Y:S04]  /*93950*/  LDL.LU R241, [R1+0xc9c] ;  /* 0x000c9c0001f17983 */ /* 0x008ee80000300800 */
[----:B------:R-:W-:Y:S04]  /*93960*/  @P3 STG.E [R228.64], R238 ;  /* 0x000000eee4003986 */ /* 0x000fe8000c101904 */
[----:B----4-:R1:W-:Y:S04]  /*93970*/  @P2 STG.E [R230.64], R29 ;  /* 0x0000001de6002986 */ /* 0x0103e8000c101904 */
[----:B-1----:R-:W4:Y:S01]  /*93980*/  LDL.LU R29, [R1+0x64c] ;  /* 0x00064c00011d7983 */ /* 0x002f220000300800 */
[----:B------:R-:W-:-:S02]  /*93990*/  ISETP.LT.AND P5, PT, R245, c[0x0][0x178], !P0 ;  /* 0x00005e00f5007a0c */ /* 0x000fc400047a1270 */
[----:B------:R-:W-:Y:S01]  /*939a0*/  ISETP.LT.AND P0, PT, R244, c[0x0][0x178], !P0 ;  /* 0x00005e00f4007a0c */ /* 0x000fe20004701270 */
[----:B------:R-:W4:Y:S01]  /*939b0*/  LDL.LU R239, [R1+0x37dc] ;  /* 0x0037dc0001ef7983 */ /* 0x000f220000300800 */
[----:B------:R-:W-:Y:S02]  /*939c0*/  ISETP.LT.AND P4, PT, R251, c[0x0][0x178], !P1 ;  /* 0x00005e00fb007a0c */ /* 0x000fe40004f81270 */
[C---:B------:R-:W-:Y:S01]  /*939d0*/  IADD3 R0, R3.reuse, c[0x0][0x198], RZ ;  /* 0x0000660003007a10 */ /* 0x040fe20007ffe0ff */
[C---:B------:R-:W-:Y:S01]  /*939e0*/  IMAD.WIDE R232, R3.reuse, 0x4, R10 ;  /* 0x0000000403e87825 */ /* 0x040fe200078e020a */
[----:B------:R-:W-:Y:S01]  /*939f0*/  ISETP.LT.AND P3, PT, R250, c[0x0][0x178], !P1 ;  /* 0x00005e00fa007a0c */ /* 0x000fe20004f61270 */
[----:B------:R-:W4:Y:S02]  /*93a00*/  LDL.LU R238, [R1+0x60c] ;  /* 0x00060c0001ee7983 */ /* 0x000f240000300800 */
[----:B------:R-:W-:Y:S01]  /*93a10*/  IMAD.WIDE R228, R3, 0x4, R8 ;  /* 0x0000000403e47825 */ /* 0x000fe200078e0208 */
[----:B------:R-:W-:-:S03]  /*93a20*/  ISETP.LT.AND P2, PT, R249, c[0x0][0x178], !P1 ;  /* 0x00005e00f9007a0c */ /* 0x000fc60004f41270 */
[----:B------:R-:W-:Y:S01]  /*93a30*/  IMAD.WIDE R230, R0, 0x4, R4 ;  /* 0x0000000400e67825 */ /* 0x000fe200078e0204 */
[----:B------:R1:W-:Y:S01]  /*93a40*/  @P5 STG.E [R232.64], R236 ;  /* 0x000000ece8005986 */ /* 0x0003e2000c101904 */
[----:B------:R-:W-:Y:S02]  /*93a50*/  ISETP.LT.AND P5, PT, R248, c[0x0][0x178], !P1 ;  /* 0x00005e00f8007a0c */ /* 0x000fe40004fa1270 */
[----:B------:R-:W-:Y:S01]  /*93a60*/  ISETP.LT.AND P6, PT, R247, c[0x0][0x178], !P1 ;  /* 0x00005e00f7007a0c */ /* 0x000fe20004fc1270 */
[----:B------:R1:W-:Y:S04]  /*93a70*/  @P0 STG.E [R228.64], R240 ;  /* 0x000000f0e4000986 */ /* 0x0003e8000c101904 */
[----:B------:R1:W-:Y:S01]  /*93a80*/  @P4 STG.E [R230.64], R31 ;  /* 0x0000001fe6004986 */ /* 0x0003e2000c101904 */
[----:B------:R-:W-:Y:S01]  /*93a90*/  ISETP.LT.AND P4, PT, R246, c[0x0][0x178], !P1 ;  /* 0x00005e00f6007a0c */ /* 0x000fe20004f81270 */
[----:B------:R-:W-:-:S02]  /*93aa0*/  IMAD.WIDE R234, R0, 0x4, R142 ;  /* 0x0000000400ea7825 */ /* 0x000fc400078e028e */
[----:B-1----:R-:W4:Y:S02]  /*93ab0*/  LDL.LU R236, [R1+0x45c] ;  /* 0x00045c0001ec7983 */ /* 0x002f240000300800 */
[C---:B------:R-:W-:Y:S02]  /*93ac0*/  IMAD.WIDE R228, R0.reuse, 0x4, R210 ;  /* 0x0000000400e47825 */ /* 0x040fe400078e02d2 */
[----:B------:R-:W4:Y:S02]  /*93ad0*/  LDL.LU R240, [R1+0xe38] ;  /* 0x000e380001f07983 */ /* 0x000f240000300800 */
[C---:B------:R-:W-:Y:S02]  /*93ae0*/  IMAD.WIDE R230, R0.reuse, 0x4, R6 ;  /* 0x0000000400e67825 */ /* 0x040fe400078e0206 */
[----:B------:R-:W4:Y:S02]  /*93af0*/  LDL.LU R31, [R1+0xe28] ;  /* 0x000e2800011f7983 */ /* 0x000f240000300800 */
[----:B------:R-:W-:-:S02]  /*93b00*/  IMAD.WIDE R232, R0, 0x4, R208 ;  /* 0x0000000400e87825 */ /* 0x000fc400078e02d0 */
[----:B--2---:R1:W-:Y:S04]  /*93b10*/  @P3 STG.E [R228.64], R242 ;  /* 0x000000f2e4003986 */ /* 0x0043e8000c101904 */
[----:B------:R2:W-:Y:S04]  /*93b20*/  @P2 STG.E [R230.64], R237 ;  /* 0x000000ede6002986 */ /* 0x0005e8000c101904 */
[----:B---3--:R-:W-:Y:S01]  /*93b30*/  @P5 STG.E [R232.64], R241 ;  /* 0x000000f1e8005986 */ /* 0x008fe2000c101904 */
[----:B-1----:R-:W-:-:S03]  /*93b40*/  IMAD.WIDE R228, R0, 0x4, R140 ;  /* 0x0000000400e47825 */ /* 0x002fc600078e028c */
[----:B------:R-:W-:Y:S04]  /*93b50*/  @P6 STG.E [R234.64], R30 ;  /* 0x0000001eea006986 */ /* 0x000fe8000c101904 */
[----:B------:R-:W3:Y:S04]  /*93b60*/  LDL.LU R242, [R1+0xe18] ;  /* 0x000e180001f27983 */ /* 0x000ee80000300800 */
[----:B--2---:R-:W2:Y:S04]  /*93b70*/  LDL.LU R237, [R1+0xdf8] ;  /* 0x000df80001ed7983 */ /* 0x004ea80000300800 */
[----:B----4-:R1:W-:Y:S04]  /*93b80*/  @P4 STG.E [R228.64], R29 ;  /* 0x0000001de4004986 */ /* 0x0103e8000c101904 */
[----:B-1----:R-:W4:Y:S04]  /*93b90*/  LDL.LU R29, [R1+0x37e0] ;  /* 0x0037e000011d7983 */ /* 0x002f280000300800 */
[----:B------:R-:W4:Y:S04]  /*93ba0*/  LDL.LU R243, [R1+0xa18] ;  /* 0x000a180001f37983 */ /* 0x000f280000300800 */
[----:B------:R-:W4:Y:S04]  /*93bb0*/  LDL.LU R241, [R1+0x7f8] ;  /* 0x0007f80001f17983 */ /* 0x000f280000300800 */
[----:B------:R-:W4:Y:S01]  /*93bc0*/  LDL.LU R30, [R1+0x7d8] ;  /* 0x0007d800011e7983 */ /* 0x000f220000300800 */
[----:B------:R-:W-:-:S02]  /*93bd0*/  ISETP.GE.AND P0, PT, R239, c[0x0][0x17c], PT ;  /* 0x00005f00ef007a0c */ /* 0x000fc40003f06270 */
[----:B------:R-:W-:Y:S02]  /*93be0*/  ISETP.LT.AND P2, PT, R245, c[0x0][0x178], !P1 ;  /* 0x00005e00f5007a0c */ /* 0x000fe40004f41270 */
[----:B------:R-:W-:Y:S02]  /*93bf0*/  ISETP.LT.AND P1, PT, R244, c[0x0][0x178], !P1 ;  /* 0x00005e00f4007a0c */ /* 0x000fe40004f21270 */
[----:B------:R-:W-:Y:S02]  /*93c00*/  ISETP.LT.AND P3, PT, R251, c[0x0][0x178], !P0 ;  /* 0x00005e00fb007a0c */ /* 0x000fe40004761270 */
[----:B------:R-:W-:Y:S02]  /*93c10*/  ISETP.LT.AND P6, PT, R250, c[0x0][0x178], !P0 ;  /* 0x00005e00fa007a0c */ /* 0x000fe400047c1270 */
[C---:B------:R-:W-:Y:S01]  /*93c20*/  IADD3 R3, R0.reuse, c[0x0][0x198], RZ ;  /* 0x0000660000037a10 */ /* 0x040fe20007ffe0ff */
[----:B------:R-:W-:Y:S01]  /*93c30*/  IMAD.WIDE R228, R0, 0x4, R10 ;  /* 0x0000000400e47825 */ /* 0x000fe200078e020a */
[----:B------:R-:W-:-:S03]  /*93c40*/  ISETP.LT.AND P5, PT, R249, c[0x0][0x178], !P0 ;  /* 0x00005e00f9007a0c */ /* 0x000fc600047a1270 */
[----:B------:R-:W-:Y:S01]  /*93c50*/  IMAD.WIDE R230, R0, 0x4, R8 ;  /* 0x0000000400e67825 */ /* 0x000fe200078e0208 */
[----:B------:R-:W-:-:S03]  /*93c60*/  ISETP.LT.AND P4, PT, R248, c[0x0][0x178], !P0 ;  /* 0x00005e00f8007a0c */ /* 0x000fc60004781270 */
[C---:B------:R-:W-:Y:S01]  /*93c70*/  IMAD.WIDE R232, R3.reuse, 0x4, R4 ;  /* 0x0000000403e87825 */ /* 0x040fe200078e0204 */
[----:B------:R1:W-:Y:S03]  /*93c80*/  @P2 STG.E [R228.64], R238 ;  /* 0x000000eee4002986 */ /* 0x0003e6000c101904 */
[----:B------:R-:W-:Y:S01]  /*93c90*/  IMAD.WIDE R234, R3, 0x4, R210 ;  /* 0x0000000403ea7825 */ /* 0x000fe200078e02d2 */
[----:B------:R-:W-:Y:S01]  /*93ca0*/  @P1 STG.E [R230.64], R236 ;  /* 0x000000ece6001986 */ /* 0x000fe2000c101904 */
[----:B------:R-:W-:-:S03]  /*93cb0*/  ISETP.LT.AND P1, PT, R247, c[0x0][0x178], !P0 ;  /* 0x00005e00f7007a0c */ /* 0x000fc60004721270 */
[----:B------:R1:W-:Y:S01]  /*93cc0*/  @P3 STG.E [R232.64], R240 ;  /* 0x000000f0e8003986 */ /* 0x0003e2000c101904 */
[----:B------:R-:W-:-:S03]  /*93cd0*/  ISETP.LT.AND P2, PT, R246, c[0x0][0x178], !P0 ;  /* 0x00005e00f6007a0c */ /* 0x000fc60004741270 */
[----:B-1----:R-:W4:Y:S01]  /*93ce0*/  LDL.LU R238, [R1+0x478] ;  /* 0x0004780001ee7983 */ /* 0x002f220000300800 */
[----:B------:R-:W-:-:S03]  /*93cf0*/  IMAD.WIDE R228, R3, 0x4, R6 ;  /* 0x0000000403e47825 */ /* 0x000fc600078e0206 */
[----:B------:R1:W-:Y:S01]  /*93d00*/  @P6 STG.E [R234.64], R31 ;  /* 0x0000001fea006986 */ /* 0x0003e2000c101904 */
[----:B------:R-:W-:-:S03]  /*93d10*/  ISETP.LT.AND P6, PT, R245, c[0x0][0x178], !P0 ;  /* 0x00005e00f5007a0c */ /* 0x000fc600047c1270 */
[----:B------:R-:W4:Y:S01]  /*93d20*/  LDL.LU R240, [R1+0xe3c] ;  /* 0x000e3c0001f07983 */ /* 0x000f220000300800 */
[----:B------:R-:W-:-:S03]  /*93d30*/  IMAD.WIDE R230, R3, 0x4, R208 ;  /* 0x0000000403e67825 */ /* 0x000fc600078e02d0 */
[----:B-1----:R-:W4:Y:S01]  /*93d40*/  LDL.LU R31, [R1+0xe2c] ;  /* 0x000e2c00011f7983 */ /* 0x002f220000300800 */
[----:B------:R-:W-:-:S03]  /*93d50*/  IMAD.WIDE R232, R3, 0x4, R142 ;  /* 0x0000000403e87825 */ /* 0x000fc600078e028e */
[----:B---3--:R1:W-:Y:S04]  /*93d60*/  @P5 STG.E [R228.64], R242 ;  /* 0x000000f2e4005986 */ /* 0x0083e8000c101904 */
[----:B--2---:R2:W-:Y:S01]  /*93d70*/  @P4 STG.E [R230.64], R237 ;  /* 0x000000ede6004986 */ /* 0x0045e2000c101904 */
[----:B-1----:R-:W-:-:S04]  /*93d80*/  IMAD.WIDE R228, R3, 0x4, R140 ;  /* 0x0000000403e47825 */ /* 0x002fc800078e028c */
[----:B--2---:R-:W-:Y:S01]  /*93d90*/  IMAD.WIDE R230, R3, 0x4, R10 ;  /* 0x0000000403e67825 */ /* 0x004fe200078e020a */
[----:B----4-:R-:W-:Y:S02]  /*93da0*/  ISETP.GE.AND P3, PT, R29, c[0x0][0x17c], PT ;  /* 0x00005f001d007a0c */ /* 0x010fe40003f66270 */
[----:B------:R-:W2:Y:S04]  /*93db0*/  LDL.LU R29, [R1+0xa1c] ;  /* 0x000a1c00011d7983 */ /* 0x000ea80000300800 */
[----:B------:R-:W3:Y:S04]  /*93dc0*/  LDL.LU R236, [R1+0x47c] ;  /* 0x00047c0001ec7983 */ /* 0x000ee80000300800 */
[----:B------:R-:W4:Y:S04]  /*93dd0*/  LDL.LU R242, [R1+0xe1c] ;  /* 0x000e1c0001f27983 */ /* 0x000f280000300800 */
[----:B------:R-:W2:Y:S04]  /*93de0*/  LDL.LU R237, [R1+0xdfc] ;  /* 0x000dfc0001ed7983 */ /* 0x000ea80000300800 */
[----:B------:R-:W-:Y:S04]  /*93df0*/  @P1 STG.E [R232.64], R243 ;  /* 0x000000f3e8001986 */ /* 0x000fe8000c101904 */
[----:B------:R1:W-:Y:S04]  /*93e00*/  @P2 STG.E [R228.64], R241 ;  /* 0x000000f1e4002986 */ /* 0x0003e8000c101904 */
[----:B------:R-:W3:Y:S04]  /*93e10*/  LDL.LU R234, [R1+0x37e4] ;  /* 0x0037e40001ea7983 */ /* 0x000ee80000300800 */
[----:B------:R1:W-:Y:S04]  /*93e20*/  @P6 STG.E [R230.64], R30 ;  /* 0x0000001ee6006986 */ /* 0x0003e8000c101904 */
[----:B-1----:R-:W3:Y:S04]  /*93e30*/  LDL.LU R241, [R1+0x7fc] ;  /* 0x0007fc0001f17983 */ /* 0x002ee80000300800 */
[----:B------:R-:W3:Y:S01]  /*93e40*/  LDL.LU R30, [R1+0x7dc] ;  /* 0x0007dc00011e7983 */ /* 0x000ee20000300800 */
[----:B------:R-:W-:-:S02]  /*93e50*/  ISETP.LT.AND P0, PT, R244, c[0x0][0x178], !P0 ;  /* 0x00005e00f4007a0c */ /* 0x000fc40004701270 */
[----:B------:R-:W-:Y:S02]  /*93e60*/  ISETP.LT.AND P4, PT, R251, c[0x0][0x178], !P3 ;  /* 0x00005e00fb007a0c */ /* 0x000fe40005f81270 */
[----:B------:R-:W-:Y:S02]  /*93e70*/  ISETP.LT.AND P5, PT, R250, c[0x0][0x178], !P3 ;  /* 0x00005e00fa007a0c */ /* 0x000fe40005fa1270 */
[C---:B------:R-:W-:Y:S01]  /*93e80*/  IADD3 R0, R3.reuse, c[0x0][0x198], RZ ;  /* 0x0000660003007a10 */ /* 0x040fe20007ffe0ff */
[----:B------:R-:W-:Y:S01]  /*93e90*/  IMAD.WIDE R228, R3, 0x4, R8 ;  /* 0x0000000403e47825 */ /* 0x000fe200078e0208 */
[----:B------:R-:W-:-:S03]  /*93ea0*/  ISETP.LT.AND P1, PT, R249, c[0x0][0x178], !P3 ;  /* 0x00005e00f9007a0c */ /* 0x000fc60005f21270 */
[----:B------:R-:W-:Y:S01]  /*93eb0*/  IMAD.WIDE R230, R0, 0x4, R4 ;  /* 0x0000000400e67825 */ /* 0x000fe200078e0204 */
[----:B------:R-:W-:-:S03]  /*93ec0*/  ISETP.LT.AND P2, PT, R248, c[0x0][0x178], !P3 ;  /* 0x00005e00f8007a0c */ /* 0x000fc60005f41270 */
[----:B------:R-:W-:Y:S01]  /*93ed0*/  IMAD.WIDE R232, R0, 0x4, R210 ;  /* 0x0000000400e87825 */ /* 0x000fe200078e02d2 */
        /* <DEDUP_REMOVED lines=8> */
[----:B------:R-:W3:Y:S03]  /*93f60*/  LDL.LU R240, [R1+0xaa0] ;  /* 0x000aa00001f07983 */ /* 0x000ee60000300800 */
[C---:B------:R-:W-:Y:S01]  /*93f70*/  IMAD.WIDE R232, R0.reuse, 0x4, R142 ;  /* 0x0000000400e87825 */ /* 0x040fe200078e028e */
[----:B------:R-:W3:Y:S04]  /*93f80*/  LDL.LU R31, [R1+0x920] ;  /* 0x00092000011f7983 */ /* 0x000ee80000300800 */
[----:B----4-:R1:W-:Y:S04]  /*93f90*/  @P1 STG.E [R228.64], R242 ;  /* 0x000000f2e4001986 */ /* 0x0103e8000c101904 */
[----:B--2---:R2:W-:Y:S04]  /*93fa0*/  @P2 STG.E [R230.64], R237 ;  /* 0x000000ede6002986 */ /* 0x0045e8000c101904 */
[----:B------:R4:W-:Y:S01]  /*93fb0*/  @P6 STG.E [R232.64], R29 ;  /* 0x0000001de8006986 */ /* 0x0009e2000c101904 */
[----:B-1----:R-:W-:-:S04]  /*93fc0*/  IMAD.WIDE R228, R0, 0x4, R140 ;  /* 0x0000000400e47825 */ /* 0x002fc800078e028c */
[----:B--2---:R-:W-:Y:S01]  /*93fd0*/  IMAD.WIDE R230, R0, 0x4, R10 ;  /* 0x0000000400e67825 */ /* 0x004fe200078e020a */
[----:B----4-:R-:W2:Y:S04]  /*93fe0*/  LDL.LU R29, [R1+0x910] ;  /* 0x00091000011d7983 */ /* 0x010ea80000300800 */
[----:B------:R-:W4:Y:S04]  /*93ff0*/  LDL.LU R238, [R1+0x370] ;  /* 0x0003700001ee7983 */ /* 0x000f280000300800 */
[----:B---3--:R-:W-:Y:S04]  /*94000*/  @P5 STG.E [R228.64], R241 ;  /* 0x000000f1e4005986 */ /* 0x008fe8000c101904 */
[----:B------:R-:W3:Y:S04]  /*94010*/  LDL.LU R3, [R1+0x150] ;  /* 0x0001500001037983 */ /* 0x000ee80000300800 */
[----:B------:R1:W-:Y:S04]  /*94020*/  @P4 STG.E [R230.64], R30 ;  /* 0x0000001ee6004986 */ /* 0x0003e8000c101904 */
[----:B-1----:R-:W3:Y:S01]  /*94030*/  LDL.LU R30, [R1+0x37e8] ;  /* 0x0037e800011e7983 */ /* 0x002ee20000300800 */
[----:B------:R-:W-:-:S02]  /*94040*/  ISETP.GE.AND P0, PT, R234, c[0x0][0x17c], PT ;  /* 0x00005f00ea007a0c */ /* 0x000fc40003f06270 */
[----:B------:R-:W-:Y:S01]  /*94050*/  ISETP.LT.AND P3, PT, R244, c[0x0][0x178], !P3 ;  /* 0x00005e00f4007a0c */ /* 0x000fe20005f61270 */
[----:B------:R-:W-:Y:S01]  /*94060*/  IMAD.WIDE R232, R0, 0x4, R8 ;  /* 0x0000000400e87825 */ /* 0x000fe200078e0208 */
[----:B------:R-:W-:Y:S01]  /*94070*/  ISETP.LT.AND P1, PT, R251, c[0x0][0x178], !P0 ;  /* 0x00005e00fb007a0c */ /* 0x000fe20004721270 */
[----:B------:R-:W4:Y:S01]  /*94080*/  LDL.LU R243, [R1+0x140] ;  /* 0x0001400001f37983 */ /* 0x000f220000300800 */
[----:B------:R-:W-:Y:S02]  /*94090*/  ISETP.LT.AND P2, PT, R250, c[0x0][0x178], !P0 ;  /* 0x00005e00fa007a0c */ /* 0x000fe40004741270 */
[----:B------:R-:W-:Y:S02]  /*940a0*/  IADD3 R0, R0, c[0x0][0x198], RZ ;  /* 0x0000660000007a10 */ /* 0x000fe40007ffe0ff */
[----:B------:R-:W-:-:S03]  /*940b0*/  ISETP.LT.AND P4, PT, R249, c[0x0][0x178], !P0 ;  /* 0x00005e00f9007a0c */ /* 0x000fc60004781270 */
[C---:B------:R-:W-:Y:S02]  /*940c0*/  IMAD.WIDE R228, R0.reuse, 0x4, R4 ;  /* 0x0000000400e47825 */ /* 0x040fe400078e0204 */
[----:B------:R1:W-:Y:S02]  /*940d0*/  @P3 STG.E [R232.64], R236 ;  /* 0x000000ece8003986 */ /* 0x0003e4000c101904 */
[C---:B------:R-:W-:Y:S02]  /*940e0*/  IMAD.WIDE R230, R0.reuse, 0x4, R210 ;  /* 0x0000000400e67825 */ /* 0x040fe400078e02d2 */
[----:B------:R1:W-:Y:S04]  /*940f0*/  @P1 STG.E [R228.64], R240 ;  /* 0x000000f0e4001986 */ /* 0x0003e8000c101904 */
[----:B------:R1:W-:Y:S04]  /*94100*/  @P2 STG.E [R230.64], R31 ;  /* 0x0000001fe6002986 */ /* 0x0003e8000c101904 */
[----:B-1----:R-:W4:Y:S04]  /*94110*/  LDL.LU R236, [R1+0x914] ;  /* 0x0009140001ec7983 */ /* 0x002f280000300800 */
[----:B------:R-:W4:Y:S01]  /*94120*/  LDL.LU R239, [R1+0x90] ;  /* 0x0000900001ef7983 */ /* 0x000f220000300800 */
[----:B------:R-:W-:-:S03]  /*94130*/  IMAD.WIDE R228, R0, 0x4, R6 ;  /* 0x0000000400e47825 */ /* 0x000fc600078e0206 */
[----:B------:R-:W4:Y:S04]  /*94140*/  LDL.LU R237, [R1+0xaa4] ;  /* 0x000aa40001ed7983 */ /* 0x000f280000300800 */
[----:B------:R-:W4:Y:S04]  /*94150*/  LDL.LU R241, [R1+0x924] ;  /* 0x0009240001f17983 */ /* 0x000f280000300800 */
[----:B------:R-:W4:Y:S04]  /*94160*/  LDL.LU R31, [R1+0x424] ;  /* 0x00042400011f7983 */ /* 0x000f280000300800 */
[----:B--2---:R1:W-:Y:S01]  /*94170*/  @P4 STG.E [R228.64], R29 ;  /* 0x0000001de4004986 */ /* 0x0043e2000c101904 */
[----:B---3--:R-:W-:-:S03]  /*94180*/  ISETP.GE.AND P1, PT, R30, c[0x0][0x17c], PT ;  /* 0x00005f001e007a0c */ /* 0x008fc60003f26270 */
[----:B------:R-:W2:Y:S04]  /*94190*/  LDL.LU R30, [R1+0x374] ;  /* 0x00037400011e7983 */ /* 0x000ea80000300800 */
[----:B------:R-:W3:Y:S04]  /*941a0*/  LDL.LU R242, [R1+0x94] ;  /* 0x0000940001f27983 */ /* 0x000ee80000300800 */
[----:B------:R-:W2:Y:S04]  /*941b0*/  LDL.LU R240, [R1+0xdb0] ;  /* 0x000db00001f07983 */ /* 0x000ea80000300800 */
[----:B-1----:R-:W2:Y:S04]  /*941c0*/  LDL.LU R29, [R1+0x396c] ;  /* 0x00396c00011d7983 */ /* 0x002ea80000300800 */
[----:B------:R-:W2:Y:S01]  /*941d0*/  LDL.LU R229, [R1+0x420] ;  /* 0x0004200001e57983 */ /* 0x000ea20000300800 */
[----:B------:R-:W-:-:S02]  /*941e0*/  ISETP.LT.AND P3, PT, R248, c[0x0][0x178], !P0 ;  /* 0x00005e00f8007a0c */ /* 0x000fc40004761270 */
[----:B------:R-:W-:Y:S01]  /*941f0*/  ISETP.LT.AND P5, PT, R247, c[0x0][0x178], !P0 ;  /* 0x00005e00f7007a0c */ /* 0x000fe200047a1270 */
[----:B------:R-:W-:-:S04]  /*94200*/  IMAD.WIDE R230, R0, 0x4, R208 ;  /* 0x0000000400e67825 */ /* 0x000fc800078e02d0 */
[----:B------:R-:W-:Y:S01]  /*94210*/  IMAD.WIDE R232, R0, 0x4, R142 ;  /* 0x0000000400e87825 */ /* 0x000fe200078e028e */
[----:B------:R-:W-:Y:S02]  /*94220*/  ISETP.LT.AND P6, PT, R246, c[0x0][0x178], !P0 ;  /* 0x00005e00f6007a0c */ /* 0x000fe400047c1270 */
[----:B------:R-:W-:Y:S01]  /*94230*/  ISETP.LT.AND P2, PT, R245, c[0x0][0x178], !P0 ;  /* 0x00005e00f5007a0c */ /* 0x000fe20004741270 */
[----:B------:R-:W-:Y:S01]  /*94240*/  IMAD.WIDE R234, R0, 0x4, R140 ;  /* 0x0000000400ea7825 */ /* 0x000fe200078e028c */
[----:B------:R-:W-:Y:S02]  /*94250*/  ISETP.LT.AND P0, PT, R244, c[0x0][0x178], !P0 ;  /* 0x00005e00f4007a0c */ /* 0x000fe40004701270 */
[----:B------:R-:W-:Y:S01]  /*94260*/  ISETP.LT.AND P4, PT, R251, c[0x0][0x178], !P1 ;  /* 0x00005e00fb007a0c */ /* 0x000fe20004f81270 */
[----:B--2---:R-:W-:Y:S04]  /*94270*/  @P3 STG.E [R230.64], R229 ;  /* 0x000000e5e6003986 */ /* 0x004fe8000c101904 */
[----:B----4-:R1:W-:Y:S04]  /*94280*/  @P5 STG.E [R232.64], R238 ;  /* 0x000000eee8005986 */ /* 0x0103e8000c101904 */
[----:B-1----:R-:W2:Y:S01]  /*94290*/  LDL.LU R238, [R1+0x37ec] ;  /* 0x0037ec0001ee7983 */ /* 0x002ea20000300800 */
[----:B------:R-:W-:Y:S01]  /*942a0*/  IMAD.WIDE R228, R0, 0x4, R10 ;  /* 0x0000000400e47825 */ /* 0x000fe200078e020a */
[----:B------:R-:W-:-:S02]  /*942b0*/  ISETP.LT.AND P5, PT, R250, c[0x0][0x178], !P1 ;  /* 0x00005e00fa007a0c */ /* 0x000fc40004fa1270 */
[----:B------:R1:W-:Y:S01]  /*942c0*/  @P6 STG.E [R234.64], R3 ;  /* 0x00000003ea006986 */ /* 0x0003e2000c101904 */
[----:B------:R-:W-:Y:S02]  /*942d0*/  ISETP.LT.AND P6, PT, R249, c[0x0][0x178], !P1 ;  /* 0x00005e00f9007a0c */ /* 0x000fe40004fc1270 */
[----:B------:R-:W-:Y:S01]  /*942e0*/  ISETP.LT.AND P3, PT, R248, c[0x0][0x178], !P1 ;  /* 0x00005e00f8007a0c */ /* 0x000fe20004f61270 */
[----:B------:R4:W-:Y:S01]  /*942f0*/  @P2 STG.E [R228.64], R243 ;  /* 0x000000f3e4002986 */ /* 0x0009e2000c101904 */
[----:B------:R-:W-:Y:S02]  /*94300*/  ISETP.LT.AND P2, PT, R247, c[0x0][0x178], !P1 ;  /* 0x00005e00f7007a0c */ /* 0x000fe40004f41270 */
[C---:B-1----:R-:W-:Y:S01]  /*94310*/  IADD3 R3, R0.reuse, c[0x0][0x198], RZ ;  /* 0x0000660000037a10 */ /* 0x042fe20007ffe0ff */
[----:B----4-:R-:W-:Y:S01]  /*94320*/  IMAD.WIDE R228, R0, 0x4, R8 ;  /* 0x0000000400e47825 */ /* 0x010fe200078e0208 */
[----:B------:R-:W4:Y:S03]  /*94330*/  LDL.LU R243, [R1+0x144] ;  /* 0x0001440001f37983 */ /* 0x000f260000300800 */
[C---:B------:R-:W-:Y:S01]  /*94340*/  IMAD.WIDE R230, R3.reuse, 0x4, R4 ;  /* 0x0000000403e67825 */ /* 0x040fe200078e0204 */
[----:B------:R1:W-:Y:S03]  /*94350*/  @P0 STG.E [R228.64], R239 ;  /* 0x000000efe4000986 */ /* 0x0003e6000c101904 */
[C---:B------:R-:W-:Y:S01]  /*94360*/  IMAD.WIDE R232, R3.reuse, 0x4, R210 ;  /* 0x0000000403e87825 */ /* 0x040fe200078e02d2 */
[----:B------:R3:W-:Y:S03]  /*94370*/  @P4 STG.E [R230.64], R237 ;  /* 0x000000ede6004986 */ /* 0x0007e6000c101904 */
[C---:B------:R-:W-:Y:S01]  /*94380*/  IMAD.WIDE R234, R3.reuse, 0x4, R6 ;  /* 0x0000000403ea7825 */ /* 0x040fe200078e0206 */
[----:B------:R-:W-:Y:S03]  /*94390*/  @P5 STG.E [R232.64], R241 ;  /* 0x000000f1e8005986 */ /* 0x000fe6000c101904 */
[C---:B-1----:R-:W-:Y:S01]  /*943a0*/  IMAD.WIDE R228, R3.reuse, 0x4, R208 ;  /* 0x0000000403e47825 */ /* 0x042fe200078e02d0 */
[----:B------:R1:W-:Y:S03]  /*943b0*/  @P6 STG.E [R234.64], R236 ;  /* 0x000000ecea006986 */ /* 0x0003e6000c101904 */
[C---:B---3--:R-:W-:Y:S01]  /*943c0*/  IMAD.WIDE R230, R3.reuse, 0x4, R142 ;  /* 0x0000000403e67825 */ /* 0x048fe200078e028e */
[----:B------:R3:W-:Y:S01]  /*943d0*/  @P3 STG.E [R228.64], R31 ;  /* 0x0000001fe4003986 */ /* 0x0007e2000c101904 */
[----:B------:R-:W-:-:S03]  /*943e0*/  IADD3 R0, R3, c[0x0][0x198], RZ ;  /* 0x0000660003007a10 */ /* 0x000fc60007ffe0ff */
[----:B-1----:R-:W4:Y:S04]  /*943f0*/  LDL.LU R236, [R1+0xd70] ;  /* 0x000d700001ec7983 */ /* 0x002f280000300800 */
[----:B------:R-:W4:Y:S04]  /*94400*/  LDL.LU R241, [R1+0xab0] ;  /* 0x000ab00001f17983 */ /* 0x000f280000300800 */
[----:B---3--:R-:W3:Y:S01]  /*94410*/  LDL.LU R31, [R1+0x37f0] ;  /* 0x0037f000011f7983 */ /* 0x008ee20000300800 */
[----:B------:R-:W-:-:S03]  /*94420*/  IMAD.WIDE R228, R3, 0x4, R140 ;  /* 0x0000000403e47825 */ /* 0x000fc600078e028c */
[----:B------:R-:W3:Y:S01]  /*94430*/  LDL.LU R239, [R1+0xa20] ;  /* 0x000a200001ef7983 */ /* 0x000ee20000300800 */
[----:B------:R-:W-:-:S03]  /*94440*/  IMAD.WIDE R232, R3, 0x4, R8 ;  /* 0x0000000403e87825 */ /* 0x000fc600078e0208 */
[----:B------:R1:W-:Y:S02]  /*94450*/  @P2 STG.E [R230.64], R30 ;  /* 0x0000001ee6002986 */ /* 0x0003e4000c101904 */
[----:B-1----:R-:W-:Y:S01]  /*94460*/  IMAD.WIDE R230, R3, 0x4, R10 ;  /* 0x0000000403e67825 */ /* 0x002fe200078e020a */
[----:B--2---:R-:W-:Y:S02]  /*94470*/  ISETP.GE.AND P0, PT, R238, c[0x0][0x17c], PT ;  /* 0x00005f00ee007a0c */ /* 0x004fe40003f06270 */
[----:B------:R-:W2:Y:S04]  /*94480*/  LDL.LU R238, [R1+0x5d0] ;  /* 0x0005d00001ee7983 */ /* 0x000ea80000300800 */
[----:B------:R-:W2:Y:S04]  /*94490*/  LDL.LU R237, [R1+0x440] ;  /* 0x0004400001ed7983 */ /* 0x000ea80000300800 */
[----:B------:R-:W2:Y:S04]  /*944a0*/  LDL.LU R30, [R1+0x380] ;  /* 0x00038000011e7983 */ /* 0x000ea80000300800 */
[----:B------:R-:W2:Y:S01]  /*944b0*/  LDL.LU R3, [R1+0x154] ;  /* 0x0001540001037983 */ /* 0x000ea20000300800 */
[----:B------:R-:W-:-:S02]  /*944c0*/  ISETP.LT.AND P5, PT, R246, c[0x0][0x178], !P1 ;  /* 0x00005e00f6007a0c */ /* 0x000fc40004fa1270 */
[----:B------:R-:W-:Y:S02]  /*944d0*/  ISETP.LT.AND P4, PT, R245, c[0x0][0x178], !P1 ;  /* 0x00005e00f5007a0c */ /* 0x000fe40004f81270 */
[----:B------:R-:W-:Y:S02]  /*944e0*/  ISETP.LT.AND P1, PT, R244, c[0x0][0x178], !P1 ;  /* 0x00005e00f4007a0c */ /* 0x000fe40004f21270 */
[----:B------:R-:W-:Y:S02]  /*944f0*/  ISETP.LT.AND P6, PT, R251, c[0x0][0x178], !P0 ;  /* 0x00005e00fb007a0c */ /* 0x000fe400047c1270 */
[----:B------:R-:W-:Y:S02]  /*94500*/  ISETP.LT.AND P2, PT, R250, c[0x0][0x178], !P0 ;  /* 0x00005e00fa007a0c */ /* 0x000fe40004741270 */
[----:B------:R-:W-:Y:S01]  /*94510*/  ISETP.LT.AND P3, PT, R249, c[0x0][0x178], !P0 ;  /* 0x00005e00f9007a0c */ /* 0x000fe20004761270 */
[C---:B------:R-:W-:Y:S02]  /*94520*/  IMAD.WIDE R234, R0.reuse, 0x4, R4 ;  /* 0x0000000400ea7825 */ /* 0x040fe400078e0204 */
[----:B--2---:R1:W-:Y:S04]  /*94530*/  @P5 STG.E [R228.64], R3 ;  /* 0x00000003e4005986 */ /* 0x0043e8000c101904 */
[----:B----4-:R2:W-:Y:S04]  /*94540*/  @P4 STG.E [R230.64], R243 ;  /* 0x000000f3e6004986 */ /* 0x0105e8000c101904 */
[----:B------:R4:W-:Y:S01]  /*94550*/  @P1 STG.E [R232.64], R242 ;  /* 0x000000f2e8001986 */ /* 0x0009e2000c101904 */
[----:B-1----:R-:W-:-:S03]  /*94560*/  IMAD.WIDE R228, R0, 0x4, R210 ;  /* 0x0000000400e47825 */ /* 0x002fc600078e02d2 */
[----:B------:R1:W-:Y:S01]  /*94570*/  @P6 STG.E [R234.64], R240 ;  /* 0x000000f0ea006986 */ /* 0x0003e2000c101904 */
[----:B--2---:R-:W-:-:S03]  /*94580*/  IMAD.WIDE R230, R0, 0x4, R6 ;  /* 0x0000000400e67825 */ /* 0x004fc600078e0206 */
[----:B------:R2:W-:Y:S04]  /*94590*/  @P2 STG.E [R228.64], R236 ;  /* 0x000000ece4002986 */ /* 0x0005e8000c101904 */
[----:B----4-:R-:W4:Y:S01]  /*945a0*/  LDL.LU R242, [R1+0xa0] ;  /* 0x0000a00001f27983 */ /* 0x010f220000300800 */
[----:B---3--:R-:W-:-:S03]  /*945b0*/  ISETP.GE.AND P2, PT, R31, c[0x0][0x17c], PT ;  /* 0x00005f001f007a0c */ /* 0x008fc60003f46270 */
[----:B-1----:R-:W3:Y:S04]  /*945c0*/  LDL.LU R240, [R1+0xdb4] ;  /* 0x000db40001f07983 */ /* 0x002ee80000300800 */
[----:B--2---:R-:W2:Y:S04]  /*945d0*/  LDL.LU R236, [R1+0xa24] ;  /* 0x000a240001ec7983 */ /* 0x004ea80000300800 */
[----:B------:R-:W2:Y:S04]  /*945e0*/  LDL.LU R31, [R1+0x5d4] ;  /* 0x0005d400011f7983 */ /* 0x000ea80000300800 */
[----:B------:R1:W-:Y:S04]  /*945f0*/  @P3 STG.E [R230.64], R241 ;  /* 0x000000f1e6003986 */ /* 0x0003e8000c101904 */
[----:B------:R-:W2:Y:S04]  /*94600*/  LDL.LU R243, [R1+0xd74] ;  /* 0x000d740001f37983 */ /* 0x000ea80000300800 */
[----:B-1----:R-:W2:Y:S01]  /*94610*/  LDL.LU R241, [R1+0xab4] ;  /* 0x000ab40001f17983 */ /* 0x002ea20000300800 */
[----:B------:R-:W-:-:S02]  /*94620*/  ISETP.LT.AND P4, PT, R248, c[0x0][0x178], !P0 ;  /* 0x00005e00f8007a0c */ /* 0x000fc40004781270 */
[----:B------:R-:W-:Y:S02]  /*94630*/  ISETP.LT.AND P1, PT, R247, c[0x0][0x178], !P0 ;  /* 0x00005e00f7007a0c */ /* 0x000fe40004721270 */
[----:B------:R-:W-:Y:S02]  /*94640*/  ISETP.LT.AND P5, PT, R246, c[0x0][0x178], !P0 ;  /* 0x00005e00f6007a0c */ /* 0x000fe400047a1270 */
[----:B------:R-:W-:Y:S01]  /*94650*/  ISETP.LT.AND P6, PT, R245, c[0x0][0x178], !P0 ;  /* 0x00005e00f5007a0c */ /* 0x000fe200047c1270 */
[----:B------:R-:W-:Y:S01]  /*94660*/  IMAD.WIDE R228, R0, 0x4, R208 ;  /* 0x0000000400e47825 */ /* 0x000fe200078e02d0 */
[----:B------:R-:W-:Y:S02]  /*94670*/  ISETP.LT.AND P0, PT, R244, c[0x0][0x178], !P0 ;  /* 0x00005e00f4007a0c */ /* 0x000fe40004701270 */
[----:B------:R-:W-:Y:S01]  /*94680*/  ISETP.LT.AND P3, PT, R251, c[0x0][0x178], !P2 ;  /* 0x00005e00fb007a0c */ /* 0x000fe20005761270 */
[C---:B------:R-:W-:Y:S01]  /*94690*/  IMAD.WIDE R230, R0.reuse, 0x4, R142 ;  /* 0x0000000400e67825 */ /* 0x040fe200078e028e */
[C---:B------:R-:W-:Y:S01]  /*946a0*/  IADD3 R3, R0.reuse, c[0x0][0x198], RZ ;  /* 0x0000660000037a10 */ /* 0x040fe20007ffe0ff */
[----:B------:R1:W-:Y:S02]  /*946b0*/  @P4 STG.E [R228.64], R239 ;  /* 0x000000efe4004986 */ /* 0x0003e4000c101904 */
[----:B------:R-:W-:-:S02]  /*946c0*/  IMAD.WIDE R232, R0, 0x4, R140 ;  /* 0x0000000400e87825 */ /* 0x000fc400078e028c */
[----:B------:R1:W-:Y:S02]  /*946d0*/  @P1 STG.E [R230.64], R238 ;  /* 0x000000eee6001986 */ /* 0x0003e4000c101904 */
[----:B------:R-:W-:Y:S01]  /*946e0*/  IMAD.WIDE R234, R0, 0x4, R10 ;  /* 0x0000000400ea7825 */ /* 0x000fe200078e020a */
[----:B------:R-:W-:Y:S01]  /*946f0*/  ISETP.LT.AND P1, PT, R250, c[0x0][0x178], !P2 ;  /* 0x00005e00fa007a0c */ /* 0x000fe20005721270 */
[----:B------:R1:W-:Y:S01]  /*94700*/  @P5 STG.E [R232.64], R237 ;  /* 0x000000ede8005986 */ /* 0x0003e2000c101904 */
[----:B------:R-:W-:-:S03]  /*94710*/  ISETP.LT.AND P4, PT, R249, c[0x0][0x178], !P2 ;  /* 0x00005e00f9007a0c */ /* 0x000fc60005781270 */
[----:B-1----:R-:W2:Y:S01]  /*94720*/  LDL.LU R239, [R1+0x37f4] ;  /* 0x0037f40001ef7983 */ /* 0x002ea20000300800 */
[----:B------:R-:W-:Y:S01]  /*94730*/  IMAD.WIDE R228, R0, 0x4, R8 ;  /* 0x0000000400e47825 */ /* 0x000fe200078e0208 */
[----:B------:R-:W-:Y:S02]  /*94740*/  ISETP.LT.AND P5, PT, R248, c[0x0][0x178], !P2 ;  /* 0x00005e00f8007a0c */ /* 0x000fe400057a1270 */
[----:B------:R1:W-:Y:S01]  /*94750*/  @P6 STG.E [R234.64], R30 ;  /* 0x0000001eea006986 */ /* 0x0003e2000c101904 */
[----:B------:R-:W-:Y:S01]  /*94760*/  IMAD.WIDE R230, R3, 0x4, R4 ;  /* 0x0000000403e67825 */ /* 0x000fe200078e0204 */
[----:B------:R-:W-:Y:S02]  /*94770*/  ISETP.LT.AND P6, PT, R247, c[0x0][0x178], !P2 ;  /* 0x00005e00f7007a0c */ /* 0x000fe400057c1270 */
[----:B------:R-:W2:Y:S01]  /*94780*/  LDL.LU R237, [R1+0x444] ;  /* 0x0004440001ed7983 */ /* 0x000ea20000300800 */
[----:B------:R-:W-:-:S03]  /*94790*/  IMAD.WIDE R232, R3, 0x4, R208 ;  /* 0x0000000403e87825 */ /* 0x000fc600078e02d0 */
[----:B-1----:R-:W2:Y:S01]  /*947a0*/  LDL.LU R30, [R1+0x384] ;  /* 0x00038400011e7983 */ /* 0x002ea20000300800 */
[----:B------:R-:W-:-:S03]  /*947b0*/  IMAD.WIDE R234, R3, 0x4, R142 ;  /* 0x0000000403ea7825 */ /* 0x000fc600078e028e */
[----:B----4-:R1:W-:Y:S04]  /*947c0*/  @P0 STG.E [R228.64], R242 ;  /* 0x000000f2e4000986 */ /* 0x0103e8000c101904 */
[----:B---3--:R3:W-:Y:S01]  /*947d0*/  @P3 STG.E [R230.64], R240 ;  /* 0x000000f0e6003986 */ /* 0x0087e2000c101904 */
[----:B-1----:R-:W-:-:S03]  /*947e0*/  IMAD.WIDE R228, R3, 0x4, R210 ;  /* 0x0000000403e47825 */ /* 0x002fc600078e02d2 */
[----:B------:R-:W4:Y:S01]  /*947f0*/  LDL.LU R242, [R1+0xa4] ;  /* 0x0000a40001f27983 */ /* 0x000f220000300800 */
[----:B---3--:R-:W-:-:S03]  /*94800*/  IMAD.WIDE R230, R3, 0x4, R6 ;  /* 0x0000000403e67825 */ /* 0x008fc600078e0206 */
[----:B------:R-:W3:Y:S04]  /*94810*/  LDL.LU R238, [R1+0xe60] ;  /* 0x000e600001ee7983 */ /* 0x000ee80000300800 */
[----:B--2---:R-:W-:Y:S04]  /*94820*/  @P1 STG.E [R228.64], R243 ;  /* 0x000000f3e4001986 */ /* 0x004fe8000c101904 */
[----:B------:R-:W2:Y:S04]  /*94830*/  LDL.LU R240, [R1+0xe40] ;  /* 0x000e400001f07983 */ /* 0x000ea80000300800 */
[----:B------:R-:W-:Y:S04]  /*94840*/  @P4 STG.E [R230.64], R241 ;  /* 0x000000f1e6004986 */ /* 0x000fe8000c101904 */
[----:B------:R-:W-:Y:S04]  /*94850*/  @P5 STG.E [R232.64], R236 ;  /* 0x000000ece8005986 */ /* 0x000fe8000c101904 */
[----:B------:R1:W-:Y:S04]  /*94860*/  @P6 STG.E [R234.64], R31 ;  /* 0x0000001fea006986 */ /* 0x0003e8000c101904 */
[----:B-1----:R-:W2:Y:S01]  /*94870*/  LDL.LU R31, [R1+0x37f8] ;  /* 0x0037f800011f7983 */ /* 0x002ea20000300800 */
[----:B------:R-:W-:-:S02]  /*94880*/  ISETP.LT.AND P3, PT, R246, c[0x0][0x178], !P2 ;  /* 0x00005e00f6007a0c */ /* 0x000fc40005761270 */
[----:B------:R-:W-:Y:S02]  /*94890*/  ISETP.LT.AND P0, PT, R245, c[0x0][0x178], !P2 ;  /* 0x00005e00f5007a0c */ /* 0x000fe40005701270 */
[----:B------:R-:W-:Y:S01]  /*948a0*/  ISETP.GE.AND P1, PT, R239, c[0x0][0x17c], PT ;  /* 0x00005f00ef007a0c */ /* 0x000fe20003f26270 */
[----:B------:R-:W-:Y:S01]  /*948b0*/  IMAD.WIDE R230, R3, 0x4, R140 ;  /* 0x0000000403e67825 */ /* 0x000fe200078e028c */
[----:B------:R-:W2:Y:S01]  /*948c0*/  LDL.LU R239, [R1+0xdd0] ;  /* 0x000dd00001ef7983 */ /* 0x000ea20000300800 */
[----:B------:R-:W-:Y:S02]  /*948d0*/  ISETP.LT.AND P2, PT, R244, c[0x0][0x178], !P2 ;  /* 0x00005e00f4007a0c */ /* 0x000fe40005741270 */
[----:B------:R-:W-:Y:S01]  /*948e0*/  ISETP.LT.AND P4, PT, R251, c[0x0][0x178], !P1 ;  /* 0x00005e00fb007a0c */ /* 0x000fe20004f81270 */
[----:B------:R-:W2:Y:S01]  /*948f0*/  LDL.LU R241, [R1+0xd80] ;  /* 0x000d800001f17983 */ /* 0x000ea20000300800 */
[----:B------:R-:W-:Y:S01]  /*94900*/  IMAD.WIDE R228, R3, 0x4, R10 ;  /* 0x0000000403e47825 */ /* 0x000fe200078e020a */
[----:B------:R-:W-:-:S02]  /*94910*/  ISETP.LT.AND P5, PT, R250, c[0x0][0x178], !P1 ;  /* 0x00005e00fa007a0c */ /* 0x000fc40004fa1270 */
[----:B------:R-:W2:Y:S01]  /*94920*/  LDL.LU R236, [R1+0x680] ;  /* 0x0006800001ec7983 */ /* 0x000ea20000300800 */
[----:B------:R-:W-:-:S03]  /*94930*/  IADD3 R0, R3, c[0x0][0x198], RZ ;  /* 0x0000660003007a10 */ /* 0x000fc60007ffe0ff */
[----:B------:R1:W-:Y:S04]  /*94940*/  @P3 STG.E [R230.64], R237 ;  /* 0x000000ede6003986 */ /* 0x0003e8000c101904 */
[----:B------:R1:W-:Y:S01]  /*94950*/  @P0 STG.E [R228.64], R30 ;  /* 0x0000001ee4000986 */ /* 0x0003e2000c101904 */
[----:B------:R-:W-:-:S03]  /*94960*/  IMAD.WIDE R232, R0, 0x4, R210 ;  /* 0x0000000400e87825 */ /* 0x000fc600078e02d2 */
[----:B------:R-:W2:Y:S04]  /*94970*/  LDL.LU R243, [R1+0x670] ;  /* 0x0006700001f37983 */ /* 0x000ea80000300800 */
[----:B-1----:R-:W2:Y:S01]  /*94980*/  LDL.LU R237, [R1+0x5e0] ;  /* 0x0005e00001ed7983 */ /* 0x002ea20000300800 */
[----:B------:R-:W-:-:S03]  /*94990*/  IMAD.WIDE R230, R0, 0x4, R4 ;  /* 0x0000000400e67825 */ /* 0x000fc600078e0204 */
[----:B------:R-:W2:Y:S01]  /*949a0*/  LDL.LU R30, [R1+0x410] ;  /* 0x00041000011e7983 */ /* 0x000ea20000300800 */
[----:B------:R-:W-:-:S05]  /*949b0*/  IMAD.WIDE R228, R3, 0x4, R8 ;  /* 0x0000000403e47825 */ /* 0x000fca00078e0208 */
[----:B----4-:R1:W-:Y:S04]  /*949c0*/  @P2 STG.E [R228.64], R242 ;  /* 0x000000f2e4002986 */ /* 0x0103e8000c101904 */
[----:B---3--:R-:W-:Y:S04]  /*949d0*/  @P4 STG.E [R230.64], R238 ;  /* 0x000000eee6004986 */ /* 0x008fe8000c101904 */
[----:B-1----:R-:W3:Y:S04]  /*949e0*/  LDL.LU R242, [R1+0xdd4] ;  /* 0x000dd40001f27983 */ /* 0x002ee80000300800 */
[----:B--2---:R1:W-:Y:S01]  /*949f0*/  @P5 STG.E [R232.64], R240 ;  /* 0x000000f0e8005986 */ /* 0x0043e2000c101904 */
[----:B------:R-:W-:-:S03]  /*94a00*/  ISETP.GE.AND P2, PT, R31, c[0x0][0x17c], PT ;  /* 0x00005f001f007a0c */ /* 0x000fc60003f46270 */
[----:B------:R-:W2:Y:S04]  /*94a10*/  LDL.LU R31, [R1+0x674] ;  /* 0x00067400011f7983 */ /* 0x000ea80000300800 */
[----:B-1----:R-:W4:Y:S04]  /*94a20*/  LDL.LU R240, [R1+0xe64] ;  /* 0x000e640001f07983 */ /* 0x002f280000300800 */
[----:B------:R-:W2:Y:S01]  /*94a30*/  LDL.LU R238, [R1+0xe44] ;  /* 0x000e440001ee7983 */ /* 0x000ea20000300800 */
[----:B------:R-:W-:Y:S02]  /*94a40*/  ISETP.LT.AND P3, PT, R249, c[0x0][0x178], !P1 ;  /* 0x00005e00f9007a0c */ /* 0x000fe40004f61270 */
[----:B------:R-:W-:-:S02]  /*94a50*/  ISETP.LT.AND P0, PT, R248, c[0x0][0x178], !P1 ;  /* 0x00005e00f8007a0c */ /* 0x000fc40004f01270 */
[----:B------:R-:W-:Y:S01]  /*94a60*/  ISETP.LT.AND P6, PT, R247, c[0x0][0x178], !P1 ;  /* 0x00005e00f7007a0c */ /* 0x000fe20004fc1270 */
[----:B------:R-:W-:Y:S01]  /*94a70*/  IMAD.WIDE R228, R0, 0x4, R6 ;  /* 0x0000000400e47825 */ /* 0x000fe200078e0206 */
[----:B------:R-:W-:Y:S01]  /*94a80*/  ISETP.LT.AND P4, PT, R246, c[0x0][0x178], !P1 ;  /* 0x00005e00f6007a0c */ /* 0x000fe20004f81270 */
[----:B------:R-:W3:Y:S01]  /*94a90*/  LDL.LU R3, [R1+0x37fc] ;  /* 0x0037fc0001037983 */ /* 0x000ee20000300800 */
[----:B------:R-:W-:Y:S01]  /*94aa0*/  ISETP.LT.AND P5, PT, R245, c[0x0][0x178], !P1 ;  /* 0x00005e00f5007a0c */ /* 0x000fe20004fa1270 */
[----:B------:R-:W-:Y:S01]  /*94ab0*/  IMAD.WIDE R230, R0, 0x4, R208 ;  /* 0x0000000400e67825 */ /* 0x000fe200078e02d0 */
[----:B------:R-:W-:-:S03]  /*94ac0*/  ISETP.LT.AND P1, PT, R244, c[0x0][0x178], !P1 ;  /* 0x00005e00f4007a0c */ /* 0x000fc60004f21270 */
[----:B------:R-:W-:Y:S01]  /*94ad0*/  IMAD.WIDE R232, R0, 0x4, R142 ;  /* 0x0000000400e87825 */ /* 0x000fe200078e028e */
[----:B------:R1:W-:Y:S04]  /*94ae0*/  @P3 STG.E [R228.64], R239 ;  /* 0x000000efe4003986 */ /* 0x0003e8000c101904 */
[----:B------:R1:W-:Y:S01]  /*94af0*/  @P0 STG.E [R230.64], R241 ;  /* 0x000000f1e6000986 */ /* 0x0003e2000c101904 */
[----:B------:R-:W-:-:S03]  /*94b00*/  ISETP.LT.AND P0, PT, R251, c[0x0][0x178], !P2 ;  /* 0x00005e00fb007a0c */ /* 0x000fc60005701270 */
[----:B------:R1:W-:Y:S02]  /*94b10*/  @P6 STG.E [R232.64], R236 ;  /* 0x000000ece8006986 */ /* 0x0003e4000c101904 */
[----:B-1----:R-:W-:-:S04]  /*94b20*/  IMAD.WIDE R228, R0, 0x4, R8 ;  /* 0x0000000400e47825 */ /* 0x002fc800078e0208 */
[C---:B------:R-:W-:Y:S01]  /*94b30*/  IMAD.WIDE R230, R0.reuse, 0x4, R10 ;  /* 0x0000000400e67825 */ /* 0x040fe200078e020a */
[----:B------:R-:W3:Y:S03]  /*94b40*/  LDL.LU R241, [R1+0xd84] ;  /* 0x000d840001f17983 */ /* 0x000ee60000300800 */
[C---:B------:R-:W-:Y:S01]  /*94b50*/  IMAD.WIDE R232, R0.reuse, 0x4, R140 ;  /* 0x0000000400e87825 */ /* 0x040fe200078e028c */
[----:B------:R-:W3:Y:S01]  /*94b60*/  LDL.LU R236, [R1+0x684] ;  /* 0x0006840001ec7983 */ /* 0x000ee20000300800 */
[----:B------:R-:W-:Y:S02]  /*94b70*/  IADD3 R0, R0, c[0x0][0x198], RZ ;  /* 0x0000660000007a10 */ /* 0x000fe40007ffe0ff */
[----:B------:R-:W-:Y:S01]  /*94b80*/  ISETP.LT.AND P6, PT, R250, c[0x0][0x178], !P2 ;  /* 0x00005e00fa007a0c */ /* 0x000fe200057c1270 */
[----:B------:R-:W-:Y:S04]  /*94b90*/  @P4 STG.E [R232.64], R243 ;  /* 0x000000f3e8004986 */ /* 0x000fe8000c101904 */
[----:B------:R1:W-:Y:S04]  /*94ba0*/  @P5 STG.E [R230.64], R237 ;  /* 0x000000ede6005986 */ /* 0x0003e8000c101904 */
[----:B------:R1:W-:Y:S04]  /*94bb0*/  @P1 STG.E [R228.64], R30 ;  /* 0x0000001ee4001986 */ /* 0x0003e8000c101904 */
[----:B-1----:R-:W3:Y:S01]  /*94bc0*/  LDL.LU R237, [R1+0x5e4] ;  /* 0x0005e40001ed7983 */ /* 0x002ee20000300800 */
[----:B------:R-:W-:-:S03]  /*94bd0*/  IMAD.WIDE R228, R0, 0x4, R4 ;  /* 0x0000000400e47825 */ /* 0x000fc600078e0204 */
[----:B------:R-:W3:Y:S01]  /*94be0*/  LDL.LU R30, [R1+0x414] ;  /* 0x00041400011e7983 */ /* 0x000ee20000300800 */
[----:B------:R-:W-:-:S03]  /*94bf0*/  IMAD.WIDE R230, R0, 0x4, R210 ;  /* 0x0000000400e67825 */ /* 0x000fc600078e02d2 */
[----:B----4-:R1:W-:Y:S04]  /*94c00*/  @P0 STG.E [R228.64], R240 ;  /* 0x000000f0e4000986 */ /* 0x0103e8000c101904 */
[----:B--2---:R2:W-:Y:S04]  /*94c10*/  @P6 STG.E [R230.64], R238 ;  /* 0x000000eee6006986 */ /* 0x0045e8000c101904 */
[----:B-1----:R-:W4:Y:S04]  /*94c20*/  LDL.LU R240, [R1+0xe90] ;  /* 0x000e900001f07983 */ /* 0x002f280000300800 */
[----:B------:R-:W4:Y:S04]  /*94c30*/  LDL.LU R234, [R1+0x3800] ;  /* 0x0038000001ea7983 */ /* 0x000f280000300800 */
[----:B------:R-:W4:Y:S04]  /*94c40*/  LDL.LU R239, [R1+0xe80] ;  /* 0x000e800001ef7983 */ /* 0x000f280000300800 */
[----:B--2---:R-:W2:Y:S01]  /*94c50*/  LDL.LU R238, [R1+0xe70] ;  /* 0x000e700001ee7983 */ /* 0x004ea20000300800 */
[----:B------:R-:W-:-:S02]  /*94c60*/  ISETP.LT.AND P3, PT, R249, c[0x0][0x178], !P2 ;  /* 0x00005e00f9007a0c */ /* 0x000fc40005761270 */
[----:B------:R-:W-:Y:S02]  /*94c70*/  ISETP.LT.AND P5, PT, R248, c[0x0][0x178], !P2 ;  /* 0x00005e00f8007a0c */ /* 0x000fe400057a1270 */
[----:B------:R-:W-:Y:S01]  /*94c80*/  ISETP.LT.AND P1, PT, R247, c[0x0][0x178], !P2 ;  /* 0x00005e00f7007a0c */ /* 0x000fe20005721270 */
[----:B------:R-:W-:Y:S01]  /*94c90*/  IMAD.WIDE R232, R0, 0x4, R6 ;  /* 0x0000000400e87825 */ /* 0x000fe200078e0206 */
[----:B------:R-:W-:Y:S01]  /*94ca0*/  ISETP.LT.AND P4, PT, R246, c[0x0][0x178], !P2 ;  /* 0x00005e00f6007a0c */ /* 0x000fe20005781270 */
[----:B------:R-:W2:Y:S01]  /*94cb0*/  LDL.LU R243, [R1+0xe50] ;  /* 0x000e500001f37983 */ /* 0x000ea20000300800 */
[----:B---3--:R-:W-:Y:S01]  /*94cc0*/  ISETP.GE.AND P0, PT, R3, c[0x0][0x17c], PT ;  /* 0x00005f0003007a0c */ /* 0x008fe20003f06270 */
[----:B------:R-:W-:-:S04]  /*94cd0*/  IMAD.WIDE R228, R0, 0x4, R208 ;  /* 0x0000000400e47825 */ /* 0x000fc800078e02d0 */
[----:B------:R1:W-:Y:S01]  /*94ce0*/  @P3 STG.E [R232.64], R242 ;  /* 0x000000f2e8003986 */ /* 0x0003e2000c101904 */
[----:B------:R-:W-:Y:S01]  /*94cf0*/  ISETP.LT.AND P3, PT, R245, c[0x0][0x178], !P2 ;  /* 0x00005e00f5007a0c */ /* 0x000fe20005761270 */
[----:B------:R-:W-:Y:S01]  /*94d00*/  IMAD.WIDE R230, R0, 0x4, R142 ;  /* 0x0000000400e67825 */ /* 0x000fe200078e028e */
[----:B------:R-:W-:Y:S01]  /*94d10*/  ISETP.LT.AND P2, PT, R244, c[0x0][0x178], !P2 ;  /* 0x00005e00f4007a0c */ /* 0x000fe20005741270 */
[----:B------:R3:W-:Y:S01]  /*94d20*/  @P5 STG.E [R228.64], R241 ;  /* 0x000000f1e4005986 */ /* 0x0007e2000c101904 */
[----:B------:R-:W-:Y:S02]  /*94d30*/  ISETP.LT.AND P6, PT, R251, c[0x0][0x178], !P0 ;  /* 0x00005e00fb007a0c */ /* 0x000fe400047c1270 */
[C---:B------:R-:W-:Y:S01]  /*94d40*/  IADD3 R3, R0.reuse, c[0x0][0x198], RZ ;  /* 0x0000660000037a10 */ /* 0x040fe20007ffe0ff */
[----:B------:R3:W-:Y:S01]  /*94d50*/  @P1 STG.E [R230.64], R236 ;  /* 0x000000ece6001986 */ /* 0x0007e2000c101904 */
[----:B-1----:R-:W-:Y:S01]  /*94d60*/  IMAD.WIDE R232, R0, 0x4, R140 ;  /* 0x0000000400e87825 */ /* 0x002fe200078e028c */
[----:B------:R-:W-:-:S03]  /*94d70*/  ISETP.LT.AND P5, PT, R250, c[0x0][0x178], !P0 ;  /* 0x00005e00fa007a0c */ /* 0x000fc600047a1270 */
[----:B---3--:R-:W-:Y:S01]  /*94d80*/  IMAD.WIDE R228, R0, 0x4, R10 ;  /* 0x0000000400e47825 */ /* 0x008fe200078e020a */
[----:B------:R1:W-:Y:S01]  /*94d90*/  @P4 STG.E [R232.64], R31 ;  /* 0x0000001fe8004986 */ /* 0x0003e2000c101904 */
[----:B------:R-:W-:-:S03]  /*94da0*/  ISETP.LT.AND P4, PT, R249, c[0x0][0x178], !P0 ;  /* 0x00005e00f9007a0c */ /* 0x000fc60004781270 */
[----:B------:R-:W2:Y:S01]  /*94db0*/  LDL.LU R236, [R1+0xa30] ;  /* 0x000a300001ec7983 */ /* 0x000ea20000300800 */
[----:B------:R-:W-:-:S03]  /*94dc0*/  IMAD.WIDE R230, R0, 0x4, R8 ;  /* 0x0000000400e67825 */ /* 0x000fc600078e0208 */
[----:B------:R-:W2:Y:S04]  /*94dd0*/  LDL.LU R241, [R1+0x830] ;  /* 0x0008300001f17983 */ /* 0x000ea80000300800 */
[----:B-1----:R-:W2:Y:S01]  /*94de0*/  LDL.LU R31, [R1+0x820] ;  /* 0x00082000011f7983 */ /* 0x002ea20000300800 */
[----:B------:R-:W-:-:S03]  /*94df0*/  IMAD.WIDE R232, R3, 0x4, R4 ;  /* 0x0000000403e87825 */ /* 0x000fc600078e0204 */
[----:B------:R1:W-:Y:S04]  /*94e00*/  @P3 STG.E [R228.64], R237 ;  /* 0x000000ede4003986 */ /* 0x0003e8000c101904 */
[----:B------:R1:W-:Y:S04]  /*94e10*/  @P2 STG.E [R230.64], R30 ;  /* 0x0000001ee6002986 */ /* 0x0003e8000c101904 */
[----:B-1----:R-:W2:Y:S01]  /*94e20*/  LDL.LU R237, [R1+0xe54] ;  /* 0x000e540001ed7983 */ /* 0x002ea20000300800 */
[----:B------:R-:W-:-:S03]  /*94e30*/  IMAD.WIDE R228, R3, 0x4, R210 ;  /* 0x0000000403e47825 */ /* 0x000fc600078e02d2 */
[----:B------:R-:W2:Y:S01]  /*94e40*/  LDL.LU R30, [R1+0xa34] ;  /* 0x000a3400011e7983 */ /* 0x000ea20000300800 */
[----:B------:R-:W-:-:S03]  /*94e50*/  IMAD.WIDE R230, R3, 0x4, R6 ;  /* 0x0000000403e67825 */ /* 0x000fc600078e0206 */
[----:B------:R-:W2:Y:S04]  /*94e60*/  LDL.LU R242, [R1+0x430] ;  /* 0x0004300001f27983 */ /* 0x000ea80000300800 */
[----:B----4-:R1:W-:Y:S04]  /*94e70*/  @P6 STG.E [R232.64], R240 ;  /* 0x000000f0e8006986 */ /* 0x0103e8000c101904 */
[----:B------:R4:W-:Y:S04]  /*94e80*/  @P5 STG.E [R228.64], R239 ;  /* 0x000000efe4005986 */ /* 0x0009e8000c101904 */
[----:B-1----:R-:W3:Y:S04]  /*94e90*/  LDL.LU R240, [R1+0xe94] ;  /* 0x000e940001f07983 */ /* 0x002ee80000300800 */
[----:B--2---:R1:W-:Y:S04]  /*94ea0*/  @P4 STG.E [R230.64], R238 ;  /* 0x000000eee6004986 */ /* 0x0043e8000c101904 */
[----:B----4-:R-:W2:Y:S04]  /*94eb0*/  LDL.LU R239, [R1+0xe84] ;  /* 0x000e840001ef7983 */ /* 0x010ea80000300800 */
[----:B-1----:R-:W4:Y:S01]  /*94ec0*/  LDL.LU R238, [R1+0xe74] ;  /* 0x000e740001ee7983 */ /* 0x002f220000300800 */
[----:B------:R-:W-:-:S02]  /*94ed0*/  ISETP.LT.AND P3, PT, R248, c[0x0][0x178], !P0 ;  /* 0x00005e00f8007a0c */ /* 0x000fc40004761270 */
[----:B------:R-:W-:Y:S02]  /*94ee0*/  ISETP.LT.AND P2, PT, R247, c[0x0][0x178], !P0 ;  /* 0x00005e00f7007a0c */ /* 0x000fe40004741270 */
[----:B------:R-:W-:Y:S02]  /*94ef0*/  ISETP.LT.AND P5, PT, R246, c[0x0][0x178], !P0 ;  /* 0x00005e00f6007a0c */ /* 0x000fe400047a1270 */
[----:B------:R-:W-:Y:S01]  /*94f00*/  ISETP.LT.AND P6, PT, R245, c[0x0][0x178], !P0 ;  /* 0x00005e00f5007a0c */ /* 0x000fe200047c1270 */
[C---:B------:R-:W-:Y:S01]  /*94f10*/  IMAD.WIDE R228, R3.reuse, 0x4, R208 ;  /* 0x0000000403e47825 */ /* 0x040fe200078e02d0 */
[----:B------:R-:W-:Y:S01]  /*94f20*/  ISETP.GE.AND P1, PT, R234, c[0x0][0x17c], PT ;  /* 0x00005f00ea007a0c */ /* 0x000fe20003f26270 */
[----:B------:R-:W4:Y:S02]  /*94f30*/  LDL.LU R0, [R1+0x3804] ;  /* 0x0038040001007983 */ /* 0x000f240000300800 */
[----:B------:R-:W-:Y:S01]  /*94f40*/  IMAD.WIDE R230, R3, 0x4, R142 ;  /* 0x0000000403e67825 */ /* 0x000fe200078e028e */
[----:B------:R-:W-:Y:S01]  /*94f50*/  ISETP.LT.AND P0, PT, R244, c[0x0][0x178], !P0 ;  /* 0x00005e00f4007a0c */ /* 0x000fe20004701270 */
[----:B------:R1:W-:Y:S01]  /*94f60*/  @P3 STG.E [R228.64], R243 ;  /* 0x000000f3e4003986 */ /* 0x0003e2000c101904 */
[----:B------:R-:W-:Y:S01]  /*94f70*/  ISETP.LT.AND P4, PT, R251, c[0x0][0x178], !P1 ;  /* 0x00005e00fb007a0c */ /* 0x000fe20004f81270 */
[----:B------:R-:W-:-:S02]  /*94f80*/  IMAD.WIDE R232, R3, 0x4, R140 ;  /* 0x0000000403e87825 */ /* 0x000fc400078e028c */
[----:B------:R1:W-:Y:S02]  /*94f90*/  @P2 STG.E [R230.64], R236 ;  /* 0x000000ece6002986 */ /* 0x0003e4000c101904 */
[----:B------:R-:W-:Y:S01]  /*94fa0*/  IMAD.WIDE R234, R3, 0x4, R10 ;  /* 0x0000000403ea7825 */ /* 0x000fe200078e020a */
[----:B------:R-:W-:Y:S01]  /*94fb0*/  ISETP.LT.AND P2, PT, R250, c[0x0][0x178], !P1 ;  /* 0x00005e00fa007a0c */ /* 0x000fe20004f41270 */
[----:B------:R1:W-:Y:S01]  /*94fc0*/  @P5 STG.E [R232.64], R241 ;  /* 0x000000f1e8005986 */ /* 0x0003e2000c101904 */
[----:B------:R-:W-:Y:S01]  /*94fd0*/  ISETP.LT.AND P3, PT, R249, c[0x0][0x178], !P1 ;  /* 0x00005e00f9007a0c */ /* 0x000fe20004f61270 */
[C---:B-1----:R-:W-:Y:S02]  /*94fe0*/  IMAD.WIDE R228, R3.reuse, 0x4, R8 ;  /* 0x0000000403e47825 */ /* 0x042fe400078e0208 */
[----:B------:R1:W-:Y:S01]  /*94ff0*/  @P6 STG.E [R234.64], R31 ;  /* 0x0000001fea006986 */ /* 0x0003e2000c101904 */
[----:B------:R-:W-:Y:S02]  /*95000*/  IADD3 R236, R3, c[0x0][0x198], RZ ;  /* 0x0000660003ec7a10 */ /* 0x000fe40007ffe0ff */
[----:B------:R-:W-:-:S02]  /*95010*/  ISETP.LT.AND P5, PT, R248, c[0x0][0x178], !P1 ;  /* 0x00005e00f8007a0c */ /* 0x000fc40004fa1270 */
[----:B------:R-:W-:Y:S01]  /*95020*/  ISETP.LT.AND P6, PT, R247, c[0x0][0x178], !P1 ;  /* 0x00005e00f7007a0c */ /* 0x000fe20004fc1270 */
[C---:B------:R-:W-:Y:S01]  /*95030*/  IMAD.WIDE R230, R236.reuse, 0x4, R4 ;  /* 0x00000004ece67825 */ /* 0x040fe200078e0204 */
[----:B------:R-:W4:Y:S03]  /*95040*/  LDL.LU R241, [R1+0x834] ;  /* 0x0008340001f17983 */ /* 0x000f260000300800 */
[C---:B------:R-:W-:Y:S01]  /*95050*/  IMAD.WIDE R232, R236.reuse, 0x4, R208 ;  /* 0x00000004ece87825 */ /* 0x040fe200078e02d0 */
[----:B-1----:R-:W4:Y:S03]  /*95060*/  LDL.LU R31, [R1+0x824] ;  /* 0x00082400011f7983 */ /* 0x002f260000300800 */
[C---:B------:R-:W-:Y:S01]  /*95070*/  IMAD.WIDE R234, R236.reuse, 0x4, R142 ;  /* 0x00000004ecea7825 */ /* 0x040fe200078e028e */
[----:B------:R1:W-:Y:S03]  /*95080*/  @P0 STG.E [R228.64], R242 ;  /* 0x000000f2e4000986 */ /* 0x0003e6000c101904 */
[C---:B-1----:R-:W-:Y:S01]  /*95090*/  IMAD.WIDE R228, R236.reuse, 0x4, R210 ;  /* 0x00000004ece47825 */ /* 0x042fe200078e02d2 */
[----:B------:R-:W4:Y:S04]  /*950a0*/  LDL.LU R242, [R1+0x434] ;  /* 0x0004340001f27983 */ /* 0x000f280000300800 */
[----:B------:R-:W4:Y:S04]  /*950b0*/  LDL.LU R243, [R1+0xaa8] ;  /* 0x000aa80001f37983 */ /* 0x000f280000300800 */
[----:B---3--:R1:W-:Y:S04]  /*950c0*/  @P4 STG.E [R230.64], R240 ;  /* 0x000000f0e6004986 */ /* 0x0083e8000c101904 */
[----:B--2---:R-:W-:Y:S01]  /*950d0*/  @P2 STG.E [R228.64], R239 ;  /* 0x000000efe4002986 */ /* 0x004fe2000c101904 */
[----:B-1----:R-:W-:-:S03]  /*950e0*/  IMAD.WIDE R230, R236, 0x4, R6 ;  /* 0x00000004ece67825 */ /* 0x002fc600078e0206 */
[----:B------:R-:W2:Y:S04]  /*950f0*/  LDL.LU R240, [R1+0x928] ;  /* 0x0009280001f07983 */ /* 0x000ea80000300800 */
[----:B----4-:R-:W-:Y:S04]  /*95100*/  @P3 STG.E [R230.64], R238 ;  /* 0x000000eee6003986 */ /* 0x010fe8000c101904 */
[----:B------:R-:W-:Y:S04]  /*95110*/  @P5 STG.E [R232.64], R237 ;  /* 0x000000ede8005986 */ /* 0x000fe8000c101904 */
[----:B------:R1:W-:Y:S04]  /*95120*/  @P6 STG.E [R234.64], R30 ;  /* 0x0000001eea006986 */ /* 0x0003e8000c101904 */
[----:B-1----:R-:W3:Y:S01]  /*95130*/  LDL.LU R30, [R1+0x3808] ;  /* 0x00380800011e7983 */ /* 0x002ee20000300800 */
[----:B------:R-:W-:-:S02]  /*95140*/  ISETP.LT.AND P4, PT, R246, c[0x0][0x178], !P1 ;  /* 0x00005e00f6007a0c */ /* 0x000fc40004f81270 */
[----:B------:R-:W-:Y:S01]  /*95150*/  ISETP.LT.AND P0, PT, R245, c[0x0][0x178], !P1 ;  /* 0x00005e00f5007a0c */ /* 0x000fe20004f01270 */
[----:B------:R-:W4:Y:S01]  /*95160*/  LDL.LU R3, [R1+0x918] ;  /* 0x0009180001037983 */ /* 0x000f220000300800 */
[----:B------:R-:W-:Y:S01]  /*95170*/  ISETP.GE.AND P2, PT, R0, c[0x0][0x17c], PT ;  /* 0x00005f0000007a0c */ /* 0x000fe20003f46270 */
[----:B------:R-:W-:Y:S01]  /*95180*/  IMAD.WIDE R230, R236, 0x4, R140 ;  /* 0x00000004ece67825 */ /* 0x000fe200078e028c */
[----:B------:R-:W-:Y:S01]  /*95190*/  ISETP.LT.AND P1, PT, R244, c[0x0][0x178], !P1 ;  /* 0x00005e00f4007a0c */ /* 0x000fe20004f21270 */
[----:B------:R-:W4:Y:S01]  /*951a0*/  LDL.LU R238, [R1+0x428] ;  /* 0x0004280001ee7983 */ /* 0x000f220000300800 */
[----:B------:R-:W-:Y:S01]  /*951b0*/  ISETP.LT.AND P3, PT, R251, c[0x0][0x178], !P2 ;  /* 0x00005e00fb007a0c */ /* 0x000fe20005761270 */
[----:B------:R-:W-:Y:S01]  /*951c0*/  IMAD.WIDE R228, R236, 0x4, R10 ;  /* 0x00000004ece47825 */ /* 0x000fe200078e020a */
[----:B------:R-:W-:Y:S01]  /*951d0*/  ISETP.LT.AND P5, PT, R250, c[0x0][0x178], !P2 ;  /* 0x00005e00fa007a0c */ /* 0x000fe200057a1270 */
[----:B------:R-:W4:Y:S01]  /*951e0*/  LDL.LU R237, [R1+0x378] ;  /* 0x0003780001ed7983 */ /* 0x000f220000300800 */
[----:B------:R-:W-:-:S03]  /*951f0*/  IADD3 R0, R236, c[0x0][0x198], RZ ;  /* 0x00006600ec007a10 */ /* 0x000fc60007ffe0ff */
[----:B------:R1:W-:Y:S04]  /*95200*/  @P4 STG.E [R230.64], R241 ;  /* 0x000000f1e6004986 */ /* 0x0003e8000c101904 */
[----:B------:R1:W-:Y:S01]  /*95210*/  @P0 STG.E [R228.64], R31 ;  /* 0x0000001fe4000986 */ /* 0x0003e2000c101904 */
[----:B------:R-:W-:-:S03]  /*95220*/  IMAD.WIDE R232, R0, 0x4, R210 ;  /* 0x0000000400e87825 */ /* 0x000fc600078e02d2 */
[----:B------:R-:W4:Y:S04]  /*95230*/  LDL.LU R239, [R1+0x158] ;  /* 0x0001580001ef7983 */ /* 0x000f280000300800 */
[----:B-1----:R-:W4:Y:S01]  /*95240*/  LDL.LU R241, [R1+0x148] ;  /* 0x0001480001f17983 */ /* 0x002f220000300800 */
[----:B------:R-:W-:-:S03]  /*95250*/  IMAD.WIDE R230, R0, 0x4, R4 ;  /* 0x0000000400e67825 */ /* 0x000fc600078e0204 */
[----:B------:R-:W4:Y:S01]  /*95260*/  LDL.LU R31, [R1+0x98] ;  /* 0x00009800011f7983 */ /* 0x000f220000300800 */
[----:B------:R-:W-:-:S05]  /*95270*/  IMAD.WIDE R228, R236, 0x4, R8 ;  /* 0x00000004ece47825 */ /* 0x000fca00078e0208 */
[----:B------:R1:W-:Y:S04]  /*95280*/  @P1 STG.E [R228.64], R242 ;  /* 0x000000f2e4001986 */ /* 0x0003e8000c101904 */
[----:B------:R-:W-:Y:S04]  /*95290*/  @P3 STG.E [R230.64], R243 ;  /* 0x000000f3e6003986 */ /* 0x000fe8000c101904 */
[----:B-1----:R-:W4:Y:S04]  /*952a0*/  LDL.LU R242, [R1+0x91c] ;  /* 0x00091c0001f27983 */ /* 0x002f280000300800 */
[----:B--2---:R1:W-:Y:S01]  /*952b0*/  @P5 STG.E [R232.64], R240 ;  /* 0x000000f0e8005986 */ /* 0x0043e2000c101904 */
[----:B---3--:R-:W-:-:S03]  /*952c0*/  ISETP.GE.AND P1, PT, R30, c[0x0][0x17c], PT ;  /* 0x00005f001e007a0c */ /* 0x008fc60003f26270 */
[----:B------:R-:W2:Y:S04]  /*952d0*/  LDL.LU R30, [R1+0x15c] ;  /* 0x00015c00011e7983 */ /* 0x000ea80000300800 */
[----:B-1----:R-:W3:Y:S04]  /*952e0*/  LDL.LU R240, [R1+0xaac] ;  /* 0x000aac0001f07983 */ /* 0x002ee80000300800 */
[----:B------:R-:W2:Y:S01]  /*952f0*/  LDL.LU R243, [R1+0x92c] ;  /* 0x00092c0001f37983 */ /* 0x000ea20000300800 */
[----:B------:R-:W-:Y:S02]  /*95300*/  ISETP.LT.AND P4, PT, R249, c[0x0][0x178], !P2 ;  /* 0x00005e00f9007a0c */ /* 0x000fe40005781270 */
[----:B------:R-:W-:-:S02]  /*95310*/  ISETP.LT.AND P0, PT, R248, c[0x0][0x178], !P2 ;  /* 0x00005e00f8007a0c */ /* 0x000fc40005701270 */
[----:B------:R-:W-:Y:S01]  /*95320*/  ISETP.LT.AND P6, PT, R247, c[0x0][0x178], !P2 ;  /* 0x00005e00f7007a0c */ /* 0x000fe200057c1270 */
[----:B------:R-:W-:Y:S01]  /*95330*/  IMAD.WIDE R228, R0, 0x4, R6 ;  /* 0x0000000400e47825 */ /* 0x000fe200078e0206 */
[----:B------:R-:W-:Y:S02]  /*95340*/  ISETP.LT.AND P3, PT, R246, c[0x0][0x178], !P2 ;  /* 0x00005e00f6007a0c */ /* 0x000fe40005761270 */
[----:B------:R-:W-:Y:S01]  /*95350*/  ISETP.LT.AND P5, PT, R245, c[0x0][0x178], !P2 ;  /* 0x00005e00f5007a0c */ /* 0x000fe200057a1270 */
[----:B------:R-:W-:Y:S01]  /*95360*/  IMAD.WIDE R230, R0, 0x4, R208 ;  /* 0x0000000400e67825 */ /* 0x000fe200078e02d0 */
[----:B------:R-:W-:-:S03]  /*95370*/  ISETP.LT.AND P2, PT, R244, c[0x0][0x178], !P2 ;  /* 0x00005e00f4007a0c */ /* 0x000fc60005741270 */
[----:B------:R-:W-:Y:S01]  /*95380*/  IMAD.WIDE R232, R0, 0x4, R142 ;  /* 0x0000000400e87825 */ /* 0x000fe200078e028e */
[----:B----4-:R1:W-:Y:S04]  /*95390*/  @P4 STG.E [R228.64], R3 ;  /* 0x00000003e4004986 */ /* 0x0103e8000c101904 */
[----:B------:R4:W-:Y:S01]  /*953a0*/  @P0 STG.E [R230.64], R238 ;  /* 0x000000eee6000986 */ /* 0x0009e2000c101904 */
[----:B------:R-:W-:-:S03]  /*953b0*/  ISETP.LT.AND P0, PT, R251, c[0x0][0x178], !P1 ;  /* 0x00005e00fb007a0c */ /* 0x000fc60004f01270 */
[----:B------:R4:W-:Y:S04]  /*953c0*/  @P6 STG.E [R232.64], R237 ;  /* 0x000000ede8006986 */ /* 0x0009e8000c101904 */
[----:B-1----:R-:W2:Y:S01]  /*953d0*/  LDL.LU R3, [R1+0x380c] ;  /* 0x00380c0001037983 */ /* 0x002ea20000300800 */
[----:B------:R-:W-:-:S04]  /*953e0*/  IMAD.WIDE R228, R0, 0x4, R8 ;  /* 0x0000000400e47825 */ /* 0x000fc800078e0208 */
[C---:B----4-:R-:W-:Y:S01]  /*953f0*/  IMAD.WIDE R230, R0.reuse, 0x4, R10 ;  /* 0x0000000400e67825 */ /* 0x050fe200078e020a */
[----:B------:R-:W4:Y:S03]  /*95400*/  LDL.LU R238, [R1+0x42c] ;  /* 0x00042c0001ee7983 */ /* 0x000f260000300800 */
[C---:B------:R-:W-:Y:S01]  /*95410*/  IMAD.WIDE R232, R0.reuse, 0x4, R140 ;  /* 0x0000000400e87825 */ /* 0x040fe200078e028c */
[----:B------:R-:W-:Y:S01]  /*95420*/  IADD3 R0, R0, c[0x0][0x198], RZ ;  /* 0x0000660000007a10 */ /* 0x000fe20007ffe0ff */
[----:B------:R-:W4:Y:S01]  /*95430*/  LDL.LU R237, [R1+0x37c] ;  /* 0x00037c0001ed7983 */ /* 0x000f220000300800 */
[----:B------:R-:W-:Y:S02]  /*95440*/  ISETP.LT.AND P6, PT, R250, c[0x0][0x178], !P1 ;  /* 0x00005e00fa007a0c */ /* 0x000fe40004fc1270 */
[----:B------:R-:W-:Y:S01]  /*95450*/  ISETP.LT.AND P4, PT, R249, c[0x0][0x178], !P1 ;  /* 0x00005e00f9007a0c */ /* 0x000fe20004f81270 */
        /* <DEDUP_REMOVED lines=8> */
[----:B---3--:R1:W-:Y:S04]  /*954e0*/  @P0 STG.E [R228.64], R240 ;  /* 0x000000f0e4000986 */ /* 0x0083e8000c101904 */
[----:B--2---:R-:W-:Y:S04]  /*954f0*/  @P6 STG.E [R230.64], R243 ;  /* 0x000000f3e6006986 */ /* 0x004fe8000c101904 */
[----:B-1----:R-:W2:Y:S04]  /*95500*/  LDL.LU R240, [R1+0xdb8] ;  /* 0x000db80001f07983 */ /* 0x002ea80000300800 */
[----:B------:R-:W3:Y:S04]  /*95510*/  LDL.LU R234, [R1+0x3810] ;  /* 0x0038100001ea7983 */ /* 0x000ee80000300800 */
[----:B------:R1:W-:Y:S04]  /*95520*/  @P4 STG.E [R232.64], R242 ;  /* 0x000000f2e8004986 */ /* 0x0003e8000c101904 */
[----:B------:R-:W3:Y:S04]  /*95530*/  LDL.LU R239, [R1+0xd78] ;  /* 0x000d780001ef7983 */ /* 0x000ee80000300800 */
[----:B-1----:R-:W3:Y:S01]  /*95540*/  LDL.LU R242, [R1+0xab8] ;  /* 0x000ab80001f27983 */ /* 0x002ee20000300800 */
[----:B------:R-:W-:-:S02]  /*95550*/  ISETP.LT.AND P5, PT, R248, c[0x0][0x178], !P1 ;  /* 0x00005e00f8007a0c */ /* 0x000fc40004fa1270 */
[----:B------:R-:W-:Y:S02]  /*95560*/  ISETP.LT.AND P2, PT, R247, c[0x0][0x178], !P1 ;  /* 0x00005e00f7007a0c */ /* 0x000fe40004f41270 */
[----:B------:R-:W-:Y:S02]  /*95570*/  ISETP.LT.AND P3, PT, R246, c[0x0][0x178], !P1 ;  /* 0x00005e00f6007a0c */ /* 0x000fe40004f61270 */
[----:B------:R-:W-:Y:S01]  /*95580*/  ISETP.GE.AND P0, PT, R3, c[0x0][0x17c], PT ;  /* 0x00005f0003007a0c */ /* 0x000fe20003f06270 */
[----:B------:R-:W-:Y:S01]  /*95590*/  IMAD.WIDE R228, R0, 0x4, R208 ;  /* 0x0000000400e47825 */ /* 0x000fe200078e02d0 */
[----:B------:R-:W-:Y:S01]  /*955a0*/  ISETP.LT.AND P4, PT, R245, c[0x0][0x178], !P1 ;  /* 0x00005e00f5007a0c */ /* 0x000fe20004f81270 */
[----:B------:R-:W3:Y:S01]  /*955b0*/  LDL.LU R236, [R1+0xa28] ;  /* 0x000a280001ec7983 */ /* 0x000ee20000300800 */
[----:B------:R-:W-:Y:S01]  /*955c0*/  ISETP.LT.AND P1, PT, R244, c[0x0][0x178], !P1 ;  /* 0x00005e00f4007a0c */ /* 0x000fe20004f21270 */
[----:B------:R-:W-:Y:S01]  /*955d0*/  IMAD.WIDE R230, R0, 0x4, R142 ;  /* 0x0000000400e67825 */ /* 0x000fe200078e028e */
[----:B------:R-:W-:-:S03]  /*955e0*/  ISETP.LT.AND P6, PT, R251, c[0x0][0x178], !P0 ;  /* 0x00005e00fb007a0c */ /* 0x000fc600047c1270 */
[C---:B------:R-:W-:Y:S01]  /*955f0*/  IMAD.WIDE R232, R0.reuse, 0x4, R140 ;  /* 0x0000000400e87825 */ /* 0x040fe200078e028c */
[----:B----4-:R1:W-:Y:S01]  /*95600*/  @P5 STG.E [R228.64], R238 ;  /* 0x000000eee4005986 */ /* 0x0103e2000c101904 */
[----:B------:R-:W-:Y:S02]  /*95610*/  IADD3 R3, R0, c[0x0][0x198], RZ ;  /* 0x0000660000037a10 */ /* 0x000fe40007ffe0ff */
[----:B------:R-:W-:Y:S01]  /*95620*/  ISETP.LT.AND P5, PT, R250, c[0x0][0x178], !P0 ;  /* 0x00005e00fa007a0c */ /* 0x000fe200047a1270 */
[----:B------:R4:W-:Y:S04]  /*95630*/  @P2 STG.E [R230.64], R237 ;  /* 0x000000ede6002986 */ /* 0x0009e8000c101904 */
[----:B------:R4:W-:Y:S01]  /*95640*/  @P3 STG.E [R232.64], R30 ;  /* 0x0000001ee8003986 */ /* 0x0009e2000c101904 */
[----:B------:R-:W-:-:S03]  /*95650*/  ISETP.LT.AND P3, PT, R249, c[0x0][0x178], !P0 ;  /* 0x00005e00f9007a0c */ /* 0x000fc60004761270 */
[----:B------:R-:W3:Y:S01]  /*95660*/  LDL.LU R243, [R1+0x5d8] ;  /* 0x0005d80001f37983 */ /* 0x000ee20000300800 */
[----:B-1----:R-:W-:-:S03]  /*95670*/  IMAD.WIDE R228, R0, 0x4, R10 ;  /* 0x0000000400e47825 */ /* 0x002fc600078e020a */
[----:B----4-:R-:W4:Y:S01]  /*95680*/  LDL.LU R237, [R1+0x448] ;  /* 0x0004480001ed7983 */ /* 0x010f220000300800 */
[----:B------:R-:W-:-:S03]  /*95690*/  IMAD.WIDE R230, R0, 0x4, R8 ;  /* 0x0000000400e67825 */ /* 0x000fc600078e0208 */
[----:B------:R-:W4:Y:S01]  /*956a0*/  LDL.LU R30, [R1+0x388] ;  /* 0x00038800011e7983 */ /* 0x000f220000300800 */
[----:B------:R-:W-:-:S03]  /*956b0*/  IMAD.WIDE R232, R3, 0x4, R4 ;  /* 0x0000000403e87825 */ /* 0x000fc600078e0204 */
[----:B------:R1:W-:Y:S04]  /*956c0*/  @P4 STG.E [R228.64], R241 ;  /* 0x000000f1e4004986 */ /* 0x0003e8000c101904 */
[----:B------:R1:W-:Y:S04]  /*956d0*/  @P1 STG.E [R230.64], R31 ;  /* 0x0000001fe6001986 */ /* 0x0003e8000c101904 */
[----:B-1----:R-:W4:Y:S01]  /*956e0*/  LDL.LU R241, [R1+0xa2c] ;  /* 0x000a2c0001f17983 */ /* 0x002f220000300800 */
[----:B------:R-:W-:-:S03]  /*956f0*/  IMAD.WIDE R228, R3, 0x4, R210 ;  /* 0x0000000403e47825 */ /* 0x000fc600078e02d2 */
[----:B------:R-:W4:Y:S01]  /*95700*/  LDL.LU R31, [R1+0x5dc] ;  /* 0x0005dc00011f7983 */ /* 0x000f220000300800 */
[----:B------:R-:W-:-:S03]  /*95710*/  IMAD.WIDE R230, R3, 0x4, R6 ;  /* 0x0000000403e67825 */ /* 0x000fc600078e0206 */
[----:B------:R-:W4:Y:S04]  /*95720*/  LDL.LU R238, [R1+0xa8] ;  /* 0x0000a80001ee7983 */ /* 0x000f280000300800 */
[----:B--2---:R1:W-:Y:S04]  /*95730*/  @P6 STG.E [R232.64], R240 ;  /* 0x000000f0e8006986 */ /* 0x0043e8000c101904 */
[----:B-1----:R-:W2:Y:S04]  /*95740*/  LDL.LU R240, [R1+0xdbc] ;  /* 0x000dbc0001f07983 */ /* 0x002ea80000300800 */
[----:B---3--:R1:W-:Y:S04]  /*95750*/  @P5 STG.E [R228.64], R239 ;  /* 0x000000efe4005986 */ /* 0x0083e8000c101904 */
[----:B------:R3:W-:Y:S04]  /*95760*/  @P3 STG.E [R230.64], R242 ;  /* 0x000000f2e6003986 */ /* 0x0007e8000c101904 */
[----:B-1----:R-:W2:Y:S04]  /*95770*/  LDL.LU R239, [R1+0xd7c] ;  /* 0x000d7c0001ef7983 */ /* 0x002ea80000300800 */
[----:B---3--:R-:W3:Y:S01]  /*95780*/  LDL.LU R242, [R1+0xabc] ;  /* 0x000abc0001f27983 */ /* 0x008ee20000300800 */
[----:B------:R-:W-:-:S02]  /*95790*/  ISETP.LT.AND P4, PT, R248, c[0x0][0x178], !P0 ;  /* 0x00005e00f8007a0c */ /* 0x000fc40004781270 */
[----:B------:R-:W-:Y:S02]  /*957a0*/  ISETP.LT.AND P1, PT, R247, c[0x0][0x178], !P0 ;  /* 0x00005e00f7007a0c */ /* 0x000fe40004721270 */
[----:B------:R-:W-:Y:S02]  /*957b0*/  ISETP.LT.AND P5, PT, R246, c[0x0][0x178], !P0 ;  /* 0x00005e00f6007a0c */ /* 0x000fe400047a1270 */
[----:B------:R-:W-:Y:S02]  /*957c0*/  ISETP.LT.AND P6, PT, R245, c[0x0][0x178], !P0 ;  /* 0x00005e00f5007a0c */ /* 0x000fe400047c1270 */
[----:B------:R-:W-:Y:S01]  /*957d0*/  ISETP.GE.AND P2, PT, R234, c[0x0][0x17c], PT ;  /* 0x00005f00ea007a0c */ /* 0x000fe20003f46270 */
[----:B------:R-:W-:Y:S01]  /*957e0*/  IMAD.WIDE R228, R3, 0x4, R208 ;  /* 0x0000000403e47825 */ /* 0x000fe200078e02d0 */
[----:B------:R-:W-:Y:S02]  /*957f0*/  ISETP.LT.AND P0, PT, R244, c[0x0][0x178], !P0 ;  /* 0x00005e00f4007a0c */ /* 0x000fe40004701270 */
[----:B------:R-:W-:Y:S01]  /*95800*/  ISETP.LT.AND P3, PT, R251, c[0x0][0x178], !P2 ;  /* 0x00005e00fb007a0c */ /* 0x000fe20005761270 */
[C---:B------:R-:W-:Y:S01]  /*95810*/  IMAD.WIDE R230, R3.reuse, 0x4, R142 ;  /* 0x0000000403e67825 */ /* 0x040fe200078e028e */
[----:B------:R1:W-:Y:S01]  /*95820*/  @P4 STG.E [R228.64], R236 ;  /* 0x000000ece4004986 */ /* 0x0003e2000c101904 */
[----:B------:R-:W-:-:S02]  /*95830*/  IADD3 R0, R3, c[0x0][0x198], RZ ;  /* 0x0000660003007a10 */ /* 0x000fc40007ffe0ff */
[C---:B------:R-:W-:Y:S01]  /*95840*/  IMAD.WIDE R232, R3.reuse, 0x4, R140 ;  /* 0x0000000403e87825 */ /* 0x040fe200078e028c */
[----:B------:R4:W-:Y:S03]  /*95850*/  @P1 STG.E [R230.64], R243 ;  /* 0x000000f3e6001986 */ /* 0x0009e6000c101904 */
[----:B------:R-:W-:Y:S01]  /*95860*/  IMAD.WIDE R234, R3, 0x4, R10 ;  /* 0x0000000403ea7825 */ /* 0x000fe200078e020a */
[----:B------:R-:W-:Y:S01]  /*95870*/  ISETP.LT.AND P1, PT, R250, c[0x0][0x178], !P2 ;  /* 0x00005e00fa007a0c */ /* 0x000fe20005721270 */
[----:B----4-:R4:W-:Y:S01]  /*95880*/  @P5 STG.E [R232.64], R237 ;  /* 0x000000ede8005986 */ /* 0x0109e2000c101904 */
[----:B------:R-:W-:-:S03]  /*95890*/  ISETP.LT.AND P4, PT, R249, c[0x0][0x178], !P2 ;  /* 0x00005e00f9007a0c */ /* 0x000fc60005781270 */
[----:B-1----:R-:W3:Y:S01]  /*958a0*/  LDL.LU R236, [R1+0x3814] ;  /* 0x0038140001ec7983 */ /* 0x002ee20000300800 */
[----:B------:R-:W-:Y:S01]  /*958b0*/  IMAD.WIDE R228, R3, 0x4, R8 ;  /* 0x0000000403e47825 */ /* 0x000fe200078e0208 */
[----:B------:R-:W-:Y:S02]  /*958c0*/  ISETP.LT.AND P5, PT, R248, c[0x0][0x178], !P2 ;  /* 0x00005e00f8007a0c */ /* 0x000fe400057a1270 */
[----:B------:R1:W-:Y:S01]  /*958d0*/  @P6 STG.E [R234.64], R30 ;  /* 0x0000001eea006986 */ /* 0x0003e2000c101904 */
[C---:B------:R-:W-:Y:S01]  /*958e0*/  IMAD.WIDE R230, R0.reuse, 0x4, R4 ;  /* 0x0000000400e67825 */ /* 0x040fe200078e0204 */
[----:B------:R-:W-:Y:S02]  /*958f0*/  ISETP.LT.AND P6, PT, R247, c[0x0][0x178], !P2 ;  /* 0x00005e00f7007a0c */ /* 0x000fe400057c1270 */
[----:B----4-:R-:W4:Y:S01]  /*95900*/  LDL.LU R237, [R1+0x44c] ;  /* 0x00044c0001ed7983 */ /* 0x010f220000300800 */
[----:B------:R-:W-:-:S03]  /*95910*/  IMAD.WIDE R232, R0, 0x4, R208 ;  /* 0x0000000400e87825 */ /* 0x000fc600078e02d0 */
[----:B-1----:R-:W4:Y:S01]  /*95920*/  LDL.LU R30, [R1+0x38c] ;  /* 0x00038c00011e7983 */ /* 0x002f220000300800 */
[----:B------:R-:W-:-:S03]  /*95930*/  IMAD.WIDE R234, R0, 0x4, R142 ;  /* 0x0000000400ea7825 */ /* 0x000fc600078e028e */
[----:B------:R1:W-:Y:S02]  /*95940*/  @P0 STG.E [R228.64], R238 ;  /* 0x000000eee4000986 */ /* 0x0003e4000c101904 */
[C---:B-1----:R-:W-:Y:S02]  /*95950*/  IMAD.WIDE R228, R0.reuse, 0x4, R210 ;  /* 0x0000000400e47825 */ /* 0x042fe400078e02d2 */
[----:B------:R-:W4:Y:S04]  /*95960*/  LDL.LU R238, [R1+0xac] ;  /* 0x0000ac0001ee7983 */ /* 0x000f280000300800 */
[----:B------:R-:W4:Y:S04]  /*95970*/  LDL.LU R243, [R1+0xe68] ;  /* 0x000e680001f37983 */ /* 0x000f280000300800 */
[----:B--2---:R1:W-:Y:S02]  /*95980*/  @P3 STG.E [R230.64], R240 ;  /* 0x000000f0e6003986 */ /* 0x0043e4000c101904 */
[----:B-1----:R-:W-:-:S02]  /*95990*/  IMAD.WIDE R230, R0, 0x4, R6 ;  /* 0x0000000400e67825 */ /* 0x002fc400078e0206 */
[----:B------:R-:W2:Y:S04]  /*959a0*/  LDL.LU R240, [R1+0xe48] ;  /* 0x000e480001f07983 */ /* 0x000ea80000300800 */
[----:B------:R-:W-:Y:S04]  /*959b0*/  @P1 STG.E [R228.64], R239 ;  /* 0x000000efe4001986 */ /* 0x000fe8000c101904 */
[----:B---3--:R-:W-:Y:S04]  /*959c0*/  @P4 STG.E [R230.64], R242 ;  /* 0x000000f2e6004986 */ /* 0x008fe8000c101904 */
[----:B------:R-:W-:Y:S04]  /*959d0*/  @P5 STG.E [R232.64], R241 ;  /* 0x000000f1e8005986 */ /* 0x000fe8000c101904 */
[----:B------:R1:W-:Y:S04]  /*959e0*/  @P6 STG.E [R234.64], R31 ;  /* 0x0000001fea006986 */ /* 0x0003e8000c101904 */
[----:B-1----:R-:W3:Y:S01]  /*959f0*/  LDL.LU R31, [R1+0x3818] ;  /* 0x00381800011f7983 */ /* 0x002ee20000300800 */
[----:B------:R-:W-:-:S02]  /*95a00*/  ISETP.LT.AND P3, PT, R246, c[0x0][0x178], !P2 ;  /* 0x00005e00f6007a0c */ /* 0x000fc40005761270 */
[----:B------:R-:W-:Y:S02]  /*95a10*/  ISETP.LT.AND P0, PT, R245, c[0x0][0x178], !P2 ;  /* 0x00005e00f5007a0c */ /* 0x000fe40005701270 */
[----:B------:R-:W-:Y:S02]  /*95a20*/  ISETP.GE.AND P1, PT, R236, c[0x0][0x17c], PT ;  /* 0x00005f00ec007a0c */ /* 0x000fe40003f26270 */
[----:B------:R-:W3:Y:S01]  /*95a30*/  LDL.LU R236, [R1+0xdd8] ;  /* 0x000dd80001ec7983 */ /* 0x000ee20000300800 */
[----:B------:R-:W-:Y:S01]  /*95a40*/  ISETP.LT.AND P2, PT, R244, c[0x0][0x178], !P2 ;  /* 0x00005e00f4007a0c */ /* 0x000fe20005741270 */
[----:B------:R-:W-:Y:S01]  /*95a50*/  IMAD.WIDE R228, R0, 0x4, R140 ;  /* 0x0000000400e47825 */ /* 0x000fe200078e028c */
[----:B------:R-:W-:Y:S01]  /*95a60*/  ISETP.LT.AND P4, PT, R251, c[0x0][0x178], !P1 ;  /* 0x00005e00fb007a0c */ /* 0x000fe20004f81270 */
[----:B------:R-:W3:Y:S01]  /*95a70*/  LDL.LU R242, [R1+0xd88] ;  /* 0x000d880001f27983 */ /* 0x000ee20000300800 */
[----:B------:R-:W-:Y:S01]  /*95a80*/  ISETP.LT.AND P5, PT, R250, c[0x0][0x178], !P1 ;  /* 0x00005e00fa007a0c */ /* 0x000fe20004fa1270 */
[----:B------:R-:W-:-:S02]  /*95a90*/  IMAD.WIDE R230, R0, 0x4, R10 ;  /* 0x0000000400e67825 */ /* 0x000fc400078e020a */
[----:B------:R-:W3:Y:S01]  /*95aa0*/  LDL.LU R241, [R1+0x688] ;  /* 0x0006880001f17983 */ /* 0x000ee20000300800 */
[----:B------:R-:W-:-:S03]  /*95ab0*/  IADD3 R3, R0, c[0x0][0x198], RZ ;  /* 0x0000660000037a10 */ /* 0x000fc60007ffe0ff */
[----:B----4-:R1:W-:Y:S02]  /*95ac0*/  @P3 STG.E [R228.64], R237 ;  /* 0x000000ede4003986 */ /* 0x0103e4000c101904 */
[----:B------:R-:W-:Y:S02]  /*95ad0*/  IMAD.WIDE R232, R3, 0x4, R210 ;  /* 0x0000000403e87825 */ /* 0x000fe400078e02d2 */
[----:B------:R4:W-:Y:S04]  /*95ae0*/  @P0 STG.E [R230.64], R30 ;  /* 0x0000001ee6000986 */ /* 0x0009e8000c101904 */
[----:B------:R-:W3:Y:S01]  /*95af0*/  LDL.LU R239, [R1+0x678] ;  /* 0x0006780001ef7983 */ /* 0x000ee20000300800 */
[----:B-1----:R-:W-:-:S03]  /*95b00*/  IMAD.WIDE R228, R0, 0x4, R8 ;  /* 0x0000000400e47825 */ /* 0x002fc600078e0208 */
[----:B------:R-:W3:Y:S01]  /*95b10*/  LDL.LU R237, [R1+0x5e8] ;  /* 0x0005e80001ed7983 */ /* 0x000ee20000300800 */
[----:B----4-:R-:W-:-:S03]  /*95b20*/  IMAD.WIDE R230, R3, 0x4, R4 ;  /* 0x0000000403e67825 */ /* 0x010fc600078e0204 */
[----:B------:R-:W4:Y:S04]  /*95b30*/  LDL.LU R30, [R1+0x418] ;  /* 0x00041800011e7983 */ /* 0x000f280000300800 */
        /* <DEDUP_REMOVED lines=12> */
[----:B------:R-:W-:Y:S01]  /*95c00*/  ISETP.LT.AND P4, PT, R246, c[0x0][0x178], !P1 ;  /* 0x00005e00f6007a0c */ /* 0x000fe20004f81270 */
[----:B------:R-:W2:Y:S01]  /*95c10*/  LDL.LU R0, [R1+0x381c] ;  /* 0x00381c0001007983 */ /* 0x000ea20000300800 */
[----:B------:R-:W-:Y:S01]  /*95c20*/  ISETP.LT.AND P5, PT, R245, c[0x0][0x178], !P1 ;  /* 0x00005e00f5007a0c */ /* 0x000fe20004fa1270 */
[----:B------:R-:W-:Y:S01]  /*95c30*/  IMAD.WIDE R230, R3, 0x4, R208 ;  /* 0x0000000403e67825 */ /* 0x000fe200078e02d0 */
[----:B------:R-:W-:-:S03]  /*95c40*/  ISETP.LT.AND P1, PT, R244, c[0x0][0x178], !P1 ;  /* 0x00005e00f4007a0c */ /* 0x000fc60004f21270 */
[----:B------:R-:W-:Y:S01]  /*95c50*/  IMAD.WIDE R232, R3, 0x4, R142 ;  /* 0x0000000403e87825 */ /* 0x000fe200078e028e */
[----:B------:R1:W-:Y:S04]  /*95c60*/  @P3 STG.E [R228.64], R236 ;  /* 0x000000ece4003986 */ /* 0x0003e8000c101904 */
[----:B------:R1:W-:Y:S01]  /*95c70*/  @P0 STG.E [R230.64], R242 ;  /* 0x000000f2e6000986 */ /* 0x0003e2000c101904 */
[----:B------:R-:W-:-:S03]  /*95c80*/  ISETP.LT.AND P0, PT, R251, c[0x0][0x178], !P2 ;  /* 0x00005e00fb007a0c */ /* 0x000fc60005701270 */
[----:B------:R1:W-:Y:S01]  /*95c90*/  @P6 STG.E [R232.64], R241 ;  /* 0x000000f1e8006986 */ /* 0x0003e2000c101904 */
[----:B------:R-:W-:Y:S01]  /*95ca0*/  ISETP.LT.AND P6, PT, R250, c[0x0][0x178], !P2 ;  /* 0x00005e00fa007a0c */ /* 0x000fe200057c1270 */
[----:B-1----:R-:W-:-:S04]  /*95cb0*/  IMAD.WIDE R228, R3, 0x4, R8 ;  /* 0x0000000403e47825 */ /* 0x002fc800078e0208 */
[C---:B------:R-:W-:Y:S01]  /*95cc0*/  IMAD.WIDE R230, R3.reuse, 0x4, R10 ;  /* 0x0000000403e67825 */ /* 0x040fe200078e020a */
[----:B------:R-:W2:Y:S03]  /*95cd0*/  LDL.LU R242, [R1+0xd8c] ;  /* 0x000d8c0001f27983 */ /* 0x000ea60000300800 */
[C---:B------:R-:W-:Y:S01]  /*95ce0*/  IMAD.WIDE R232, R3.reuse, 0x4, R140 ;  /* 0x0000000403e87825 */ /* 0x040fe200078e028c */
[----:B------:R-:W-:Y:S01]  /*95cf0*/  IADD3 R3, R3, c[0x0][0x198], RZ ;  /* 0x0000660003037a10 */ /* 0x000fe20007ffe0ff */
[----:B------:R-:W2:Y:S01]  /*95d00*/  LDL.LU R241, [R1+0x68c] ;  /* 0x00068c0001f17983 */ /* 0x000ea20000300800 */
[----:B------:R-:W-:-:S03]  /*95d10*/  ISETP.LT.AND P3, PT, R249, c[0x0][0x178], !P2 ;  /* 0x00005e00f9007a0c */ /* 0x000fc60005761270 */
[----:B------:R1:W-:Y:S04]  /*95d20*/  @P4 STG.E [R232.64], R239 ;  /* 0x000000efe8004986 */ /* 0x0003e8000c101904 */
[----:B------:R1:W-:Y:S04]  /*95d30*/  @P5 STG.E [R230.64], R237 ;  /* 0x000000ede6005986 */ /* 0x0003e8000c101904 */
[----:B----4-:R4:W-:Y:S01]  /*95d40*/  @P1 STG.E [R228.64], R30 ;  /* 0x0000001ee4001986 */ /* 0x0109e2000c101904 */
[----:B-1----:R-:W-:-:S03]  /*95d50*/  IMAD.WIDE R232, R3, 0x4, R6 ;  /* 0x0000000403e87825 */ /* 0x002fc600078e0206 */
[----:B------:R-:W2:Y:S01]  /*95d60*/  LDL.LU R237, [R1+0x5ec] ;  /* 0x0005ec0001ed7983 */ /* 0x000ea20000300800 */
[----:B----4-:R-:W-:-:S03]  /*95d70*/  IMAD.WIDE R228, R3, 0x4, R4 ;  /* 0x0000000403e47825 */ /* 0x010fc600078e0204 */
[----:B------:R-:W4:Y:S01]  /*95d80*/  LDL.LU R30, [R1+0x41c] ;  /* 0x00041c00011e7983 */ /* 0x000f220000300800 */
[----:B------:R-:W-:-:S03]  /*95d90*/  IMAD.WIDE R230, R3, 0x4, R210 ;  /* 0x0000000403e67825 */ /* 0x000fc600078e02d2 */
        /* <DEDUP_REMOVED lines=18> */
[----:B------:R1:W-:Y:S01]  /*95ec0*/  @P5 STG.E [R228.64], R242 ;  /* 0x000000f2e4005986 */ /* 0x0003e2000c101904 */
        /* <DEDUP_REMOVED lines=45> */
[----:B------:R-:W-:Y:S01]  /*961a0*/  IMAD.WIDE R230, R3, 0x4, R4 ;  /* 0x0000000403e67825 */ /* 0x000fe200078e0204 */
        /* <DEDUP_REMOVED lines=19> */
[----:B------:R-:W-:Y:S01]  /*962e0*/  ISETP.GE.AND P2, PT, R236, c[0x0][0x17c], PT ;  /* 0x00005f00ec007a0c */ /* 0x000fe20003f46270 */
[----:B------:R-:W-:Y:S01]  /*962f0*/  IMAD.WIDE R230, R3, 0x4, R140 ;  /* 0x0000000403e67825 */ /* 0x000fe200078e028c */
[----:B------:R-:W3:Y:S01]  /*96300*/  LDL.LU R236, [R1+0x850] ;  /* 0x0008500001ec7983 */ /* 0x000ee20000300800 */
[----:B------:R-:W-:Y:S02]  /*96310*/  ISETP.LT.AND P1, PT, R244, c[0x0][0x178], !P1 ;  /* 0x00005e00f4007a0c */ /* 0x000fe40004f21270 */
[----:B------:R-:W-:Y:S01]  /*96320*/  ISETP.LT.AND P3, PT, R251, c[0x0][0x178], !P2 ;  /* 0x00005e00fb007a0c */ /* 0x000fe20005761270 */
[----:B------:R-:W3:Y:S01]  /*96330*/  LDL.LU R238, [R1+0x460] ;  /* 0x0004600001ee7983 */ /* 0x000ee20000300800 */
[----:B------:R-:W-:Y:S01]  /*96340*/  IMAD.WIDE R228, R3, 0x4, R10 ;  /* 0x0000000403e47825 */ /* 0x000fe200078e020a */
[----:B------:R-:W-:-:S02]  /*96350*/  ISETP.LT.AND P5, PT, R250, c[0x0][0x178], !P2 ;  /* 0x00005e00fa007a0c */ /* 0x000fc400057a1270 */
[----:B------:R-:W3:Y:S01]  /*96360*/  LDL.LU R237, [R1+0x350] ;  /* 0x0003500001ed7983 */ /* 0x000ee20000300800 */
[----:B------:R-:W-:-:S03]  /*96370*/  IADD3 R0, R3, c[0x0][0x198], RZ ;  /* 0x0000660003007a10 */ /* 0x000fc60007ffe0ff */
[----:B----4-:R1:W-:Y:S04]  /*96380*/  @P4 STG.E [R230.64], R241 ;  /* 0x000000f1e6004986 */ /* 0x0103e8000c101904 */
[----:B------:R4:W-:Y:S01]  /*96390*/  @P0 STG.E [R228.64], R31 ;  /* 0x0000001fe4000986 */ /* 0x0009e2000c101904 */
[----:B------:R-:W-:-:S03]  /*963a0*/  IMAD.WIDE R232, R0, 0x4, R210 ;  /* 0x0000000400e87825 */ /* 0x000fc600078e02d2 */
[----:B------:R-:W3:Y:S04]  /*963b0*/  LDL.LU R239, [R1+0x130] ;  /* 0x0001300001ef7983 */ /* 0x000ee80000300800 */
[----:B-1----:R-:W3:Y:S01]  /*963c0*/  LDL.LU R241, [R1+0x120] ;  /* 0x0001200001f17983 */ /* 0x002ee20000300800 */
[----:B------:R-:W-:-:S03]  /*963d0*/  IMAD.WIDE R230, R0, 0x4, R4 ;  /* 0x0000000400e67825 */ /* 0x000fc600078e0204 */
[----:B----4-:R-:W4:Y:S01]  /*963e0*/  LDL.LU R31, [R1+0x70] ;  /* 0x00007000011f7983 */ /* 0x010f220000300800 */
        /* <DEDUP_REMOVED lines=85> */
[----:B------:R-:W-:Y:S01]  /*96940*/  ISETP.LT.AND P6, PT, R245, c[0x0][0x178], !P0 ;  /* 0x00005e00f5007a0c */ /* 0x000fe200047c1270 */
[C---:B------:R-:W-:Y:S01]  /*96950*/  IMAD.WIDE R228, R3.reuse, 0x4, R208 ;  /* 0x0000000403e47825 */ /* 0x040fe200078e02d0 */
[----:B------:R-:W-:Y:S01]  /*96960*/  ISETP.GE.AND P2, PT, R234, c[0x0][0x17c], PT ;  /* 0x00005f00ea007a0c */ /* 0x000fe20003f46270 */
[----:B------:R-:W3:Y:S01]  /*96970*/  LDL.LU R0, [R1+0x3834] ;  /* 0x0038340001007983 */ /* 0x000ee20000300800 */
[----:B------:R-:W-:Y:S01]  /*96980*/  ISETP.LT.AND P0, PT, R244, c[0x0][0x178], !P0 ;  /* 0x00005e00f4007a0c */ /* 0x000fe20004701270 */
[----:B------:R-:W-:Y:S01]  /*96990*/  IMAD.WIDE R230, R3, 0x4, R142 ;  /* 0x0000000403e67825 */ /* 0x000fe200078e028e */
[----:B------:R-:W-:Y:S01]  /*969a0*/  ISETP.LT.AND P3, PT, R251, c[0x0][0x178], !P2 ;  /* 0x00005e00fb007a0c */ /* 0x000fe20005761270 */
[----:B------:R1:W-:Y:S02]  /*969b0*/  @P4 STG.E [R228.64], R236 ;  /* 0x000000ece4004986 */ /* 0x0003e4000c101904 */
[----:B------:R-:W-:-:S02]  /*969c0*/  IMAD.WIDE R232, R3, 0x4, R140 ;  /* 0x0000000403e87825 */ /* 0x000fc400078e028c */
[----:B------:R4:W-:Y:S02]  /*969d0*/  @P1 STG.E [R230.64], R243 ;  /* 0x000000f3e6001986 */ /* 0x0009e4000c101904 */
[----:B------:R-:W-:Y:S01]  /*969e0*/  IMAD.WIDE R234, R3, 0x4, R10 ;  /* 0x0000000403ea7825 */ /* 0x000fe200078e020a */
[----:B------:R-:W-:Y:S01]  /*969f0*/  ISETP.LT.AND P1, PT, R250, c[0x0][0x178], !P2 ;  /* 0x00005e00fa007a0c */ /* 0x000fe20005721270 */
[----:B----4-:R4:W-:Y:S01]  /*96a00*/  @P5 STG.E [R232.64], R237 ;  /* 0x000000ede8005986 */ /* 0x0109e2000c101904 */
[----:B------:R-:W-:Y:S02]  /*96a10*/  ISETP.LT.AND P4, PT, R249, c[0x0][0x178], !P2 ;  /* 0x00005e00f9007a0c */ /* 0x000fe40005781270 */
[C---:B-1----:R-:W-:Y:S01]  /*96a20*/  IADD3 R236, R3.reuse, c[0x0][0x198], RZ ;  /* 0x0000660003ec7a10 */ /* 0x042fe20007ffe0ff */
[----:B------:R1:W-:Y:S01]  /*96a30*/  @P6 STG.E [R234.64], R30 ;  /* 0x0000001eea006986 */ /* 0x0003e2000c101904 */
[----:B------:R-:W-:Y:S01]  /*96a40*/  IMAD.WIDE R228, R3, 0x4, R8 ;  /* 0x0000000403e47825 */ /* 0x000fe200078e0208 */
[----:B------:R-:W-:-:S02]  /*96a50*/  ISETP.LT.AND P5, PT, R248, c[0x0][0x178], !P2 ;  /* 0x00005e00f8007a0c */ /* 0x000fc400057a1270 */
[----:B------:R-:W-:Y:S01]  /*96a60*/  ISETP.LT.AND P6, PT, R247, c[0x0][0x178], !P2 ;  /* 0x00005e00f7007a0c */ /* 0x000fe200057c1270 */
[C---:B------:R-:W-:Y:S01]  /*96a70*/  IMAD.WIDE R230, R236.reuse, 0x4, R4 ;  /* 0x00000004ece67825 */ /* 0x040fe200078e0204 */
[----:B----4-:R-:W4:Y:S03]  /*96a80*/  LDL.LU R237, [R1+0x484] ;  /* 0x0004840001ed7983 */ /* 0x010f260000300800 */
[C---:B------:R-:W-:Y:S01]  /*96a90*/  IMAD.WIDE R232, R236.reuse, 0x4, R208 ;  /* 0x00000004ece87825 */ /* 0x040fe200078e02d0 */
[----:B-1----:R-:W4:Y:S03]  /*96aa0*/  LDL.LU R30, [R1+0x364] ;  /* 0x00036400011e7983 */ /* 0x002f260000300800 */
[C---:B------:R-:W-:Y:S01]  /*96ab0*/  IMAD.WIDE R234, R236.reuse, 0x4, R142 ;  /* 0x00000004ecea7825 */ /* 0x040fe200078e028e */
[----:B------:R1:W-:Y:S03]  /*96ac0*/  @P0 STG.E [R228.64], R238 ;  /* 0x000000eee4000986 */ /* 0x0003e6000c101904 */
[C---:B-1----:R-:W-:Y:S01]  /*96ad0*/  IMAD.WIDE R228, R236.reuse, 0x4, R210 ;  /* 0x00000004ece47825 */ /* 0x042fe200078e02d2 */
        /* <DEDUP_REMOVED lines=11> */
[----:B------:R-:W-:Y:S01]  /*96b90*/  ISETP.LT.AND P0, PT, R245, c[0x0][0x178], !P2 ;  /* 0x00005e00f5007a0c */ /* 0x000fe20005701270 */
[----:B------:R-:W3:Y:S01]  /*96ba0*/  LDL.LU R3, [R1+0xd60] ;  /* 0x000d600001037983 */ /* 0x000ee20000300800 */
[----:B------:R-:W-:Y:S01]  /*96bb0*/  ISETP.GE.AND P1, PT, R0, c[0x0][0x17c], PT ;  /* 0x00005f0000007a0c */ /* 0x000fe20003f26270 */
[----:B------:R-:W-:Y:S01]  /*96bc0*/  IMAD.WIDE R230, R236, 0x4, R140 ;  /* 0x00000004ece67825 */ /* 0x000fe200078e028c */
[----:B------:R-:W-:Y:S01]  /*96bd0*/  ISETP.LT.AND P2, PT, R244, c[0x0][0x178], !P2 ;  /* 0x00005e00f4007a0c */ /* 0x000fe20005741270 */
[----:B------:R-:W3:Y:S01]  /*96be0*/  LDL.LU R242, [R1+0xaf0] ;  /* 0x000af00001f27983 */ /* 0x000ee20000300800 */
[----:B------:R-:W-:Y:S01]  /*96bf0*/  ISETP.LT.AND P4, PT, R251, c[0x0][0x178], !P1 ;  /* 0x00005e00fb007a0c */ /* 0x000fe20004f81270 */
[----:B------:R-:W-:Y:S01]  /*96c00*/  IMAD.WIDE R228, R236, 0x4, R10 ;  /* 0x00000004ece47825 */ /* 0x000fe200078e020a */
[----:B------:R-:W-:Y:S01]  /*96c10*/  ISETP.LT.AND P5, PT, R250, c[0x0][0x178], !P1 ;  /* 0x00005e00fa007a0c */ /* 0x000fe20004fa1270 */
        /* <DEDUP_REMOVED lines=27> */
[----:B------:R1:W-:Y:S04]  /*96dd0*/  @P3 STG.E [R228.64], R3 ;  /* 0x00000003e4003986 */ /* 0x0003e8000c101904 */
[----:B------:R1:W-:Y:S01]  /*96de0*/  @P0 STG.E [R230.64], R242 ;  /* 0x000000f2e6000986 */ /* 0x0003e2000c101904 */
[----:B------:R-:W-:-:S03]  /*96df0*/  ISETP.LT.AND P0, PT, R251, c[0x0][0x178], !P2 ;  /* 0x00005e00fb007a0c */ /* 0x000fc60005701270 */
[----:B------:R1:W-:Y:S04]  /*96e00*/  @P6 STG.E [R232.64], R241 ;  /* 0x000000f1e8006986 */ /* 0x0003e8000c101904 */
[----:B-1----:R-:W2:Y:S01]  /*96e10*/  LDL.LU R3, [R1+0x383c] ;  /* 0x00383c0001037983 */ /* 0x002ea20000300800 */
[----:B------:R-:W-:-:S04]  /*96e20*/  IMAD.WIDE R228, R0, 0x4, R8 ;  /* 0x0000000400e47825 */ /* 0x000fc800078e0208 */
[C---:B------:R-:W-:Y:S01]  /*96e30*/  IMAD.WIDE R230, R0.reuse, 0x4, R10 ;  /* 0x0000000400e67825 */ /* 0x040fe200078e020a */
[----:B------:R-:W2:Y:S03]  /*96e40*/  LDL.LU R242, [R1+0xaf4] ;  /* 0x000af40001f27983 */ /* 0x000ea60000300800 */
[C---:B------:R-:W-:Y:S01]  /*96e50*/  IMAD.WIDE R232, R0.reuse, 0x4, R140 ;  /* 0x0000000400e87825 */ /* 0x040fe200078e028c */
[----:B------:R-:W-:Y:S01]  /*96e60*/  IADD3 R0, R0, c[0x0][0x198], RZ ;  /* 0x0000660000007a10 */ /* 0x000fe20007ffe0ff */
[----:B------:R-:W2:Y:S01]  /*96e70*/  LDL.LU R241, [R1+0x6a4] ;  /* 0x0006a40001f17983 */ /* 0x000ea20000300800 */
[----:B------:R-:W-:-:S03]  /*96e80*/  ISETP.LT.AND P6, PT, R250, c[0x0][0x178], !P2 ;  /* 0x00005e00fa007a0c */ /* 0x000fc600057c1270 */
[----:B------:R-:W-:Y:S04]  /*96e90*/  @P4 STG.E [R232.64], R239 ;  /* 0x000000efe8004986 */ /* 0x000fe8000c101904 */
[----:B------:R1:W-:Y:S04]  /*96ea0*/  @P5 STG.E [R230.64], R237 ;  /* 0x000000ede6005986 */ /* 0x0003e8000c101904 */
[----:B----4-:R4:W-:Y:S04]  /*96eb0*/  @P1 STG.E [R228.64], R30 ;  /* 0x0000001ee4001986 */ /* 0x0109e8000c101904 */
[----:B-1----:R-:W2:Y:S01]  /*96ec0*/  LDL.LU R237, [R1+0x5c4] ;  /* 0x0005c40001ed7983 */ /* 0x002ea20000300800 */
[----:B----4-:R-:W-:-:S03]  /*96ed0*/  IMAD.WIDE R228, R0, 0x4, R4 ;  /* 0x0000000400e47825 */ /* 0x010fc600078e0204 */
[----:B------:R-:W4:Y:S01]  /*96ee0*/  LDL.LU R30, [R1+0x3d4] ;  /* 0x0003d400011e7983 */ /* 0x000f220000300800 */
[----:B------:R-:W-:-:S03]  /*96ef0*/  IMAD.WIDE R230, R0, 0x4, R210 ;  /* 0x0000000400e67825 */ /* 0x000fc600078e02d2 */
[----:B---3--:R1:W-:Y:S04]  /*96f00*/  @P0 STG.E [R228.64], R240 ;  /* 0x000000f0e4000986 */ /* 0x0083e8000c101904 */
[----:B--2---:R2:W-:Y:S04]  /*96f10*/  @P6 STG.E [R230.64], R243 ;  /* 0x000000f3e6006986 */ /* 0x0045e8000c101904 */
[----:B-1----:R-:W3:Y:S04]  /*96f20*/  LDL.LU R240, [R1+0xef0] ;  /* 0x000ef00001f07983 */ /* 0x002ee80000300800 */
[----:B------:R-:W3:Y:S04]  /*96f30*/  LDL.LU R234, [R1+0x3840] ;  /* 0x0038400001ea7983 */ /* 0x000ee80000300800 */
[----:B------:R-:W3:Y:S04]  /*96f40*/  LDL.LU R239, [R1+0xee0] ;  /* 0x000ee00001ef7983 */ /* 0x000ee80000300800 */
[----:B--2---:R-:W2:Y:S01]  /*96f50*/  LDL.LU R243, [R1+0xed0] ;  /* 0x000ed00001f37983 */ /* 0x004ea20000300800 */
[----:B------:R-:W-:Y:S01]  /*96f60*/  ISETP.LT.AND P3, PT, R249, c[0x0][0x178], !P2 ;  /* 0x00005e00f9007a0c */ /* 0x000fe20005761270 */
[----:B------:R-:W-:Y:S01]  /*96f70*/  IMAD.WIDE R232, R0, 0x4, R6 ;  /* 0x0000000400e87825 */ /* 0x000fe200078e0206 */
[----:B------:R-:W-:Y:S01]  /*96f80*/  ISETP.LT.AND P5, PT, R248, c[0x0][0x178], !P2 ;  /* 0x00005e00f8007a0c */ /* 0x000fe200057a1270 */
[----:B------:R-:W2:Y:S01]  /*96f90*/  LDL.LU R236, [R1+0xeb0] ;  /* 0x000eb00001ec7983 */ /* 0x000ea20000300800 */
[----:B------:R-:W-:-:S02]  /*96fa0*/  ISETP.LT.AND P1, PT, R247, c[0x0][0x178], !P2 ;  /* 0x00005e00f7007a0c */ /* 0x000fc40005721270 */
[----:B------:R-:W-:Y:S02]  /*96fb0*/  ISETP.LT.AND P4, PT, R246, c[0x0][0x178], !P2 ;  /* 0x00005e00f6007a0c */ /* 0x000fe40005781270 */
[----:B------:R-:W-:Y:S01]  /*96fc0*/  ISETP.GE.AND P0, PT, R3, c[0x0][0x17c], PT ;  /* 0x00005f0003007a0c */ /* 0x000fe20003f06270 */
[----:B------:R-:W-:-:S04]  /*96fd0*/  IMAD.WIDE R228, R0, 0x4, R208 ;  /* 0x0000000400e47825 */ /* 0x000fc800078e02d0 */
[----:B------:R1:W-:Y:S01]  /*96fe0*/  @P3 STG.E [R232.64], R238 ;  /* 0x000000eee8003986 */ /* 0x0003e2000c101904 */
[----:B------:R-:W-:Y:S01]  /*96ff0*/  ISETP.LT.AND P3, PT, R245, c[0x0][0x178], !P2 ;  /* 0x00005e00f5007a0c */ /* 0x000fe20005761270 */
[----:B------:R-:W-:Y:S01]  /*97000*/  IMAD.WIDE R230, R0, 0x4, R142 ;  /* 0x0000000400e67825 */ /* 0x000fe200078e028e */
[----:B------:R-:W-:Y:S02]  /*97010*/  ISETP.LT.AND P2, PT, R244, c[0x0][0x178], !P2 ;  /* 0x00005e00f4007a0c */ /* 0x000fe40005741270 */
[----:B------:R-:W-:Y:S01]  /*97020*/  ISETP.LT.AND P6, PT, R251, c[0x0][0x178], !P0 ;  /* 0x00005e00fb007a0c */ /* 0x000fe200047c1270 */
[----:B------:R1:W-:Y:S01]  /*97030*/  @P5 STG.E [R228.64], R242 ;  /* 0x000000f2e4005986 */ /* 0x0003e2000c101904 */
[C---:B------:R-:W-:Y:S01]  /*97040*/  IADD3 R3, R0.reuse, c[0x0][0x198], RZ ;  /* 0x0000660000037a10 */ /* 0x040fe20007ffe0ff */
[----:B-1----:R-:W-:Y:S02]  /*97050*/  IMAD.WIDE R232, R0, 0x4, R140 ;  /* 0x0000000400e87825 */ /* 0x002fe400078e028c */
[----:B------:R1:W-:Y:S01]  /*97060*/  @P1 STG.E [R230.64], R241 ;  /* 0x000000f1e6001986 */ /* 0x0003e2000c101904 */
[----:B------:R-:W-:-:S03]  /*97070*/  ISETP.LT.AND P5, PT, R250, c[0x0][0x178], !P0 ;  /* 0x00005e00fa007a0c */ /* 0x000fc600047a1270 */
[----:B------:R4:W-:Y:S01]  /*97080*/  @P4 STG.E [R232.64], R31 ;  /* 0x0000001fe8004986 */ /* 0x0009e2000c101904 */
[C---:B------:R-:W-:Y:S01]  /*97090*/  IMAD.WIDE R228, R0.reuse, 0x4, R10 ;  /* 0x0000000400e47825 */ /* 0x040fe200078e020a */
[----:B------:R-:W-:Y:S02]  /*970a0*/  ISETP.LT.AND P4, PT, R249, c[0x0][0x178], !P0 ;  /* 0x00005e00f9007a0c */ /* 0x000fe40004781270 */
[----:B------:R-:W2:Y:S01]  /*970b0*/  LDL.LU R238, [R1+0xa50] ;  /* 0x000a500001ee7983 */ /* 0x000ea20000300800 */
[----:B-1----:R-:W-:-:S03]  /*970c0*/  IMAD.WIDE R230, R0, 0x4, R8 ;  /* 0x0000000400e67825 */ /* 0x002fc600078e0208 */
[----:B------:R-:W2:Y:S01]  /*970d0*/  LDL.LU R241, [R1+0x860] ;  /* 0x0008600001f17983 */ /* 0x000ea20000300800 */
[----:B----4-:R-:W-:-:S03]  /*970e0*/  IMAD.WIDE R232, R3, 0x4, R4 ;  /* 0x0000000403e87825 */ /* 0x010fc600078e0204 */
[----:B------:R-:W2:Y:S04]  /*970f0*/  LDL.LU R31, [R1+0x840] ;  /* 0x00084000011f7983 */ /* 0x000ea80000300800 */
[----:B------:R1:W-:Y:S04]  /*97100*/  @P3 STG.E [R228.64], R237 ;  /* 0x000000ede4003986 */ /* 0x0003e8000c101904 */
[----:B------:R1:W-:Y:S04]  /*97110*/  @P2 STG.E [R230.64], R30 ;  /* 0x0000001ee6002986 */ /* 0x0003e8000c101904 */
[----:B-1----:R-:W2:Y:S01]  /*97120*/  LDL.LU R237, [R1+0xeb4] ;  /* 0x000eb40001ed7983 */ /* 0x002ea20000300800 */
[----:B------:R-:W-:-:S03]  /*97130*/  IMAD.WIDE R228, R3, 0x4, R210 ;  /* 0x0000000403e47825 */ /* 0x000fc600078e02d2 */
[----:B------:R-:W2:Y:S01]  /*97140*/  LDL.LU R30, [R1+0xa54] ;  /* 0x000a5400011e7983 */ /* 0x000ea20000300800 */
[----:B------:R-:W-:-:S03]  /*97150*/  IMAD.WIDE R230, R3, 0x4, R6 ;  /* 0x0000000403e67825 */ /* 0x000fc600078e0206 */
[----:B------:R-:W2:Y:S04]  /*97160*/  LDL.LU R242, [R1+0x3f0] ;  /* 0x0003f00001f27983 */ /* 0x000ea80000300800 */
[----:B---3--:R1:W-:Y:S04]  /*97170*/  @P6 STG.E [R232.64], R240 ;  /* 0x000000f0e8006986 */ /* 0x0083e8000c101904 */
[----:B------:R3:W-:Y:S04]  /*97180*/  @P5 STG.E [R228.64], R239 ;  /* 0x000000efe4005986 */ /* 0x0007e8000c101904 */
[----:B-1----:R-:W4:Y:S04]  /*97190*/  LDL.LU R240, [R1+0xef4] ;  /* 0x000ef40001f07983 */ /* 0x002f280000300800 */
[----:B--2---:R1:W-:Y:S04]  /*971a0*/  @P4 STG.E [R230.64], R243 ;  /* 0x000000f3e6004986 */ /* 0x0043e8000c101904 */
[----:B---3--:R-:W2:Y:S04]  /*971b0*/  LDL.LU R239, [R1+0xee4] ;  /* 0x000ee40001ef7983 */ /* 0x008ea80000300800 */
[----:B-1----:R-:W3:Y:S01]  /*971c0*/  LDL.LU R243, [R1+0xed4] ;  /* 0x000ed40001f37983 */ /* 0x002ee20000300800 */
        /* <DEDUP_REMOVED lines=11> */
[----:B------:R-:W-:-:S04]  /*97280*/  IMAD.WIDE R232, R3, 0x4, R140 ;  /* 0x0000000403e87825 */ /* 0x000fc800078e028c */
[C---:B------:R-:W-:Y:S01]  /*97290*/  IMAD.WIDE R234, R3.reuse, 0x4, R10 ;  /* 0x0000000403ea7825 */ /* 0x040fe200078e020a */
[----:B------:R1:W-:Y:S01]  /*972a0*/  @P2 STG.E [R230.64], R238 ;  /* 0x000000eee6002986 */ /* 0x0003e2000c101904 */
[----:B------:R-:W-:Y:S02]  /*972b0*/  ISETP.LT.AND P2, PT, R250, c[0x0][0x178], !P1 ;  /* 0x00005e00fa007a0c */ /* 0x000fe40004f41270 */
[----:B-1----:R-:W-:Y:S01]  /*972c0*/  IADD3 R236, R3, c[0x0][0x198], RZ ;  /* 0x0000660003ec7a10 */ /* 0x002fe20007ffe0ff */
[----:B------:R1:W-:Y:S01]  /*972d0*/  @P5 STG.E [R232.64], R241 ;  /* 0x000000f1e8005986 */ /* 0x0003e2000c101904 */
[----:B------:R-:W-:Y:S01]  /*972e0*/  ISETP.LT.AND P3, PT, R249, c[0x0][0x178], !P1 ;  /* 0x00005e00f9007a0c */ /* 0x000fe20004f61270 */
[----:B------:R-:W-:Y:S01]  /*972f0*/  IMAD.WIDE R228, R3, 0x4, R8 ;  /* 0x0000000403e47825 */ /* 0x000fe200078e0208 */
[----:B------:R-:W-:Y:S01]  /*97300*/  ISETP.LT.AND P5, PT, R248, c[0x0][0x178], !P1 ;  /* 0x00005e00f8007a0c */ /* 0x000fe20004fa1270 */
[----:B------:R1:W-:Y:S01]  /*97310*/  @P6 STG.E [R234.64], R31 ;  /* 0x0000001fea006986 */ /* 0x0003e2000c101904 */
[----:B------:R-:W-:Y:S01]  /*97320*/  ISETP.LT.AND P6, PT, R247, c[0x0][0x178], !P1 ;  /* 0x00005e00f7007a0c */ /* 0x000fe20004fc1270 */
[----:B------:R-:W-:-:S02]  /*97330*/  IMAD.WIDE R230, R236, 0x4, R4 ;  /* 0x00000004ece67825 */ /* 0x000fc400078e0204 */
[----:B-1----:R-:W3:Y:S02]  /*97340*/  LDL.LU R241, [R1+0x864] ;  /* 0x0008640001f17983 */ /* 0x002ee40000300800 */
[C---:B------:R-:W-:Y:S02]  /*97350*/  IMAD.WIDE R232, R236.reuse, 0x4, R208 ;  /* 0x00000004ece87825 */ /* 0x040fe400078e02d0 */
[----:B------:R-:W3:Y:S02]  /*97360*/  LDL.LU R31, [R1+0x844] ;  /* 0x00084400011f7983 */ /* 0x000ee40000300800 */
[C---:B------:R-:W-:Y:S02]  /*97370*/  IMAD.WIDE R234, R236.reuse, 0x4, R142 ;  /* 0x00000004ecea7825 */ /* 0x040fe400078e028e */
[----:B------:R1:W-:Y:S02]  /*97380*/  @P0 STG.E [R228.64], R242 ;  /* 0x000000f2e4000986 */ /* 0x0003e4000c101904 */
[----:B-1----:R-:W-:-:S02]  /*97390*/  IMAD.WIDE R228, R236, 0x4, R210 ;  /* 0x00000004ece47825 */ /* 0x002fc400078e02d2 */
[----:B------:R-:W3:Y:S04]  /*973a0*/  LDL.LU R242, [R1+0x3f4] ;  /* 0x0003f40001f27983 */ /* 0x000ee80000300800 */
[----:B------:R-:W3:Y:S04]  /*973b0*/  LDL.LU R238, [R1+0x948] ;  /* 0x0009480001ee7983 */ /* 0x000ee80000300800 */
[----:B----4-:R1:W-:Y:S04]  /*973c0*/  @P4 STG.E [R230.64], R240 ;  /* 0x000000f0e6004986 */ /* 0x0103e8000c101904 */
[----:B--2---:R-:W-:Y:S01]  /*973d0*/  @P2 STG.E [R228.64], R239 ;  /* 0x000000efe4002986 */ /* 0x004fe2000c101904 */
[----:B-1----:R-:W-:-:S03]  /*973e0*/  IMAD.WIDE R230, R236, 0x4, R6 ;  /* 0x00000004ece67825 */ /* 0x002fc600078e0206 */
[----:B------:R-:W2:Y:S04]  /*973f0*/  LDL.LU R240, [R1+0x878] ;  /* 0x0008780001f07983 */ /* 0x000ea80000300800 */
[----:B---3--:R-:W-:Y:S04]  /*97400*/  @P3 STG.E [R230.64], R243 ;  /* 0x000000f3e6003986 */ /* 0x008fe8000c101904 */
        /* <DEDUP_REMOVED lines=15> */
[----:B------:R-:W4:Y:S04]  /*97500*/  LDL.LU R239, [R1+0x138] ;  /* 0x0001380001ef7983 */ /* 0x000f280000300800 */
[----:B------:R1:W-:Y:S01]  /*97510*/  @P4 STG.E [R230.64], R241 ;  /* 0x000000f1e6004986 */ /* 0x0003e2000c101904 */
[----:B------:R-:W-:-:S03]  /*97520*/  IMAD.WIDE R232, R0, 0x4, R210 ;  /* 0x0000000400e87825 */ /* 0x000fc600078e02d2 */
[----:B------:R1:W-:Y:S04]  /*97530*/  @P0 STG.E [R228.64], R31 ;  /* 0x0000001fe4000986 */ /* 0x0003e8000c101904 */
        /* <DEDUP_REMOVED lines=43> */
[----:B--2---:R2:W-:Y:S04]  /*977f0*/  @P6 STG.E [R230.64], R238 ;  /* 0x000000eee6006986 */ /* 0x0045e8000c101904 */
[----:B-1----:R-:W3:Y:S04]  /*97800*/  LDL.LU R240, [R1+0xd58] ;  /* 0x000d580001f07983 */ /* 0x002ee80000300800 */
[----:B------:R-:W3:Y:S04]  /*97810*/  LDL.LU R234, [R1+0x3850] ;  /* 0x0038500001ea7983 */ /* 0x000ee80000300800 */
[----:B------:R1:W-:Y:S04]  /*97820*/  @P4 STG.E [R232.64], R242 ;  /* 0x000000f2e8004986 */ /* 0x0003e8000c101904 */
[----:B--2---:R-:W2:Y:S04]  /*97830*/  LDL.LU R238, [R1+0xae8] ;  /* 0x000ae80001ee7983 */ /* 0x004ea80000300800 */
[----:B-1----:R-:W2:Y:S01]  /*97840*/  LDL.LU R242, [R1+0xa48] ;  /* 0x000a480001f27983 */ /* 0x002ea20000300800 */
[----:B------:R-:W-:-:S02]  /*97850*/  ISETP.LT.AND P5, PT, R248, c[0x0][0x178], !P1 ;  /* 0x00005e00f8007a0c */ /* 0x000fc40004fa1270 */
[----:B------:R-:W-:Y:S02]  /*97860*/  ISETP.LT.AND P2, PT, R247, c[0x0][0x178], !P1 ;  /* 0x00005e00f7007a0c */ /* 0x000fe40004f41270 */
[----:B------:R-:W-:Y:S02]  /*97870*/  ISETP.LT.AND P3, PT, R246, c[0x0][0x178], !P1 ;  /* 0x00005e00f6007a0c */ /* 0x000fe40004f61270 */
[----:B------:R-:W-:Y:S01]  /*97880*/  ISETP.GE.AND P0, PT, R3, c[0x0][0x17c], PT ;  /* 0x00005f0003007a0c */ /* 0x000fe20003f06270 */
[----:B------:R-:W-:Y:S01]  /*97890*/  IMAD.WIDE R228, R0, 0x4, R208 ;  /* 0x0000000400e47825 */ /* 0x000fe200078e02d0 */
[----:B------:R-:W-:Y:S01]  /*978a0*/  ISETP.LT.AND P4, PT, R245, c[0x0][0x178], !P1 ;  /* 0x00005e00f5007a0c */ /* 0x000fe20004f81270 */
[----:B------:R-:W2:Y:S01]  /*978b0*/  LDL.LU R236, [R1+0x938] ;  /* 0x0009380001ec7983 */ /* 0x000ea20000300800 */
        /* <DEDUP_REMOVED lines=10> */
[----:B------:R-:W2:Y:S01]  /*97960*/  LDL.LU R239, [R1+0x5b8] ;  /* 0x0005b80001ef7983 */ /* 0x000ea20000300800 */
        /* <DEDUP_REMOVED lines=12> */
[----:B---3--:R1:W-:Y:S04]  /*97a30*/  @P6 STG.E [R232.64], R240 ;  /* 0x000000f0e8006986 */ /* 0x0083e8000c101904 */
[----:B-1----:R-:W3:Y:S04]  /*97a40*/  LDL.LU R240, [R1+0xd5c] ;  /* 0x000d5c0001f07983 */ /* 0x002ee80000300800 */
[----:B--2---:R1:W-:Y:S04]  /*97a50*/  @P5 STG.E [R228.64], R238 ;  /* 0x000000eee4005986 */ /* 0x0043e8000c101904 */
[----:B------:R2:W-:Y:S04]  /*97a60*/  @P3 STG.E [R230.64], R242 ;  /* 0x000000f2e6003986 */ /* 0x0005e8000c101904 */
[----:B-1----:R-:W3:Y:S04]  /*97a70*/  LDL.LU R238, [R1+0xaec] ;  /* 0x000aec0001ee7983 */ /* 0x002ee80000300800 */
[----:B--2---:R-:W2:Y:S01]  /*97a80*/  LDL.LU R242, [R1+0xa4c] ;  /* 0x000a4c0001f27983 */ /* 0x004ea20000300800 */
        /* <DEDUP_REMOVED lines=16> */
[----:B------:R-:W-:Y:S01]  /*97b90*/  ISETP.LT.AND P4, PT, R249, c[0x0][0x178], !P2 ;  /* 0x00005e00f9007a0c */ /* 0x000fe20005781270 */
[----:B-1----:R-:W-:Y:S02]  /*97ba0*/  IMAD.WIDE R228, R3, 0x4, R8 ;  /* 0x0000000403e47825 */ /* 0x002fe400078e0208 */
[----:B------:R1:W-:Y:S01]  /*97bb0*/  @P6 STG.E [R234.64], R30 ;  /* 0x0000001eea006986 */ /* 0x0003e2000c101904 */
[----:B------:R-:W-:Y:S01]  /*97bc0*/  ISETP.LT.AND P5, PT, R248, c[0x0][0x178], !P2 ;  /* 0x00005e00f8007a0c */ /* 0x000fe200057a1270 */
[----:B------:R-:W-:-:S02]  /*97bd0*/  IMAD.WIDE R230, R0, 0x4, R4 ;  /* 0x0000000400e67825 */ /* 0x000fc400078e0204 */
[----:B------:R-:W2:Y:S01]  /*97be0*/  LDL.LU R236, [R1+0x3854] ;  /* 0x0038540001ec7983 */ /* 0x000ea20000300800 */
[----:B------:R-:W-:-:S03]  /*97bf0*/  ISETP.LT.AND P6, PT, R247, c[0x0][0x178], !P2 ;  /* 0x00005e00f7007a0c */ /* 0x000fc600057c1270 */
[----:B----4-:R-:W4:Y:S01]  /*97c00*/  LDL.LU R237, [R1+0x48c] ;  /* 0x00048c0001ed7983 */ /* 0x010f220000300800 */
[----:B------:R-:W-:-:S03]  /*97c10*/  IMAD.WIDE R232, R0, 0x4, R208 ;  /* 0x0000000400e87825 */ /* 0x000fc600078e02d0 */
[----:B-1----:R-:W4:Y:S01]  /*97c20*/  LDL.LU R30, [R1+0x36c] ;  /* 0x00036c00011e7983 */ /* 0x002f220000300800 */
[----:B------:R-:W-:-:S03]  /*97c30*/  IMAD.WIDE R234, R0, 0x4, R142 ;  /* 0x0000000400ea7825 */ /* 0x000fc600078e028e */
[----:B------:R1:W-:Y:S02]  /*97c40*/  @P0 STG.E [R228.64], R243 ;  /* 0x000000f3e4000986 */ /* 0x0003e4000c101904 */
[C---:B-1----:R-:W-:Y:S02]  /*97c50*/  IMAD.WIDE R228, R0.reuse, 0x4, R210 ;  /* 0x0000000400e47825 */ /* 0x042fe400078e02d2 */
[----:B---3--:R1:W-:Y:S02]  /*97c60*/  @P3 STG.E [R230.64], R240 ;  /* 0x000000f0e6003986 */ /* 0x0083e4000c101904 */
[----:B-1----:R-:W-:Y:S02]  /*97c70*/  IMAD.WIDE R230, R0, 0x4, R6 ;  /* 0x0000000400e67825 */ /* 0x002fe400078e0206 */
[----:B------:R-:W3:Y:S04]  /*97c80*/  LDL.LU R240, [R1+0x8c] ;  /* 0x00008c0001f07983 */ /* 0x000ee80000300800 */
[----:B------:R-:W-:Y:S04]  /*97c90*/  @P1 STG.E [R228.64], R238 ;  /* 0x000000eee4001986 */ /* 0x000fe8000c101904 */
[----:B--2---:R-:W-:Y:S04]  /*97ca0*/  @P4 STG.E [R230.64], R242 ;  /* 0x000000f2e6004986 */ /* 0x004fe8000c101904 */
[----:B------:R-:W2:Y:S04]  /*97cb0*/  LDL.LU R239, [R1+0xec8] ;  /* 0x000ec80001ef7983 */ /* 0x000ea80000300800 */
[----:B------:R-:W-:Y:S04]  /*97cc0*/  @P5 STG.E [R232.64], R241 ;  /* 0x000000f1e8005986 */ /* 0x000fe8000c101904 */
[----:B------:R-:W2:Y:S04]  /*97cd0*/  LDL.LU R243, [R1+0xea8] ;  /* 0x000ea80001f37983 */ /* 0x000ea80000300800 */
[----:B------:R1:W-:Y:S04]  /*97ce0*/  @P6 STG.E [R234.64], R31 ;  /* 0x0000001fea006986 */ /* 0x0003e8000c101904 */
[----:B-1----:R-:W2:Y:S04]  /*97cf0*/  LDL.LU R31, [R1+0x3858] ;  /* 0x00385800011f7983 */ /* 0x002ea80000300800 */
[----:B------:R-:W2:Y:S04]  /*97d00*/  LDL.LU R235, [R1+0xd68] ;  /* 0x000d680001eb7983 */ /* 0x000ea80000300800 */
[----:B------:R-:W2:Y:S04]  /*97d10*/  LDL.LU R242, [R1+0xaf8] ;  /* 0x000af80001f27983 */ /* 0x000ea80000300800 */
[----:B------:R-:W2:Y:S01]  /*97d20*/  LDL.LU R241, [R1+0x6a8] ;  /* 0x0006a80001f17983 */ /* 0x000ea20000300800 */
[----:B------:R-:W-:-:S02]  /*97d30*/  ISETP.LT.AND P3, PT, R246, c[0x0][0x178], !P2 ;  /* 0x00005e00f6007a0c */ /* 0x000fc40005761270 */
[----:B------:R-:W-:Y:S02]  /*97d40*/  ISETP.LT.AND P0, PT, R245, c[0x0][0x178], !P2 ;  /* 0x00005e00f5007a0c */ /* 0x000fe40005701270 */
[----:B------:R-:W-:Y:S02]  /*97d50*/  ISETP.GE.AND P1, PT, R236, c[0x0][0x17c], PT ;  /* 0x00005f00ec007a0c */ /* 0x000fe40003f26270 */
[----:B------:R-:W-:Y:S01]  /*97d60*/  ISETP.LT.AND P2, PT, R244, c[0x0][0x178], !P2 ;  /* 0x00005e00f4007a0c */ /* 0x000fe20005741270 */
[----:B------:R-:W-:Y:S01]  /*97d70*/  IMAD.WIDE R228, R0, 0x4, R140 ;  /* 0x0000000400e47825 */ /* 0x000fe200078e028c */
[----:B------:R-:W-:Y:S01]  /*97d80*/  ISETP.LT.AND P4, PT, R251, c[0x0][0x178], !P1 ;  /* 0x00005e00fb007a0c */ /* 0x000fe20004f81270 */
[----:B------:R-:W2:Y:S01]  /*97d90*/  LDL.LU R236, [R1+0x698] ;  /* 0x0006980001ec7983 */ /* 0x000ea20000300800 */
[----:B------:R-:W-:Y:S01]  /*97da0*/  ISETP.LT.AND P5, PT, R250, c[0x0][0x178], !P1 ;  /* 0x00005e00fa007a0c */ /* 0x000fe20004fa1270 */
[C---:B------:R-:W-:Y:S01]  /*97db0*/  IMAD.WIDE R230, R0.reuse, 0x4, R10 ;  /* 0x0000000400e67825 */ /* 0x040fe200078e020a */
[----:B------:R-:W-:Y:S01]  /*97dc0*/  IADD3 R3, R0, c[0x0][0x198], RZ ;  /* 0x0000660000037a10 */ /* 0x000fe20007ffe0ff */
[----:B----4-:R1:W-:Y:S01]  /*97dd0*/  @P3 STG.E [R228.64], R237 ;  /* 0x000000ede4003986 */ /* 0x0103e2000c101904 */
[----:B------:R-:W-:-:S03]  /*97de0*/  ISETP.LT.AND P3, PT, R249, c[0x0][0x178], !P1 ;  /* 0x00005e00f9007a0c */ /* 0x000fc60004f61270 */
[----:B------:R4:W-:Y:S01]  /*97df0*/  @P0 STG.E [R230.64], R30 ;  /* 0x0000001ee6000986 */ /* 0x0009e2000c101904 */
[----:B------:R-:W-:Y:S02]  /*97e00*/  ISETP.LT.AND P0, PT, R248, c[0x0][0x178], !P1 ;  /* 0x00005e00f8007a0c */ /* 0x000fe40004f01270 */
[----:B------:R-:W-:Y:S01]  /*97e10*/  ISETP.LT.AND P6, PT, R247, c[0x0][0x178], !P1 ;  /* 0x00005e00f7007a0c */ /* 0x000fe20004fc1270 */
[----:B------:R-:W-:-:S04]  /*97e20*/  IMAD.WIDE R232, R3, 0x4, R210 ;  /* 0x0000000403e87825 */ /* 0x000fc800078e02d2 */
[----:B-1----:R-:W-:Y:S01]  /*97e30*/  IMAD.WIDE R228, R0, 0x4, R8 ;  /* 0x0000000400e47825 */ /* 0x002fe200078e0208 */
[----:B------:R-:W2:Y:S03]  /*97e40*/  LDL.LU R237, [R1+0x5c8] ;  /* 0x0005c80001ed7983 */ /* 0x000ea60000300800 */
[C---:B----4-:R-:W-:Y:S01]  /*97e50*/  IMAD.WIDE R230, R3.reuse, 0x4, R4 ;  /* 0x0000000403e67825 */ /* 0x050fe200078e0204 */
[----:B------:R-:W4:Y:S04]  /*97e60*/  LDL.LU R30, [R1+0x3d8] ;  /* 0x0003d800011e7983 */ /* 0x000f280000300800 */
[----:B------:R-:W4:Y:S04]  /*97e70*/  LDL.LU R238, [R1+0xd6c] ;  /* 0x000d6c0001ee7983 */ /* 0x000f280000300800 */
[----:B---3--:R1:W-:Y:S04]  /*97e80*/  @P2 STG.E [R228.64], R240 ;  /* 0x000000f0e4002986 */ /* 0x0083e8000c101904 */
[----:B--2---:R2:W-:Y:S01]  /*97e90*/  @P4 STG.E [R230.64], R239 ;  /* 0x000000efe6004986 */ /* 0x0045e2000c101904 */
[----:B-1----:R-:W-:-:S03]  /*97ea0*/  IMAD.WIDE R228, R3, 0x4, R6 ;  /* 0x0000000403e47825 */ /* 0x002fc600078e0206 */
[----:B------:R1:W-:Y:S01]  /*97eb0*/  @P5 STG.E [R232.64], R243 ;  /* 0x000000f3e8005986 */ /* 0x0003e2000c101904 */
[----:B--2---:R-:W-:-:S04]  /*97ec0*/  IMAD.WIDE R230, R3, 0x4, R208 ;  /* 0x0000000403e67825 */ /* 0x004fc800078e02d0 */
[----:B-1----:R-:W-:Y:S01]  /*97ed0*/  IMAD.WIDE R232, R3, 0x4, R142 ;  /* 0x0000000403e87825 */ /* 0x002fe200078e028e */
[----:B------:R-:W-:Y:S02]  /*97ee0*/  ISETP.GE.AND P2, PT, R31, c[0x0][0x17c], PT ;  /* 0x00005f001f007a0c */ /* 0x000fe40003f46270 */
[----:B------:R-:W2:Y:S04]  /*97ef0*/  LDL.LU R31, [R1+0x69c] ;  /* 0x00069c00011f7983 */ /* 0x000ea80000300800 */
[----:B------:R-:W3:Y:S04]  /*97f00*/  LDL.LU R240, [R1+0xef8] ;  /* 0x000ef80001f07983 */ /* 0x000ee80000300800 */
[----:B------:R-:W2:Y:S04]  /*97f10*/  LDL.LU R239, [R1+0xecc] ;  /* 0x000ecc0001ef7983 */ /* 0x000ea80000300800 */
[----:B------:R-:W3:Y:S04]  /*97f20*/  LDL.LU R243, [R1+0xeac] ;  /* 0x000eac0001f37983 */ /* 0x000ee80000300800 */
[----:B------:R-:W-:Y:S04]  /*97f30*/  @P3 STG.E [R228.64], R235 ;  /* 0x000000ebe4003986 */ /* 0x000fe8000c101904 */
[----:B------:R1:W-:Y:S04]  /*97f40*/  @P0 STG.E [R230.64], R242 ;  /* 0x000000f2e6000986 */ /* 0x0003e8000c101904 */
[----:B------:R-:W3:Y:S04]  /*97f50*/  LDL.LU R0, [R1+0x385c] ;  /* 0x00385c0001007983 */ /* 0x000ee80000300800 */
[----:B------:R4:W-:Y:S04]  /*97f60*/  @P6 STG.E [R232.64], R241 ;  /* 0x000000f1e8006986 */ /* 0x0009e8000c101904 */
[----:B-1----:R-:W3:Y:S04]  /*97f70*/  LDL.LU R242, [R1+0xafc] ;  /* 0x000afc0001f27983 */ /* 0x002ee80000300800 */
        /* <DEDUP_REMOVED lines=21> */
[----:B------:R-:W4:Y:S04]  /*980d0*/  LDL.LU R30, [R1+0x3dc] ;  /* 0x0003dc00011e7983 */ /* 0x000f280000300800 */
[----:B------:R-:W4:Y:S04]  /*980e0*/  LDL.LU R236, [R1+0xee8] ;  /* 0x000ee80001ec7983 */ /* 0x000f280000300800 */
[----:B--2---:R1:W-:Y:S04]  /*980f0*/  @P0 STG.E [R228.64], R239 ;  /* 0x000000efe4000986 */ /* 0x0043e8000c101904 */
[----:B---3--:R2:W-:Y:S04]  /*98100*/  @P6 STG.E [R230.64], R243 ;  /* 0x000000f3e6006986 */ /* 0x0085e8000c101904 */
[----:B------:R3:W-:Y:S01]  /*98110*/  @P3 STG.E [R232.64], R238 ;  /* 0x000000eee8003986 */ /* 0x0007e2000c101904 */
[----:B-1----:R-:W-:-:S04]  /*98120*/  IMAD.WIDE R228, R3, 0x4, R208 ;  /* 0x0000000403e47825 */ /* 0x002fc800078e02d0 */
[C---:B--2---:R-:W-:Y:S01]  /*98130*/  IMAD.WIDE R230, R3.reuse, 0x4, R142 ;  /* 0x0000000403e67825 */ /* 0x044fe200078e028e */
[----:B------:R-:W2:Y:S03]  /*98140*/  LDL.LU R243, [R1+0xed8] ;  /* 0x000ed80001f37983 */ /* 0x000ea60000300800 */
[----:B---3--:R-:W-:Y:S01]  /*98150*/  IMAD.WIDE R232, R3, 0x4, R140 ;  /* 0x0000000403e87825 */ /* 0x008fe200078e028c */
[----:B------:R-:W3:Y:S04]  /*98160*/  LDL.LU R238, [R1+0xeb8] ;  /* 0x000eb80001ee7983 */ /* 0x000ee80000300800 */
[----:B------:R-:W-:Y:S04]  /*98170*/  @P4 STG.E [R228.64], R242 ;  /* 0x000000f2e4004986 */ /* 0x000fe8000c101904 */
[----:B----4-:R-:W-:Y:S04]  /*98180*/  @P1 STG.E [R230.64], R241 ;  /* 0x000000f1e6001986 */ /* 0x010fe8000c101904 */
[----:B------:R1:W-:Y:S04]  /*98190*/  @P5 STG.E [R232.64], R31 ;  /* 0x0000001fe8005986 */ /* 0x0003e8000c101904 */
[----:B-1----:R-:W4:Y:S04]  /*981a0*/  LDL.LU R31, [R1+0x3860] ;  /* 0x00386000011f7983 */ /* 0x002f280000300800 */
[----:B------:R-:W4:Y:S04]  /*981b0*/  LDL.LU R242, [R1+0xa58] ;  /* 0x000a580001f27983 */ /* 0x000f280000300800 */
[----:B------:R-:W4:Y:S01]  /*981c0*/  LDL.LU R241, [R1+0x868] ;  /* 0x0008680001f17983 */ /* 0x000f220000300800 */
[----:B------:R-:W-:-:S02]  /*981d0*/  ISETP.GE.AND P0, PT, R0, c[0x0][0x17c], PT ;  /* 0x00005f0000007a0c */ /* 0x000fc40003f06270 */
[----:B------:R-:W-:Y:S02]  /*981e0*/  ISETP.LT.AND P3, PT, R245, c[0x0][0x178], !P2 ;  /* 0x00005e00f5007a0c */ /* 0x000fe40005761270 */
[----:B------:R-:W-:Y:S02]  /*981f0*/  ISETP.LT.AND P2, PT, R244, c[0x0][0x178], !P2 ;  /* 0x00005e00f4007a0c */ /* 0x000fe40005741270 */
[----:B------:R-:W-:Y:S01]  /*98200*/  ISETP.LT.AND P4, PT, R251, c[0x0][0x178], !P0 ;  /* 0x00005e00fb007a0c */ /* 0x000fe20004781270 */
[C---:B------:R-:W-:Y:S01]  /*98210*/  IMAD.WIDE R228, R3.reuse, 0x4, R10 ;  /* 0x0000000403e47825 */ /* 0x040fe200078e020a */
[C---:B------:R-:W-:Y:S02]  /*98220*/  IADD3 R0, R3.reuse, c[0x0][0x198], RZ ;  /* 0x0000660003007a10 */ /* 0x040fe40007ffe0ff */
[----:B------:R-:W-:Y:S01]  /*98230*/  ISETP.LT.AND P1, PT, R250, c[0x0][0x178], !P0 ;  /* 0x00005e00fa007a0c */ /* 0x000fe20004721270 */
[----:B------:R-:W-:Y:S01]  /*98240*/  IMAD.WIDE R230, R3, 0x4, R8 ;  /* 0x0000000403e67825 */ /* 0x000fe200078e0208 */
[----:B------:R-:W-:-:S02]  /*98250*/  ISETP.LT.AND P5, PT, R249, c[0x0][0x178], !P0 ;  /* 0x00005e00f9007a0c */ /* 0x000fc400047a1270 */
[----:B------:R-:W-:Y:S01]  /*98260*/  ISETP.LT.AND P6, PT, R248, c[0x0][0x178], !P0 ;  /* 0x00005e00f8007a0c */ /* 0x000fe200047c1270 */
[----:B------:R-:W-:Y:S01]  /*98270*/  IMAD.WIDE R232, R0, 0x4, R4 ;  /* 0x0000000400e87825 */ /* 0x000fe200078e0204 */
[----:B------:R-:W-:Y:S01]  /*98280*/  @P3 STG.E [R228.64], R237 ;  /* 0x000000ede4003986 */ /* 0x000fe2000c101904 */
[----:B------:R-:W-:-:S03]  /*98290*/  ISETP.LT.AND P3, PT, R247, c[0x0][0x178], !P0 ;  /* 0x00005e00f7007a0c */ /* 0x000fc60004761270 */
[----:B------:R1:W-:Y:S04]  /*982a0*/  @P2 STG.E [R230.64], R30 ;  /* 0x0000001ee6002986 */ /* 0x0003e8000c101904 */
[----:B------:R1:W-:Y:S01]  /*982b0*/  @P4 STG.E [R232.64], R240 ;  /* 0x000000f0e8004986 */ /* 0x0003e2000c101904 */
[----:B------:R-:W-:-:S03]  /*982c0*/  ISETP.LT.AND P4, PT, R246, c[0x0][0x178], !P0 ;  /* 0x00005e00f6007a0c */ /* 0x000fc60004781270 */
[----:B-1----:R-:W4:Y:S01]  /*982d0*/  LDL.LU R30, [R1+0xeec] ;  /* 0x000eec00011e7983 */ /* 0x002f220000300800 */
[----:B------:R-:W-:-:S03]  /*982e0*/  IMAD.WIDE R230, R0, 0x4, R6 ;  /* 0x0000000400e67825 */ /* 0x000fc600078e0206 */
[----:B------:R-:W4:Y:S01]  /*982f0*/  LDL.LU R239, [R1+0x848] ;  /* 0x0008480001ef7983 */ /* 0x000f220000300800 */
[----:B------:R-:W-:-:S03]  /*98300*/  IMAD.WIDE R232, R0, 0x4, R210 ;  /* 0x0000000400e87825 */ /* 0x000fc600078e02d2 */
[----:B------:R-:W4:Y:S01]  /*98310*/  LDL.LU R237, [R1+0x3f8] ;  /* 0x0003f80001ed7983 */ /* 0x000f220000300800 */
[----:B------:R-:W-:-:S03]  /*98320*/  IMAD.WIDE R228, R0, 0x4, R208 ;  /* 0x0000000400e47825 */ /* 0x000fc600078e02d0 */
[----:B------:R-:W4:Y:S04]  /*98330*/  LDL.LU R240, [R1+0xefc] ;  /* 0x000efc0001f07983 */ /* 0x000f280000300800 */
[----:B------:R1:W-:Y:S02]  /*98340*/  @P1 STG.E [R232.64], R236 ;  /* 0x000000ece8001986 */ /* 0x0003e4000c101904 */
[C---:B-1----:R-:W-:Y:S02]  /*98350*/  IMAD.WIDE R232, R0.reuse, 0x4, R142 ;  /* 0x0000000400e87825 */ /* 0x042fe400078e028e */
[----:B--2---:R-:W-:Y:S04]  /*98360*/  @P5 STG.E [R230.64], R243 ;  /* 0x000000f3e6005986 */ /* 0x004fe8000c101904 */
[----:B---3--:R1:W-:Y:S02]  /*98370*/  @P6 STG.E [R228.64], R238 ;  /* 0x000000eee4006986 */ /* 0x0083e4000c101904 */
[----:B-1----:R-:W-:Y:S01]  /*98380*/  IMAD.WIDE R228, R0, 0x4, R140 ;  /* 0x0000000400e47825 */ /* 0x002fe200078e028c */
[----:B----4-:R-:W-:-:S02]  /*98390*/  ISETP.GE.AND P2, PT, R31, c[0x0][0x17c], PT ;  /* 0x00005f001f007a0c */ /* 0x010fc40003f46270 */
[----:B------:R-:W2:Y:S04]  /*983a0*/  LDL.LU R31, [R1+0x84c] ;  /* 0x00084c00011f7983 */ /* 0x000ea80000300800 */
[----:B------:R-:W3:Y:S04]  /*983b0*/  LDL.LU R236, [R1+0x3864] ;  /* 0x0038640001ec7983 */ /* 0x000ee80000300800 */
[----:B------:R-:W4:Y:S04]  /*983c0*/  LDL.LU R243, [R1+0xedc] ;  /* 0x000edc0001f37983 */ /* 0x000f280000300800 */
[----:B------:R-:W2:Y:S04]  /*983d0*/  LDL.LU R238, [R1+0xebc] ;  /* 0x000ebc0001ee7983 */ /* 0x000ea80000300800 */
[----:B------:R1:W-:Y:S04]  /*983e0*/  @P3 STG.E [R232.64], R242 ;  /* 0x000000f2e8003986 */ /* 0x0003e8000c101904 */
[----:B------:R1:W-:Y:S04]  /*983f0*/  @P4 STG.E [R228.64], R241 ;  /* 0x000000f1e4004986 */ /* 0x0003e8000c101904 */
[----:B-1----:R-:W2:Y:S04]  /*98400*/  LDL.LU R242, [R1+0xa5c] ;  /* 0x000a5c0001f27983 */ /* 0x002ea80000300800 */
[----:B------:R-:W2:Y:S01]  /*98410*/  LDL.LU R241, [R1+0x86c] ;  /* 0x00086c0001f17983 */ /* 0x000ea20000300800 */
[----:B------:R-:W-:-:S02]  /*98420*/  ISETP.LT.AND P1, PT, R245, c[0x0][0x178], !P0 ;  /* 0x00005e00f5007a0c */ /* 0x000fc40004721270 */
[----:B------:R-:W-:Y:S02]  /*98430*/  ISETP.LT.AND P0, PT, R244, c[0x0][0x178], !P0 ;  /* 0x00005e00f4007a0c */ /* 0x000fe40004701270 */
[----:B------:R-:W-:Y:S02]  /*98440*/  ISETP.LT.AND P3, PT, R251, c[0x0][0x178], !P2 ;  /* 0x00005e00fb007a0c */ /* 0x000fe40005761270 */
[----:B------:R-:W-:Y:S02]  /*98450*/  ISETP.LT.AND P6, PT, R250, c[0x0][0x178], !P2 ;  /* 0x00005e00fa007a0c */ /* 0x000fe400057c1270 */
[C---:B------:R-:W-:Y:S01]  /*98460*/  IADD3 R3, R0.reuse, c[0x0][0x198], RZ ;  /* 0x0000660000037a10 */ /* 0x040fe20007ffe0ff */
[----:B------:R-:W-:Y:S01]  /*98470*/  IMAD.WIDE R228, R0, 0x4, R10 ;  /* 0x0000000400e47825 */ /* 0x000fe200078e020a */
[----:B------:R-:W-:Y:S02]  /*98480*/  ISETP.LT.AND P5, PT, R249, c[0x0][0x178], !P2 ;  /* 0x00005e00f9007a0c */ /* 0x000fe400057a1270 */
[----:B------:R-:W-:Y:S01]  /*98490*/  ISETP.LT.AND P4, PT, R248, c[0x0][0x178], !P2 ;  /* 0x00005e00f8007a0c */ /* 0x000fe20005781270 */
[----:B------:R-:W-:Y:S01]  /*984a0*/  IMAD.WIDE R230, R0, 0x4, R8 ;  /* 0x0000000400e67825 */ /* 0x000fe200078e0208 */
[----:B------:R1:W-:Y:S03]  /*984b0*/  @P1 STG.E [R228.64], R239 ;  /* 0x000000efe4001986 */ /* 0x0003e6000c101904 */
[C---:B------:R-:W-:Y:S01]  /*984c0*/  IMAD.WIDE R232, R3.reuse, 0x4, R4 ;  /* 0x0000000403e87825 */ /* 0x040fe200078e0204 */
[----:B------:R1:W-:Y:S03]  /*984d0*/  @P0 STG.E [R230.64], R237 ;  /* 0x000000ede6000986 */ /* 0x0003e6000c101904 */
[----:B------:R-:W-:Y:S01]  /*984e0*/  IMAD.WIDE R234, R3, 0x4, R210 ;  /* 0x0000000403ea7825 */ /* 0x000fe200078e02d2 */
[----:B------:R1:W-:Y:S01]  /*984f0*/  @P3 STG.E [R232.64], R240 ;  /* 0x000000f0e8003986 */ /* 0x0003e2000c101904 */
[----:B------:R-:W-:-:S02]  /*98500*/  ISETP.LT.AND P0, PT, R247, c[0x0][0x178], !P2 ;  /* 0x00005e00f7007a0c */ /* 0x000fc40005701270 */
[----:B------:R-:W-:Y:S01]  /*98510*/  ISETP.LT.AND P3, PT, R246, c[0x0][0x178], !P2 ;  /* 0x00005e00f6007a0c */ /* 0x000fe20005761270 */
[----:B------:R1:W-:Y:S02]  /*98520*/  @P6 STG.E [R234.64], R30 ;  /* 0x0000001eea006986 */ /* 0x0003e4000c101904 */
[----:B-1----:R-:W-:Y:S01]  /*98530*/  IMAD.WIDE R228, R3, 0x4, R6 ;  /* 0x0000000403e47825 */ /* 0x002fe200078e0206 */
[----:B------:R-:W-:Y:S01]  /*98540*/  ISETP.LT.AND P6, PT, R245, c[0x0][0x178], !P2 ;  /* 0x00005e00f5007a0c */ /* 0x000fe200057c1270 */
[----:B------:R-:W2:Y:S02]  /*98550*/  LDL.LU R237, [R1+0x3fc] ;  /* 0x0003fc0001ed7983 */ /* 0x000ea40000300800 */
[C---:B------:R-:W-:Y:S02]  /*98560*/  IMAD.WIDE R230, R3.reuse, 0x4, R208 ;  /* 0x0000000403e67825 */ /* 0x040fe400078e02d0 */
[----:B------:R-:W2:Y:S04]  /*98570*/  LDL.LU R240, [R1+0x950] ;  /* 0x0009500001f07983 */ /* 0x000ea80000300800 */
[----:B------:R-:W2:Y:S01]  /*98580*/  LDL.LU R30, [R1+0x800] ;  /* 0x00080000011e7983 */ /* 0x000ea20000300800 */
[----:B------:R-:W-:-:S03]  /*98590*/  IMAD.WIDE R232, R3, 0x4, R10 ;  /* 0x0000000403e87825 */ /* 0x000fc600078e020a */
[----:B------:R-:W2:Y:S04]  /*985a0*/  LDL.LU R234, [R1+0x7e0] ;  /* 0x0007e00001ea7983 */ /* 0x000ea80000300800 */
[----:B------:R-:W2:Y:S01]  /*985b0*/  LDL.LU R235, [R1+0x330] ;  /* 0x0003300001eb7983 */ /* 0x000ea20000300800 */
[----:B---3--:R-:W-:-:S03]  /*985c0*/  ISETP.GE.AND P1, PT, R236, c[0x0][0x17c], PT ;  /* 0x00005f00ec007a0c */ /* 0x008fc60003f26270 */
[----:B------:R-:W3:Y:S04]  /*985d0*/  LDL.LU R236, [R1+0x190] ;  /* 0x0001900001ec7983 */ /* 0x000ee80000300800 */
[----:B----4-:R1:W-:Y:S04]  /*985e0*/  @P5 STG.E [R228.64], R243 ;  /* 0x000000f3e4005986 */ /* 0x0103e8000c101904 */
[----:B--2---:R2:W-:Y:S01]  /*985f0*/  @P4 STG.E [R230.64], R238 ;  /* 0x000000eee6004986 */ /* 0x0045e2000c101904 */
[----:B-1----:R-:W-:-:S04]  /*98600*/  IMAD.WIDE R228, R3, 0x4, R142 ;  /* 0x0000000403e47825 */ /* 0x002fc800078e028e */
[----:B--2---:R-:W-:Y:S01]  /*98610*/  IMAD.WIDE R230, R3, 0x4, R140 ;  /* 0x0000000403e67825 */ /* 0x004fe200078e028c */
[----:B------:R-:W-:Y:S04]  /*98620*/  @P0 STG.E [R228.64], R242 ;  /* 0x000000f2e4000986 */ /* 0x000fe8000c101904 */
[----:B------:R-:W-:Y:S04]  /*98630*/  @P3 STG.E [R230.64], R241 ;  /* 0x000000f1e6003986 */ /* 0x000fe8000c101904 */
[----:B------:R1:W-:Y:S04]  /*98640*/  @P6 STG.E [R232.64], R31 ;  /* 0x0000001fe8006986 */ /* 0x0003e8000c101904 */
[----:B-1----:R-:W2:Y:S04]  /*98650*/  LDL.LU R31, [R1+0x3868] ;  /* 0x00386800011f7983 */ /* 0x002ea80000300800 */
[----:B------:R-:W4:Y:S04]  /*98660*/  LDL.LU R239, [R1+0x100] ;  /* 0x0001000001ef7983 */ /* 0x000f280000300800 */
[----:B------:R-:W4:Y:S04]  /*98670*/  LDL.LU R243, [R1+0x60] ;  /* 0x0000600001f37983 */ /* 0x000f280000300800 */
[----:B------:R-:W4:Y:S01]  /*98680*/  LDL.LU R241, [R1+0x50] ;  /* 0x0000500001f17983 */ /* 0x000f220000300800 */
[----:B------:R-:W-:-:S02]  /*98690*/  ISETP.LT.AND P2, PT, R244, c[0x0][0x178], !P2 ;  /* 0x00005e00f4007a0c */ /* 0x000fc40005741270 */
[----:B------:R-:W-:Y:S02]  /*986a0*/  ISETP.LT.AND P4, PT, R251, c[0x0][0x178], !P1 ;  /* 0x00005e00fb007a0c */ /* 0x000fe40004f81270 */
[----:B------:R-:W-:Y:S02]  /*986b0*/  ISETP.LT.AND P5, PT, R250, c[0x0][0x178], !P1 ;  /* 0x00005e00fa007a0c */ /* 0x000fe40004fa1270 */
[C---:B------:R-:W-:Y:S01]  /*986c0*/  IADD3 R0, R3.reuse, c[0x0][0x198], RZ ;  /* 0x0000660003007a10 */ /* 0x040fe20007ffe0ff */
        /* <DEDUP_REMOVED lines=11> */
[----:B-1----:R-:W-:Y:S01]  /*98780*/  IMAD.WIDE R228, R0, 0x4, R6 ;  /* 0x0000000400e47825 */ /* 0x002fe200078e0206 */
[----:B------:R-:W-:Y:S01]  /*98790*/  ISETP.LT.AND P1, PT, R244, c[0x0][0x178], !P1 ;  /* 0x00005e00f4007a0c */ /* 0x000fe20004f21270 */
[----:B------:R-:W4:Y:S02]  /*987a0*/  LDL.LU R240, [R1+0x954] ;  /* 0x0009540001f07983 */ /* 0x000f240000300800 */
[C---:B------:R-:W-:Y:S02]  /*987b0*/  IMAD.WIDE R230, R0.reuse, 0x4, R208 ;  /* 0x0000000400e67825 */ /* 0x040fe400078e02d0 */
[----:B------:R-:W4:Y:S02]  /*987c0*/  LDL.LU R30, [R1+0x804] ;  /* 0x00080400011e7983 */ /* 0x000f240000300800 */
[----:B------:R-:W-:-:S02]  /*987d0*/  IMAD.WIDE R232, R0, 0x4, R142 ;  /* 0x0000000400e87825 */ /* 0x000fc400078e028e */
[----:B------:R1:W-:Y:S04]  /*987e0*/  @P0 STG.E [R228.64], R234 ;  /* 0x000000eae4000986 */ /* 0x0003e8000c101904 */
[----:B------:R1:W-:Y:S04]  /*987f0*/  @P3 STG.E [R230.64], R235 ;  /* 0x000000ebe6003986 */ /* 0x0003e8000c101904 */
[----:B------:R-:W4:Y:S01]  /*98800*/  LDL.LU R238, [R1+0x7e4] ;  /* 0x0007e40001ee7983 */ /* 0x000f220000300800 */
[----:B-1----:R-:W-:-:S03]  /*98810*/  IMAD.WIDE R228, R0, 0x4, R10 ;  /* 0x0000000400e47825 */ /* 0x002fc600078e020a */
[----:B------:R-:W4:Y:S01]  /*98820*/  LDL.LU R242, [R1+0x334] ;  /* 0x0003340001f27983 */ /* 0x000f220000300800 */
[----:B------:R-:W-:-:S03]  /*98830*/  IMAD.WIDE R230, R0, 0x4, R8 ;  /* 0x0000000400e67825 */ /* 0x000fc600078e0208 */
[----:B------:R-:W4:Y:S04]  /*98840*/  LDL.LU R237, [R1+0x194] ;  /* 0x0001940001ed7983 */ /* 0x000f280000300800 */
[----:B---3--:R1:W-:Y:S02]  /*98850*/  @P6 STG.E [R232.64], R236 ;  /* 0x000000ece8006986 */ /* 0x0083e4000c101904 */
[----:B-1----:R-:W-:Y:S01]  /*98860*/  IMAD.WIDE R232, R0, 0x4, R140 ;  /* 0x0000000400e87825 */ /* 0x002fe200078e028c */
[----:B--2---:R-:W-:Y:S02]  /*98870*/  ISETP.GE.AND P2, PT, R31, c[0x0][0x17c], PT ;  /* 0x00005f001f007a0c */ /* 0x004fe40003f46270 */
[----:B------:R-:W2:Y:S04]  /*98880*/  LDL.LU R31, [R1+0x104] ;  /* 0x00010400011f7983 */ /* 0x000ea80000300800 */
[----:B----4-:R-:W-:Y:S04]  /*98890*/  @P5 STG.E [R232.64], R239 ;  /* 0x000000efe8005986 */ /* 0x010fe8000c101904 */
[----:B------:R-:W-:Y:S04]  /*988a0*/  @P4 STG.E [R228.64], R243 ;  /* 0x000000f3e4004986 */ /* 0x000fe8000c101904 */
[----:B------:R1:W-:Y:S04]  /*988b0*/  @P1 STG.E [R230.64], R241 ;  /* 0x000000f1e6001986 */ /* 0x0003e8000c101904 */
[----:B------:R-:W3:Y:S04]  /*988c0*/  LDL.LU R3, [R1+0x386c] ;  /* 0x00386c0001037983 */ /* 0x000ee80000300800 */
[----:B-1----:R-:W4:Y:S01]  /*988d0*/  LDL.LU R241, [R1+0x64] ;  /* 0x0000640001f17983 */ /* 0x002f220000300800 */
[----:B------:R-:W-:-:S02]  /*988e0*/  ISETP.LT.AND P0, PT, R251, c[0x0][0x178], !P2 ;  /* 0x00005e00fb007a0c */ /* 0x000fc40005701270 */
[----:B------:R-:W-:Y:S02]  /*988f0*/  ISETP.LT.AND P3, PT, R250, c[0x0][0x178], !P2 ;  /* 0x00005e00fa007a0c */ /* 0x000fe40005761270 */
[----:B------:R-:W-:Y:S02]  /*98900*/  IADD3 R0, R0, c[0x0][0x198], RZ ;  /* 0x0000660000007a10 */ /* 0x000fe40007ffe0ff */
[----:B------:R-:W-:Y:S02]  /*98910*/  ISETP.LT.AND P1, PT, R249, c[0x0][0x178], !P2 ;  /* 0x00005e00f9007a0c */ /* 0x000fe40005721270 */
[----:B------:R-:W-:Y:S01]  /*98920*/  ISETP.LT.AND P4, PT, R248, c[0x0][0x178], !P2 ;  /* 0x00005e00f8007a0c */ /* 0x000fe20005781270 */
[----:B------:R-:W-:Y:S01]  /*98930*/  IMAD.WIDE R228, R0, 0x4, R4 ;  /* 0x0000000400e47825 */ /* 0x000fe200078e0204 */
[----:B------:R-:W-:-:S03]  /*98940*/  ISETP.LT.AND P5, PT, R247, c[0x0][0x178], !P2 ;  /* 0x00005e00f7007a0c */ /* 0x000fc600057a1270 */
[----:B------:R-:W-:Y:S01]  /*98950*/  IMAD.WIDE R230, R0, 0x4, R210 ;  /* 0x0000000400e67825 */ /* 0x000fe200078e02d2 */
[----:B------:R-:W-:Y:S01]  /*98960*/  ISETP.LT.AND P6, PT, R246, c[0x0][0x178], !P2 ;  /* 0x00005e00f6007a0c */ /* 0x000fe200057c1270 */
[----:B------:R1:W-:Y:S04]  /*98970*/  @P0 STG.E [R228.64], R240 ;  /* 0x000000f0e4000986 */ /* 0x0003e8000c101904 */
[----:B------:R1:W-:Y:S01]  /*98980*/  @P3 STG.E [R230.64], R30 ;  /* 0x0000001ee6003986 */ /* 0x0003e2000c101904 */
[----:B------:R-:W-:Y:S01]  /*98990*/  ISETP.LT.AND P3, PT, R245, c[0x0][0x178], !P2 ;  /* 0x00005e00f5007a0c */ /* 0x000fe20005761270 */
[----:B------:R-:W-:-:S04]  /*989a0*/  IMAD.WIDE R232, R0, 0x4, R142 ;  /* 0x0000000400e87825 */ /* 0x000fc800078e028e */
[----:B-1----:R-:W-:-:S04]  /*989b0*/  IMAD.WIDE R228, R0, 0x4, R6 ;  /* 0x0000000400e47825 */ /* 0x002fc800078e0206 */
[C---:B------:R-:W-:Y:S01]  /*989c0*/  IMAD.WIDE R230, R0.reuse, 0x4, R208 ;  /* 0x0000000400e67825 */ /* 0x040fe200078e02d0 */
[----:B------:R1:W-:Y:S03]  /*989d0*/  @P1 STG.E [R228.64], R238 ;  /* 0x000000eee4001986 */ /* 0x0003e6000c101904 */
[C---:B------:R-:W-:Y:S01]  /*989e0*/  IMAD.WIDE R234, R0.reuse, 0x4, R140 ;  /* 0x0000000400ea7825 */ /* 0x040fe200078e028c */
[----:B------:R-:W4:Y:S04]  /*989f0*/  LDL.LU R30, [R1+0x54] ;  /* 0x00005400011e7983 */ /* 0x000f280000300800 */
[----:B------:R-:W-:Y:S04]  /*98a00*/  @P4 STG.E [R230.64], R242 ;  /* 0x000000f2e6004986 */ /* 0x000fe8000c101904 */
[----:B------:R-:W4:Y:S01]  /*98a10*/  LDL.LU R236, [R1+0xa60] ;  /* 0x000a600001ec7983 */ /* 0x000f220000300800 */
[----:B-1----:R-:W-:-:S03]  /*98a20*/  IMAD.WIDE R228, R0, 0x4, R10 ;  /* 0x0000000400e47825 */ /* 0x002fc600078e020a */
[----:B------:R-:W-:Y:S04]  /*98a30*/  @P5 STG.E [R232.64], R237 ;  /* 0x000000ede8005986 */ /* 0x000fe8000c101904 */
[----:B------:R-:W4:Y:S04]  /*98a40*/  LDL.LU R240, [R1+0x960] ;  /* 0x0009600001f07983 */ /* 0x000f280000300800 */
[----:B--2---:R1:W-:Y:S04]  /*98a50*/  @P6 STG.E [R234.64], R31 ;  /* 0x0000001fea006986 */ /* 0x0043e8000c101904 */
[----:B-1----:R-:W2:Y:S04]  /*98a60*/  LDL.LU R31, [R1+0x3870] ;  /* 0x00387000011f7983 */ /* 0x002ea80000300800 */
[----:B------:R-:W2:Y:S01]  /*98a70*/  LDL.LU R243, [R1+0x590] ;  /* 0x0005900001f37983 */ /* 0x000ea20000300800 */
[----:B---3--:R-:W-:-:S03]  /*98a80*/  ISETP.GE.AND P0, PT, R3, c[0x0][0x17c], PT ;  /* 0x00005f0003007a0c */ /* 0x008fc60003f06270 */
[----:B------:R-:W3:Y:S01]  /*98a90*/  LDL.LU R242, [R1+0x4a0] ;  /* 0x0004a00001f27983 */ /* 0x000ee20000300800 */
[----:B------:R-:W-:-:S03]  /*98aa0*/  IADD3 R3, R0, c[0x0][0x198], RZ ;  /* 0x0000660000037a10 */ /* 0x000fc60007ffe0ff */
[----:B----4-:R1:W-:Y:S04]  /*98ab0*/  @P3 STG.E [R228.64], R241 ;  /* 0x000000f1e4003986 */ /* 0x0103e8000c101904 */
[----:B------:R-:W4:Y:S04]  /*98ac0*/  LDL.LU R239, [R1+0x1c0] ;  /* 0x0001c00001ef7983 */ /* 0x000f280000300800 */
[----:B------:R-:W3:Y:S01]  /*98ad0*/  LDL.LU R238, [R1+0x110] ;  /* 0x0001100001ee7983 */ /* 0x000ee20000300800 */
[----:B-1----:R-:W-:-:S03]  /*98ae0*/  IMAD.WIDE R228, R0, 0x4, R8 ;  /* 0x0000000400e47825 */ /* 0x002fc600078e0208 */
[----:B------:R-:W3:Y:S01]  /*98af0*/  LDL.LU R0, [R1+0xb90] ;  /* 0x000b900001007983 */ /* 0x000ee20000300800 */
[----:B------:R-:W-:Y:S02]  /*98b00*/  ISETP.LT.AND P2, PT, R244, c[0x0][0x178], !P2 ;  /* 0x00005e00f4007a0c */ /* 0x000fe40005741270 */
[----:B------:R-:W-:Y:S02]  /*98b10*/  ISETP.LT.AND P1, PT, R251, c[0x0][0x178], !P0 ;  /* 0x00005e00fb007a0c */ /* 0x000fe40004721270 */
[----:B------:R-:W-:Y:S02]  /*98b20*/  ISETP.LT.AND P4, PT, R250, c[0x0][0x178], !P0 ;  /* 0x00005e00fa007a0c */ /* 0x000fe40004781270 */
[----:B------:R-:W-:Y:S02]  /*98b30*/  ISETP.LT.AND P6, PT, R249, c[0x0][0x178], !P0 ;  /* 0x00005e00f9007a0c */ /* 0x000fe400047c1270 */
[----:B------:R-:W-:Y:S02]  /*98b40*/  ISETP.LT.AND P5, PT, R248, c[0x0][0x178], !P0 ;  /* 0x00005e00f8007a0c */ /* 0x000fe400047a1270 */
[----:B------:R-:W-:Y:S01]  /*98b50*/  ISETP.LT.AND P3, PT, R247, c[0x0][0x178], !P0 ;  /* 0x00005e00f7007a0c */ /* 0x000fe20004761270 */
[----:B------:R-:W-:-:S04]  /*98b60*/  IMAD.WIDE R230, R3, 0x4, R4 ;  /* 0x0000000403e67825 */ /* 0x000fc800078e0204 */
[----:B------:R-:W-:-:S04]  /*98b70*/  IMAD.WIDE R232, R3, 0x4, R210 ;  /* 0x0000000403e87825 */ /* 0x000fc800078e02d2 */
[C---:B------:R-:W-:Y:S01]  /*98b80*/  IMAD.WIDE R234, R3.reuse, 0x4, R6 ;  /* 0x0000000403ea7825 */ /* 0x040fe200078e0206 */
[----:B------:R1:W-:Y:S04]  /*98b90*/  @P2 STG.E [R228.64], R30 ;  /* 0x0000001ee4002986 */ /* 0x0003e8000c101904 */
[----:B-1----:R-:W4:Y:S01]  /*98ba0*/  LDL.LU R30, [R1+0xb94] ;  /* 0x000b9400011e7983 */ /* 0x002f220000300800 */
[----:B------:R-:W-:-:S03]  /*98bb0*/  IMAD.WIDE R228, R3, 0x4, R208 ;  /* 0x0000000403e47825 */ /* 0x000fc600078e02d0 */
[----:B------:R-:W4:Y:S04]  /*98bc0*/  LDL.LU R237, [R1+0xa64] ;  /* 0x000a640001ed7983 */ /* 0x000f280000300800 */
[----:B------:R-:W4:Y:S01]  /*98bd0*/  LDL.LU R241, [R1+0x344] ;  /* 0x0003440001f17983 */ /* 0x000f220000300800 */
[----:B--2---:R-:W-:-:S03]  /*98be0*/  ISETP.GE.AND P2, PT, R31, c[0x0][0x17c], PT ;  /* 0x00005f001f007a0c */ /* 0x004fc60003f46270 */
[----:B------:R-:W2:Y:S04]  /*98bf0*/  LDL.LU R31, [R1+0x1c4] ;  /* 0x0001c400011f7983 */ /* 0x000ea80000300800 */
[----:B---3--:R1:W-:Y:S04]  /*98c00*/  @P1 STG.E [R230.64], R0 ;  /* 0x00000000e6001986 */ /* 0x0083e8000c101904 */
[----:B------:R3:W-:Y:S04]  /*98c10*/  @P4 STG.E [R232.64], R236 ;  /* 0x000000ece8004986 */ /* 0x0007e8000c101904 */
[----:B------:R3:W-:Y:S01]  /*98c20*/  @P6 STG.E [R234.64], R240 ;  /* 0x000000f0ea006986 */ /* 0x0007e2000c101904 */
[----:B-1----:R-:W-:-:S03]  /*98c30*/  IMAD.WIDE R230, R3, 0x4, R142 ;  /* 0x0000000403e67825 */ /* 0x002fc600078e028e */
[----:B------:R1:W-:Y:S01]  /*98c40*/  @P5 STG.E [R228.64], R243 ;  /* 0x000000f3e4005986 */ /* 0x0003e2000c101904 */
[C---:B------:R-:W-:Y:S01]  /*98c50*/  IADD3 R0, R3.reuse, c[0x0][0x198], RZ ;  /* 0x0000660003007a10 */ /* 0x040fe20007ffe0ff */
[C---:B---3--:R-:W-:Y:S02]  /*98c60*/  IMAD.WIDE R232, R3.reuse, 0x4, R8 ;  /* 0x0000000403e87825 */ /* 0x048fe400078e0208 */
[----:B------:R3:W-:Y:S04]  /*98c70*/  @P3 STG.E [R230.64], R242 ;  /* 0x000000f2e6003986 */ /* 0x0007e8000c101904 */
[----:B------:R-:W2:Y:S04]  /*98c80*/  LDL.LU R240, [R1+0x964] ;  /* 0x0009640001f07983 */ /* 0x000ea80000300800 */
[----:B------:R-:W2:Y:S01]  /*98c90*/  LDL.LU R236, [R1+0x3874] ;  /* 0x0038740001ec7983 */ /* 0x000ea20000300800 */
[----:B-1----:R-:W-:-:S03]  /*98ca0*/  IMAD.WIDE R228, R3, 0x4, R140 ;  /* 0x0000000403e47825 */ /* 0x002fc600078e028c */
[----:B------:R-:W2:Y:S01]  /*98cb0*/  LDL.LU R243, [R1+0x594] ;  /* 0x0005940001f37983 */ /* 0x000ea20000300800 */
[----:B---3--:R-:W-:-:S03]  /*98cc0*/  IMAD.WIDE R230, R3, 0x4, R10 ;  /* 0x0000000403e67825 */ /* 0x008fc600078e020a */
[----:B------:R-:W3:Y:S04]  /*98cd0*/  LDL.LU R242, [R1+0x4a4] ;  /* 0x0004a40001f27983 */ /* 0x000ee80000300800 */
[----:B------:R-:W2:Y:S01]  /*98ce0*/  LDL.LU R3, [R1+0x340] ;  /* 0x0003400001037983 */ /* 0x000ea20000300800 */
[----:B------:R-:W-:Y:S02]  /*98cf0*/  ISETP.LT.AND P4, PT, R246, c[0x0][0x178], !P0 ;  /* 0x00005e00f6007a0c */ /* 0x000fe40004781270 */
[----:B------:R-:W-:Y:S02]  /*98d00*/  ISETP.LT.AND P1, PT, R245, c[0x0][0x178], !P0 ;  /* 0x00005e00f5007a0c */ /* 0x000fe40004721270 */
[----:B------:R-:W-:Y:S02]  /*98d10*/  ISETP.LT.AND P0, PT, R244, c[0x0][0x178], !P0 ;  /* 0x00005e00f4007a0c */ /* 0x000fe40004701270 */
[----:B------:R-:W-:-:S02]  /*98d20*/  ISETP.LT.AND P6, PT, R251, c[0x0][0x178], !P2 ;  /* 0x00005e00fb007a0c */ /* 0x000fc400057c1270 */
[----:B------:R-:W-:Y:S01]  /*98d30*/  ISETP.LT.AND P5, PT, R250, c[0x0][0x178], !P2 ;  /* 0x00005e00fa007a0c */ /* 0x000fe200057a1270 */
[----:B------:R-:W-:Y:S01]  /*98d40*/  IMAD.WIDE R234, R0, 0x4, R4 ;  /* 0x0000000400ea7825 */ /* 0x000fe200078e0204 */
[----:B------:R-:W-:-:S03]  /*98d50*/  ISETP.LT.AND P3, PT, R249, c[0x0][0x178], !P2 ;  /* 0x00005e00f9007a0c */ /* 0x000fc60005761270 */
[----:B--2---:R1:W-:Y:S01]  /*98d60*/  @P4 STG.E [R228.64], R3 ;  /* 0x00000003e4004986 */ /* 0x0043e2000c101904 */
[----:B------:R-:W-:-:S03]  /*98d70*/  ISETP.LT.AND P4, PT, R247, c[0x0][0x178], !P2 ;  /* 0x00005e00f7007a0c */ /* 0x000fc60005781270 */
[----:B----4-:R2:W-:Y:S01]  /*98d80*/  @P1 STG.E [R230.64], R239 ;  /* 0x000000efe6001986 */ /* 0x0105e2000c101904 */
[----:B------:R-:W-:-:S03]  /*98d90*/  ISETP.LT.AND P1, PT, R248, c[0x0][0x178], !P2 ;  /* 0x00005e00f8007a0c */ /* 0x000fc60005721270 */
[----:B------:R-:W-:Y:S01]  /*98da0*/  @P0 STG.E [R232.64], R238 ;  /* 0x000000eee8000986 */ /* 0x000fe2000c101904 */
[----:B-1----:R-:W-:-:S03]  /*98db0*/  IMAD.WIDE R228, R0, 0x4, R210 ;  /* 0x0000000400e47825 */ /* 0x002fc600078e02d2 */
[----:B------:R1:W-:Y:S01]  /*98dc0*/  @P6 STG.E [R234.64], R30 ;  /* 0x0000001eea006986 */ /* 0x0003e2000c101904 */
[----:B------:R-:W-:-:S03]  /*98dd0*/  ISETP.LT.AND P6, PT, R245, c[0x0][0x178], !P2 ;  /* 0x00005e00f5007a0c */ /* 0x000fc600057c1270 */
[----:B------:R4:W-:Y:S01]  /*98de0*/  @P5 STG.E [R228.64], R237 ;  /* 0x000000ede4005986 */ /* 0x0009e2000c101904 */
[----:B------:R-:W-:Y:S01]  /*98df0*/  ISETP.LT.AND P5, PT, R246, c[0x0][0x178], !P2 ;  /* 0x00005e00f6007a0c */ /* 0x000fe200057a1270 */
[C---:B--2---:R-:W-:Y:S02]  /*98e00*/  IMAD.WIDE R230, R0.reuse, 0x4, R6 ;  /* 0x0000000400e67825 */ /* 0x044fe400078e0206 */
[----:B-1----:R-:W2:Y:S04]  /*98e10*/  LDL.LU R30, [R1+0x114] ;  /* 0x00011400011e7983 */ /* 0x002ea80000300800 */
[----:B------:R-:W2:Y:S01]  /*98e20*/  LDL.LU R238, [R1+0xf10] ;  /* 0x000f100001ee7983 */ /* 0x000ea20000300800 */
[----:B----4-:R-:W-:-:S03]  /*98e30*/  IMAD.WIDE R228, R0, 0x4, R208 ;  /* 0x0000000400e47825 */ /* 0x010fc600078e02d0 */
[----:B------:R1:W-:Y:S01]  /*98e40*/  @P3 STG.E [R230.64], R240 ;  /* 0x000000f0e6003986 */ /* 0x0003e2000c101904 */
[----:B------:R-:W-:Y:S01]  /*98e50*/  IMAD.WIDE R232, R0, 0x4, R140 ;  /* 0x0000000400e87825 */ /* 0x000fe200078e028c */
[----:B------:R-:W-:Y:S02]  /*98e60*/  ISETP.GE.AND P0, PT, R236, c[0x0][0x17c], PT ;  /* 0x00005f00ec007a0c */ /* 0x000fe40003f06270 */
[----:B------:R-:W4:Y:S01]  /*98e70*/  LDL.LU R236, [R1+0xd40] ;  /* 0x000d400001ec7983 */ /* 0x000f220000300800 */
[----:B------:R-:W-:-:S03]  /*98e80*/  IMAD.WIDE R234, R0, 0x4, R10 ;  /* 0x0000000400ea7825 */ /* 0x000fc600078e020a */
[----:B------:R-:W-:Y:S01]  /*98e90*/  @P1 STG.E [R228.64], R243 ;  /* 0x000000f3e4001986 */ /* 0x000fe2000c101904 */
[----:B-1----:R-:W-:-:S03]  /*98ea0*/  IMAD.WIDE R230, R0, 0x4, R142 ;  /* 0x0000000400e67825 */ /* 0x002fc600078e028e */
[----:B------:R-:W4:Y:S04]  /*98eb0*/  LDL.LU R239, [R1+0xd30] ;  /* 0x000d300001ef7983 */ /* 0x000f280000300800 */
[----:B---3--:R-:W-:Y:S04]  /*98ec0*/  @P4 STG.E [R230.64], R242 ;  /* 0x000000f2e6004986 */ /* 0x008fe8000c101904 */
[----:B------:R-:W4:Y:S04]  /*98ed0*/  LDL.LU R237, [R1+0xb10] ;  /* 0x000b100001ed7983 */ /* 0x000f280000300800 */
[----:B------:R-:W-:Y:S04]  /*98ee0*/  @P5 STG.E [R232.64], R241 ;  /* 0x000000f1e8005986 */ /* 0x000fe8000c101904 */
[----:B------:R-:W4:Y:S04]  /*98ef0*/  LDL.LU R240, [R1+0x6b0] ;  /* 0x0006b00001f07983 */ /* 0x000f280000300800 */
[----:B------:R1:W-:Y:S04]  /*98f00*/  @P6 STG.E [R234.64], R31 ;  /* 0x0000001fea006986 */ /* 0x0003e8000c101904 */
[----:B-1----:R-:W4:Y:S01]  /*98f10*/  LDL.LU R31, [R1+0x3878] ;  /* 0x00387800011f7983 */ /* 0x002f220000300800 */
[----:B------:R-:W-:-:S02]  /*98f20*/  ISETP.LT.AND P2, PT, R244, c[0x0][0x178], !P2 ;  /* 0x00005e00f4007a0c */ /* 0x000fc40005741270 */
[----:B------:R-:W-:Y:S01]  /*98f30*/  ISETP.LT.AND P3, PT, R251, c[0x0][0x178], !P0 ;  /* 0x00005e00fb007a0c */ /* 0x000fe20004761270 */
[----:B------:R-:W4:Y:S01]  /*98f40*/  LDL.LU R242, [R1+0x5a0] ;  /* 0x0005a00001f27983 */ /* 0x000f220000300800 */
[C---:B------:R-:W-:Y:S01]  /*98f50*/  IADD3 R3, R0.reuse, c[0x0][0x198], RZ ;  /* 0x0000660000037a10 */ /* 0x040fe20007ffe0ff */
[----:B------:R-:W-:Y:S02]  /*98f60*/  IMAD.WIDE R228, R0, 0x4, R8 ;  /* 0x0000000400e47825 */ /* 0x000fe400078e0208 */
[----:B------:R-:W4:Y:S02]  /*98f70*/  LDL.LU R241, [R1+0x4b0] ;  /* 0x0004b00001f17983 */ /* 0x000f240000300800 */
[----:B------:R-:W-:Y:S01]  /*98f80*/  IMAD.WIDE R230, R3, 0x4, R4 ;  /* 0x0000000403e67825 */ /* 0x000fe200078e0204 */
[----:B------:R-:W-:Y:S02]  /*98f90*/  ISETP.LT.AND P1, PT, R250, c[0x0][0x178], !P0 ;  /* 0x00005e00fa007a0c */ /* 0x000fe40004721270 */
[----:B------:R-:W-:-:S02]  /*98fa0*/  ISETP.LT.AND P4, PT, R249, c[0x0][0x178], !P0 ;  /* 0x00005e00f9007a0c */ /* 0x000fc40004781270 */
[----:B------:R-:W-:Y:S02]  /*98fb0*/  ISETP.LT.AND P5, PT, R248, c[0x0][0x178], !P0 ;  /* 0x00005e00f8007a0c */ /* 0x000fe400047a1270 */
[----:B------:R-:W-:Y:S01]  /*98fc0*/  ISETP.LT.AND P6, PT, R247, c[0x0][0x178], !P0 ;  /* 0x00005e00f7007a0c */ /* 0x000fe200047c1270 */
[----:B------:R-:W-:-:S04]  /*98fd0*/  IMAD.WIDE R232, R3, 0x4, R208 ;  /* 0x0000000403e87825 */ /* 0x000fc800078e02d0 */
[C---:B------:R-:W-:Y:S01]  /*98fe0*/  IMAD.WIDE R234, R3.reuse, 0x4, R142 ;  /* 0x0000000403ea7825 */ /* 0x040fe200078e028e */
[----:B--2---:R1:W-:Y:S04]  /*98ff0*/  @P2 STG.E [R228.64], R30 ;  /* 0x0000001ee4002986 */ /* 0x0043e8000c101904 */
[----:B------:R2:W-:Y:S04]  /*99000*/  @P3 STG.E [R230.64], R238 ;  /* 0x000000eee6003986 */ /* 0x0005e8000c101904 */
[----:B-1----:R-:W3:Y:S04]  /*99010*/  LDL.LU R30, [R1+0xd44] ;  /* 0x000d4400011e7983 */ /* 0x002ee80000300800 */
[----:B------:R-:W3:Y:S04]  /*99020*/  LDL.LU R243, [R1+0x270] ;  /* 0x0002700001f37983 */ /* 0x000ee80000300800 */
[----:B--2---:R-:W2:Y:S01]  /*99030*/  LDL.LU R238, [R1+0xf14] ;  /* 0x000f140001ee7983 */ /* 0x004ea20000300800 */
[----:B------:R-:W-:-:S04]  /*99040*/  IMAD.WIDE R228, R3, 0x4, R210 ;  /* 0x0000000403e47825 */ /* 0x000fc800078e02d2 */
[----:B------:R-:W-:Y:S01]  /*99050*/  IMAD.WIDE R230, R3, 0x4, R6 ;  /* 0x0000000403e67825 */ /* 0x000fe200078e0206 */
[----:B----4-:R1:W-:Y:S04]  /*99060*/  @P1 STG.E [R228.64], R236 ;  /* 0x000000ece4001986 */ /* 0x0103e8000c101904 */
[----:B------:R4:W-:Y:S04]  /*99070*/  @P4 STG.E [R230.64], R239 ;  /* 0x000000efe6004986 */ /* 0x0009e8000c101904 */
[----:B------:R1:W-:Y:S04]  /*99080*/  @P5 STG.E [R232.64], R237 ;  /* 0x000000ede8005986 */ /* 0x0003e8000c101904 */
[----:B------:R1:W-:Y:S01]  /*99090*/  @P6 STG.E [R234.64], R240 ;  /* 0x000000f0ea006986 */ /* 0x0003e2000c101904 */
[----:B------:R-:W-:-:S03]  /*990a0*/  ISETP.GE.AND P1, PT, R31, c[0x0][0x17c], PT ;  /* 0x00005f001f007a0c */ /* 0x000fc60003f26270 */
[----:B------:R-:W2:Y:S04]  /*990b0*/  LDL.LU R31, [R1+0x274] ;  /* 0x00027400011f7983 */ /* 0x000ea80000300800 */
[----:B-1----:R-:W2:Y:S04]  /*990c0*/  LDL.LU R236, [R1+0x387c] ;  /* 0x00387c0001ec7983 */ /* 0x002ea80000300800 */
[----:B----4-:R-:W4:Y:S04]  /*990d0*/  LDL.LU R239, [R1+0xd34] ;  /* 0x000d340001ef7983 */ /* 0x010f280000300800 */
[----:B------:R-:W4:Y:S04]  /*990e0*/  LDL.LU R237, [R1+0xb14] ;  /* 0x000b140001ed7983 */ /* 0x000f280000300800 */
[----:B------:R-:W4:Y:S01]  /*990f0*/  LDL.LU R240, [R1+0x6b4] ;  /* 0x0006b40001f07983 */ /* 0x000f220000300800 */
[----:B------:R-:W-:-:S02]  /*99100*/  ISETP.LT.AND P2, PT, R246, c[0x0][0x178], !P0 ;  /* 0x00005e00f6007a0c */ /* 0x000fc40004741270 */
[----:B------:R-:W-:Y:S01]  /*99110*/  ISETP.LT.AND P3, PT, R245, c[0x0][0x178], !P0 ;  /* 0x00005e00f5007a0c */ /* 0x000fe20004761270 */
[----:B------:R-:W-:Y:S01]  /*99120*/  IMAD.WIDE R230, R3, 0x4, R140 ;  /* 0x0000000403e67825 */ /* 0x000fe200078e028c */
[----:B------:R-:W-:Y:S02]  /*99130*/  ISETP.LT.AND P0, PT, R244, c[0x0][0x178], !P0 ;  /* 0x00005e00f4007a0c */ /* 0x000fe40004701270 */
[----:B------:R-:W-:Y:S01]  /*99140*/  ISETP.LT.AND P5, PT, R251, c[0x0][0x178], !P1 ;  /* 0x00005e00fb007a0c */ /* 0x000fe20004fa1270 */
[C---:B------:R-:W-:Y:S01]  /*99150*/  IMAD.WIDE R228, R3.reuse, 0x4, R10 ;  /* 0x0000000403e47825 */ /* 0x040fe200078e020a */
[----:B------:R-:W-:Y:S02]  /*99160*/  ISETP.LT.AND P6, PT, R250, c[0x0][0x178], !P1 ;  /* 0x00005e00fa007a0c */ /* 0x000fe40004fc1270 */
[----:B------:R-:W-:-:S03]  /*99170*/  IADD3 R0, R3, c[0x0][0x198], RZ ;  /* 0x0000660003007a10 */ /* 0x000fc60007ffe0ff */
[----:B------:R1:W-:Y:S04]  /*99180*/  @P2 STG.E [R230.64], R242 ;  /* 0x000000f2e6002986 */ /* 0x0003e8000c101904 */
[----:B------:R1:W-:Y:S01]  /*99190*/  @P3 STG.E [R228.64], R241 ;  /* 0x000000f1e4003986 */ /* 0x0003e2000c101904 */
[----:B------:R-:W-:Y:S01]  /*991a0*/  IMAD.WIDE R232, R0, 0x4, R210 ;  /* 0x0000000400e87825 */ /* 0x000fe200078e02d2 */
[----:B------:R-:W-:-:S03]  /*991b0*/  ISETP.LT.AND P2, PT, R249, c[0x0][0x178], !P1 ;  /* 0x00005e00f9007a0c */ /* 0x000fc60004f41270 */
[----:B-1----:R-:W-:Y:S01]  /*991c0*/  IMAD.WIDE R230, R0, 0x4, R4 ;  /* 0x0000000400e67825 */ /* 0x002fe200078e0204 */
[----:B------:R-:W4:Y:S03]  /*991d0*/  LDL.LU R242, [R1+0x5a4] ;  /* 0x0005a40001f27983 */ /* 0x000f260000300800 */
[----:B------:R-:W-:Y:S01]  /*991e0*/  IMAD.WIDE R228, R3, 0x4, R8 ;  /* 0x0000000403e47825 */ /* 0x000fe200078e0208 */
[----:B------:R-:W4:Y:S01]  /*991f0*/  LDL.LU R241, [R1+0x4b4] ;  /* 0x0004b40001f17983 */ /* 0x000f220000300800 */
[----:B------:R-:W-:Y:S02]  /*99200*/  ISETP.LT.AND P3, PT, R248, c[0x0][0x178], !P1 ;  /* 0x00005e00f8007a0c */ /* 0x000fe40004f61270 */
[----:B------:R-:W-:Y:S01]  /*99210*/  ISETP.LT.AND P4, PT, R247, c[0x0][0x178], !P1 ;  /* 0x00005e00f7007a0c */ /* 0x000fe20004f81270 */
[----:B---3--:R1:W-:Y:S04]  /*99220*/  @P0 STG.E [R228.64], R243 ;  /* 0x000000f3e4000986 */ /* 0x0083e8000c101904 */
[----:B--2---:R-:W-:Y:S04]  /*99230*/  @P5 STG.E [R230.64], R238 ;  /* 0x000000eee6005986 */ /* 0x004fe8000c101904 */
[----:B------:R2:W-:Y:S01]  /*99240*/  @P6 STG.E [R232.64], R30 ;  /* 0x0000001ee8006986 */ /* 0x0005e2000c101904 */
[----:B-1----:R-:W-:-:S03]  /*99250*/  IMAD.WIDE R228, R0, 0x4, R6 ;  /* 0x0000000400e47825 */ /* 0x002fc600078e0206 */
[----:B--2---:R-:W2:Y:S01]  /*99260*/  LDL.LU R30, [R1+0xf40] ;  /* 0x000f4000011e7983 */ /* 0x004ea20000300800 */
[----:B------:R-:W-:-:S03]  /*99270*/  IMAD.WIDE R230, R0, 0x4, R208 ;  /* 0x0000000400e67825 */ /* 0x000fc600078e02d0 */
[----:B------:R-:W3:Y:S01]  /*99280*/  LDL.LU R243, [R1+0xf30] ;  /* 0x000f300001f37983 */ /* 0x000ee20000300800 */
[----:B------:R-:W-:-:S03]  /*99290*/  IMAD.WIDE R232, R0, 0x4, R142 ;  /* 0x0000000400e87825 */ /* 0x000fc600078e028e */
[----:B------:R-:W3:Y:S04]  /*992a0*/  LDL.LU R238, [R1+0xf20] ;  /* 0x000f200001ee7983 */ /* 0x000ee80000300800 */
[----:B------:R-:W3:Y:S01]  /*992b0*/  LDL.LU R3, [R1+0x3880] ;  /* 0x0038800001037983 */ /* 0x000ee20000300800 */
[----:B------:R-:W-:-:S03]  /*992c0*/  ISETP.GE.AND P0, PT, R236, c[0x0][0x17c], PT ;  /* 0x00005f00ec007a0c */ /* 0x000fc60003f06270 */
[----:B------:R-:W3:Y:S04]  /*992d0*/  LDL.LU R236, [R1+0xf00] ;  /* 0x000f000001ec7983 */ /* 0x000ee80000300800 */
[----:B----4-:R-:W-:Y:S04]  /*992e0*/  @P2 STG.E [R228.64], R239 ;  /* 0x000000efe4002986 */ /* 0x010fe8000c101904 */
[----:B------:R1:W-:Y:S04]  /*992f0*/  @P3 STG.E [R230.64], R237 ;  /* 0x000000ede6003986 */ /* 0x0003e8000c101904 */
[----:B------:R4:W-:Y:S04]  /*99300*/  @P4 STG.E [R232.64], R240 ;  /* 0x000000f0e8004986 */ /* 0x0009e8000c101904 */
[----:B-1----:R-:W3:Y:S04]  /*99310*/  LDL.LU R237, [R1+0xc50] ;  /* 0x000c500001ed7983 */ /* 0x002ee80000300800 */
[----:B----4-:R-:W3:Y:S01]  /*99320*/  LDL.LU R240, [R1+0x880] ;  /* 0x0008800001f07983 */ /* 0x010ee20000300800 */
[----:B------:R-:W-:-:S02]  /*99330*/  ISETP.LT.AND P5, PT, R246, c[0x0][0x178], !P1 ;  /* 0x00005e00f6007a0c */ /* 0x000fc40004fa1270 */
[----:B------:R-:W-:Y:S01]  /*99340*/  ISETP.LT.AND P6, PT, R245, c[0x0][0x178], !P1 ;  /* 0x00005e00f5007a0c */ /* 0x000fe20004fc1270 */
[----:B------:R-:W-:Y:S01]  /*99350*/  IMAD.WIDE R228, R0, 0x4, R140 ;  /* 0x0000000400e47825 */ /* 0x000fe200078e028c */
[----:B------:R-:W-:Y:S01]  /*99360*/  ISETP.LT.AND P1, PT, R244, c[0x0][0x178], !P1 ;  /* 0x00005e00f4007a0c */ /* 0x000fe20004f21270 */
[----:B------:R-:W3:Y:S01]  /*99370*/  LDL.LU R239, [R1+0x6e0] ;  /* 0x0006e00001ef7983 */ /* 0x000ee20000300800 */
[----:B------:R-:W-:Y:S01]  /*99380*/  ISETP.LT.AND P4, PT, R251, c[0x0][0x178], !P0 ;  /* 0x00005e00fb007a0c */ /* 0x000fe20004781270 */
[----:B------:R-:W-:-:S04]  /*99390*/  IMAD.WIDE R230, R0, 0x4, R10 ;  /* 0x0000000400e67825 */ /* 0x000fc800078e020a */
[C---:B------:R-:W-:Y:S01]  /*993a0*/  IMAD.WIDE R232, R0.reuse, 0x4, R8 ;  /* 0x0000000400e87825 */ /* 0x040fe200078e0208 */
[----:B------:R-:W-:Y:S01]  /*993b0*/  IADD3 R0, R0, c[0x0][0x198], RZ ;  /* 0x0000660000007a10 */ /* 0x000fe20007ffe0ff */
[----:B------:R1:W-:Y:S01]  /*993c0*/  @P5 STG.E [R228.64], R242 ;  /* 0x000000f2e4005986 */ /* 0x0003e2000c101904 */
[----:B------:R-:W-:Y:S02]  /*993d0*/  ISETP.LT.AND P2, PT, R250, c[0x0][0x178], !P0 ;  /* 0x00005e00fa007a0c */ /* 0x000fe40004741270 */
[----:B------:R-:W-:Y:S01]  /*993e0*/  ISETP.LT.AND P3, PT, R249, c[0x0][0x178], !P0 ;  /* 0x00005e00f9007a0c */ /* 0x000fe20004761270 */
[----:B------:R1:W-:Y:S01]  /*993f0*/  @P6 STG.E [R230.64], R241 ;  /* 0x000000f1e6006986 */ /* 0x0003e2000c101904 */
[----:B------:R-:W-:Y:S02]  /*99400*/  ISETP.LT.AND P6, PT, R248, c[0x0][0x178], !P0 ;  /* 0x00005e00f8007a0c */ /* 0x000fe400047c1270 */
[----:B------:R-:W-:Y:S01]  /*99410*/  ISETP.LT.AND P5, PT, R247, c[0x0][0x178], !P0 ;  /* 0x00005e00f7007a0c */ /* 0x000fe200047a1270 */
[----:B------:R1:W-:Y:S02]  /*99420*/  @P1 STG.E [R232.64], R31 ;  /* 0x0000001fe8001986 */ /* 0x0003e4000c101904 */
[----:B-1----:R-:W-:-:S02]  /*99430*/  IMAD.WIDE R228, R0, 0x4, R4 ;  /* 0x0000000400e47825 */ /* 0x002fc400078e0204 */
[----:B------:R-:W3:Y:S02]  /*99440*/  LDL.LU R241, [R1+0x2b0] ;  /* 0x0002b00001f17983 */ /* 0x000ee40000300800 */
[C---:B------:R-:W-:Y:S02]  /*99450*/  IMAD.WIDE R230, R0.reuse, 0x4, R210 ;  /* 0x0000000400e67825 */ /* 0x040fe400078e02d2 */
[----:B------:R-:W3:Y:S02]  /*99460*/  LDL.LU R31, [R1+0xf44] ;  /* 0x000f4400011f7983 */ /* 0x000ee40000300800 */
[----:B------:R-:W-:Y:S02]  /*99470*/  IMAD.WIDE R232, R0, 0x4, R6 ;  /* 0x0000000400e87825 */ /* 0x000fe400078e0206 */
[----:B------:R-:W3:Y:S04]  /*99480*/  LDL.LU R242, [R1+0xf04] ;  /* 0x000f040001f27983 */ /* 0x000ee80000300800 */
[----:B--2---:R1:W-:Y:S01]  /*99490*/  @P4 STG.E [R228.64], R30 ;  /* 0x0000001ee4004986 */ /* 0x0043e2000c101904 */
[----:B------:R-:W-:-:S03]  /*994a0*/  ISETP.LT.AND P4, PT, R246, c[0x0][0x178], !P0 ;  /* 0x00005e00f6007a0c */ /* 0x000fc60004781270 */
[----:B---3--:R2:W-:Y:S04]  /*994b0*/  @P2 STG.E [R230.64], R243 ;  /* 0x000000f3e6002986 */ /* 0x0085e8000c101904 */
[----:B------:R3:W-:Y:S04]  /*994c0*/  @P3 STG.E [R232.64], R238 ;  /* 0x000000eee8003986 */ /* 0x0007e8000c101904 */
[----:B-1----:R-:W3:Y:S01]  /*994d0*/  LDL.LU R30, [R1+0x6e4] ;  /* 0x0006e400011e7983 */ /* 0x002ee20000300800 */
[----:B------:R-:W-:-:S03]  /*994e0*/  IMAD.WIDE R228, R0, 0x4, R140 ;  /* 0x0000000400e47825 */ /* 0x000fc600078e028c */
[----:B--2---:R-:W2:Y:S01]  /*994f0*/  LDL.LU R243, [R1+0xf34] ;  /* 0x000f340001f37983 */ /* 0x004ea20000300800 */
[----:B------:R-:W-:-:S03]  /*99500*/  IMAD.WIDE R230, R0, 0x4, R208 ;  /* 0x0000000400e67825 */ /* 0x000fc600078e02d0 */
[----:B---3--:R-:W3:Y:S01]  /*99510*/  LDL.LU R238, [R1+0xf24] ;  /* 0x000f240001ee7983 */ /* 0x008ee20000300800 */
[----:B------:R-:W-:-:S03]  /*99520*/  IMAD.WIDE R232, R0, 0x4, R142 ;  /* 0x0000000400e87825 */ /* 0x000fc600078e028e */
[----:B------:R-:W3:Y:S04]  /*99530*/  LDL.LU R234, [R1+0x3884] ;  /* 0x0038840001ea7983 */ /* 0x000ee80000300800 */
[----:B------:R-:W-:Y:S04]  /*99540*/  @P6 STG.E [R230.64], R236 ;  /* 0x000000ece6006986 */ /* 0x000fe8000c101904 */
[----:B------:R1:W-:Y:S04]  /*99550*/  @P5 STG.E [R232.64], R237 ;  /* 0x000000ede8005986 */ /* 0x0003e8000c101904 */
[----:B------:R1:W-:Y:S04]  /*99560*/  @P4 STG.E [R228.64], R240 ;  /* 0x000000f0e4004986 */ /* 0x0003e8000c101904 */
[----:B-1----:R-:W3:Y:S04]  /*99570*/  LDL.LU R237, [R1+0xc54] ;  /* 0x000c540001ed7983 */ /* 0x002ee80000300800 */
[----:B------:R-:W3:Y:S01]  /*99580*/  LDL.LU R240, [R1+0x884] ;  /* 0x0008840001f07983 */ /* 0x000ee20000300800 */
[----:B------:R-:W-:-:S02]  /*99590*/  ISETP.GE.AND P1, PT, R3, c[0x0][0x17c], PT ;  /* 0x00005f0003007a0c */ /* 0x000fc40003f26270 */
        /* <DEDUP_REMOVED lines=8> */
[----:B------:R-:W-:Y:S01]  /*99620*/  ISETP.LT.AND P5, PT, R248, c[0x0][0x178], !P1 ;  /* 0x00005e00f8007a0c */ /* 0x000fe20004fa1270 */
[----:B------:R1:W-:Y:S02]  /*99630*/  @P2 STG.E [R228.64], R239 ;  /* 0x000000efe4002986 */ /* 0x0003e4000c101904 */
[----:B------:R-:W-:-:S02]  /*99640*/  IMAD.WIDE R232, R3, 0x4, R4 ;  /* 0x0000000403e87825 */ /* 0x000fc400078e0204 */
[----:B------:R1:W-:Y:S01]  /*99650*/  @P0 STG.E [R230.64], R241 ;  /* 0x000000f1e6000986 */ /* 0x0003e2000c101904 */
[----:B------:R-:W-:Y:S02]  /*99660*/  ISETP.LT.AND P0, PT, R247, c[0x0][0x178], !P1 ;  /* 0x00005e00f7007a0c */ /* 0x000fe40004f01270 */
[----:B------:R-:W-:Y:S01]  /*99670*/  ISETP.LT.AND P2, PT, R246, c[0x0][0x178], !P1 ;  /* 0x00005e00f6007a0c */ /* 0x000fe20004f41270 */
[----:B------:R1:W-:Y:S01]  /*99680*/  @P3 STG.E [R232.64], R31 ;  /* 0x0000001fe8003986 */ /* 0x0003e2000c101904 */
[----:B------:R-:W-:Y:S01]  /*99690*/  ISETP.LT.AND P3, PT, R245, c[0x0][0x178], !P1 ;  /* 0x00005e00f5007a0c */ /* 0x000fe20004f61270 */
[----:B-1----:R-:W-:-:S04]  /*996a0*/  IMAD.WIDE R228, R3, 0x4, R210 ;  /* 0x0000000403e47825 */ /* 0x002fc800078e02d2 */
[----:B------:R-:W-:-:S04]  /*996b0*/  IMAD.WIDE R230, R3, 0x4, R6 ;  /* 0x0000000403e67825 */ /* 0x000fc800078e0206 */
[C---:B------:R-:W-:Y:S01]  /*996c0*/  IMAD.WIDE R232, R3.reuse, 0x4, R208 ;  /* 0x0000000403e87825 */ /* 0x040fe200078e02d0 */
[----:B------:R-:W3:Y:S04]  /*996d0*/  LDL.LU R31, [R1+0x2b4] ;  /* 0x0002b400011f7983 */ /* 0x000ee80000300800 */
[----:B------:R-:W3:Y:S04]  /*996e0*/  LDL.LU R241, [R1+0x958] ;  /* 0x0009580001f17983 */ /* 0x000ee80000300800 */
[----:B------:R-:W3:Y:S04]  /*996f0*/  LDL.LU R0, [R1+0x808] ;  /* 0x0008080001007983 */ /* 0x000ee80000300800 */
[----:B--2---:R1:W-:Y:S04]  /*99700*/  @P6 STG.E [R228.64], R243 ;  /* 0x000000f3e4006986 */ /* 0x0043e8000c101904 */
[----:B---3--:R2:W-:Y:S04]  /*99710*/  @P4 STG.E [R230.64], R238 ;  /* 0x000000eee6004986 */ /* 0x0085e8000c101904 */
[----:B------:R3:W-:Y:S01]  /*99720*/  @P5 STG.E [R232.64], R242 ;  /* 0x000000f2e8005986 */ /* 0x0007e2000c101904 */
[----:B-1----:R-:W-:-:S03]  /*99730*/  IMAD.WIDE R228, R3, 0x4, R142 ;  /* 0x0000000403e47825 */ /* 0x002fc600078e028e */
[----:B------:R-:W4:Y:S01]  /*99740*/  LDL.LU R243, [R1+0x7e8] ;  /* 0x0007e80001f37983 */ /* 0x000f220000300800 */
[----:B--2---:R-:W-:-:S03]  /*99750*/  IMAD.WIDE R230, R3, 0x4, R140 ;  /* 0x0000000403e67825 */ /* 0x004fc600078e028c */
[----:B------:R-:W2:Y:S01]  /*99760*/  LDL.LU R238, [R1+0x338] ;  /* 0x0003380001ee7983 */ /* 0x000ea20000300800 */
[----:B---3--:R-:W-:-:S03]  /*99770*/  IMAD.WIDE R232, R3, 0x4, R10 ;  /* 0x0000000403e87825 */ /* 0x008fc600078e020a */
[----:B------:R-:W3:Y:S04]  /*99780*/  LDL.LU R242, [R1+0x198] ;  /* 0x0001980001f27983 */ /* 0x000ee80000300800 */
[----:B------:R-:W-:Y:S04]  /*99790*/  @P0 STG.E [R228.64], R237 ;  /* 0x000000ede4000986 */ /* 0x000fe8000c101904 */
[----:B------:R-:W-:Y:S04]  /*997a0*/  @P2 STG.E [R230.64], R240 ;  /* 0x000000f0e6002986 */ /* 0x000fe8000c101904 */
[----:B------:R1:W-:Y:S04]  /*997b0*/  @P3 STG.E [R232.64], R30 ;  /* 0x0000001ee8003986 */ /* 0x0003e8000c101904 */
[----:B-1----:R-:W3:Y:S04]  /*997c0*/  LDL.LU R30, [R1+0x3888] ;  /* 0x00388800011e7983 */ /* 0x002ee80000300800 */
[----:B------:R-:W3:Y:S01]  /*997d0*/  LDL.LU R240, [R1+0x108] ;  /* 0x0001080001f07983 */ /* 0x000ee20000300800 */
[----:B------:R-:W-:-:S02]  /*997e0*/  ISETP.GE.AND P6, PT, R234, c[0x0][0x17c], PT ;  /* 0x00005f00ea007a0c */ /* 0x000fc40003fc6270 */
        /* <DEDUP_REMOVED lines=12> */
[----:B-1----:R-:W3:Y:S04]  /*998b0*/  LDL.LU R31, [R1+0x80c] ;  /* 0x00080c00011f7983 */ /* 0x002ee80000300800 */
[----:B------:R-:W3:Y:S01]  /*998c0*/  LDL.LU R239, [R1+0x68] ;  /* 0x0000680001ef7983 */ /* 0x000ee20000300800 */
[----:B------:R-:W-:-:S03]  /*998d0*/  IMAD.WIDE R228, R236, 0x4, R210 ;  /* 0x00000004ece47825 */ /* 0x000fc600078e02d2 */
[----:B------:R-:W3:Y:S01]  /*998e0*/  LDL.LU R237, [R1+0x58] ;  /* 0x0000580001ed7983 */ /* 0x000ee20000300800 */
[----:B------:R-:W-:-:S03]  /*998f0*/  IMAD.WIDE R230, R236, 0x4, R6 ;  /* 0x00000004ece67825 */ /* 0x000fc600078e0206 */
[----:B------:R-:W3:Y:S01]  /*99900*/  LDL.LU R241, [R1+0x95c] ;  /* 0x00095c0001f17983 */ /* 0x000ee20000300800 */
[----:B------:R-:W-:-:S03]  /*99910*/  IMAD.WIDE R232, R236, 0x4, R208 ;  /* 0x00000004ece87825 */ /* 0x000fc600078e02d0 */
[----:B------:R1:W-:Y:S01]  /*99920*/  @P5 STG.E [R228.64], R0 ;  /* 0x00000000e4005986 */ /* 0x0003e2000c101904 */
[----:B------:R-:W-:-:S04]  /*99930*/  IMAD.WIDE R234, R236, 0x4, R142 ;  /* 0x00000004ecea7825 */ /* 0x000fc800078e028e */
[----:B-1----:R-:W-:Y:S01]  /*99940*/  IMAD.WIDE R228, R236, 0x4, R140 ;  /* 0x00000004ece47825 */ /* 0x002fe200078e028c */
[----:B----4-:R1:W-:Y:S04]  /*99950*/  @P3 STG.E [R230.64], R243 ;  /* 0x000000f3e6003986 */ /* 0x0103e8000c101904 */
[----:B--2---:R2:W-:Y:S04]  /*99960*/  @P2 STG.E [R232.64], R238 ;  /* 0x000000eee8002986 */ /* 0x0045e8000c101904 */
[----:B---3--:R3:W-:Y:S01]  /*99970*/  @P0 STG.E [R234.64], R242 ;  /* 0x000000f2ea000986 */ /* 0x0087e2000c101904 */
[----:B------:R-:W-:-:S03]  /*99980*/  ISETP.GE.AND P1, PT, R30, c[0x0][0x17c], PT ;  /* 0x00005f001e007a0c */ /* 0x000fc60003f26270 */
[----:B------:R-:W4:Y:S04]  /*99990*/  LDL.LU R30, [R1+0x6c] ;  /* 0x00006c00011e7983 */ /* 0x000f280000300800 */
[----:B-1----:R-:W4:Y:S04]  /*999a0*/  LDL.LU R243, [R1+0x7ec] ;  /* 0x0007ec0001f37983 */ /* 0x002f280000300800 */
[----:B--2---:R-:W2:Y:S04]  /*999b0*/  LDL.LU R238, [R1+0x33c] ;  /* 0x00033c0001ee7983 */ /* 0x004ea80000300800 */
[----:B---3--:R-:W3:Y:S04]  /*999c0*/  LDL.LU R242, [R1+0x19c] ;  /* 0x00019c0001f27983 */ /* 0x008ee80000300800 */
[----:B------:R1:W-:Y:S04]  /*999d0*/  @P4 STG.E [R228.64], R240 ;  /* 0x000000f0e4004986 */ /* 0x0003e8000c101904 */
[----:B------:R-:W3:Y:S04]  /*999e0*/  LDL.LU R3, [R1+0x388c] ;  /* 0x00388c0001037983 */ /* 0x000ee80000300800 */
[----:B-1----:R-:W3:Y:S01]  /*999f0*/  LDL.LU R240, [R1+0x10c] ;  /* 0x00010c0001f07983 */ /* 0x002ee20000300800 */
[----:B------:R-:W-:-:S02]  /*99a00*/  ISETP.LT.AND P0, PT, R245, c[0x0][0x178], !P6 ;  /* 0x00005e00f5007a0c */ /* 0x000fc40007701270 */
        /* <DEDUP_REMOVED lines=11> */
[----:B------:R1:W-:Y:S04]  /*99ac0*/  @P6 STG.E [R230.64], R237 ;  /* 0x000000ede6006986 */ /* 0x0003e8000c101904 */
[----:B------:R1:W-:Y:S01]  /*99ad0*/  @P3 STG.E [R232.64], R241 ;  /* 0x000000f1e8003986 */ /* 0x0003e2000c101904 */
[----:B------:R-:W-:-:S03]  /*99ae0*/  ISETP.LT.AND P3, PT, R246, c[0x0][0x178], !P1 ;  /* 0x00005e00f6007a0c */ /* 0x000fc60004f61270 */
[----:B------:R1:W-:Y:S01]  /*99af0*/  @P2 STG.E [R234.64], R31 ;  /* 0x0000001fea002986 */ /* 0x0003e2000c101904 */
[----:B------:R-:W-:Y:S01]  /*99b00*/  ISETP.LT.AND P2, PT, R247, c[0x0][0x178], !P1 ;  /* 0x00005e00f7007a0c */ /* 0x000fe20004f41270 */
[C---:B-1----:R-:W-:Y:S01]  /*99b10*/  IMAD.WIDE R228, R0.reuse, 0x4, R6 ;  /* 0x0000000400e47825 */ /* 0x042fe200078e0206 */
[----:B------:R-:W-:Y:S01]  /*99b20*/  ISETP.LT.AND P6, PT, R245, c[0x0][0x178], !P1 ;  /* 0x00005e00f5007a0c */ /* 0x000fe20004fc1270 */
[----:B------:R-:W3:Y:S02]  /*99b30*/  LDL.LU R237, [R1+0x5c] ;  /* 0x00005c0001ed7983 */ /* 0x000ee40000300800 */
[C---:B------:R-:W-:Y:S02]  /*99b40*/  IMAD.WIDE R230, R0.reuse, 0x4, R208 ;  /* 0x0000000400e67825 */ /* 0x040fe400078e02d0 */
[----:B------:R-:W3:Y:S04]  /*99b50*/  LDL.LU R241, [R1+0xb98] ;  /* 0x000b980001f17983 */ /* 0x000ee80000300800 */
[----:B------:R-:W3:Y:S01]  /*99b60*/  LDL.LU R31, [R1+0xa68] ;  /* 0x000a6800011f7983 */ /* 0x000ee20000300800 */
[----:B------:R-:W-:-:S03]  /*99b70*/  IMAD.WIDE R232, R0, 0x4, R10 ;  /* 0x0000000400e87825 */ /* 0x000fc600078e020a */
[----:B------:R-:W3:Y:S04]  /*99b80*/  LDL.LU R234, [R1+0x968] ;  /* 0x0009680001ea7983 */ /* 0x000ee80000300800 */
[----:B------:R-:W3:Y:S04]  /*99b90*/  LDL.LU R235, [R1+0x598] ;  /* 0x0005980001eb7983 */ /* 0x000ee80000300800 */
[----:B------:R-:W3:Y:S04]  /*99ba0*/  LDL.LU R236, [R1+0x4a8] ;  /* 0x0004a80001ec7983 */ /* 0x000ee80000300800 */
[----:B----4-:R1:W-:Y:S04]  /*99bb0*/  @P5 STG.E [R228.64], R243 ;  /* 0x000000f3e4005986 */ /* 0x0103e8000c101904 */
[----:B--2---:R2:W-:Y:S01]  /*99bc0*/  @P4 STG.E [R230.64], R238 ;  /* 0x000000eee6004986 */ /* 0x0045e2000c101904 */
[----:B-1----:R-:W-:-:S04]  /*99bd0*/  IMAD.WIDE R228, R0, 0x4, R142 ;  /* 0x0000000400e47825 */ /* 0x002fc800078e028e */
[----:B--2---:R-:W-:Y:S01]  /*99be0*/  IMAD.WIDE R230, R0, 0x4, R140 ;  /* 0x0000000400e67825 */ /* 0x004fe200078e028c */
[----:B---3--:R-:W-:Y:S04]  /*99bf0*/  @P2 STG.E [R228.64], R242 ;  /* 0x000000f2e4002986 */ /* 0x008fe8000c101904 */
[----:B------:R-:W-:Y:S04]  /*99c00*/  @P3 STG.E [R230.64], R240 ;  /* 0x000000f0e6003986 */ /* 0x000fe8000c101904 */
[----:B------:R1:W-:Y:S04]  /*99c10*/  @P6 STG.E [R232.64], R30 ;  /* 0x0000001ee8006986 */ /* 0x0003e8000c101904 */
[----:B-1----:R-:W2:Y:S04]  /*99c20*/  LDL.LU R30, [R1+0x3890] ;  /* 0x00389000011e7983 */ /* 0x002ea80000300800 */
[----:B------:R-:W3:Y:S04]  /*99c30*/  LDL.LU R239, [R1+0x348] ;  /* 0x0003480001ef7983 */ /* 0x000ee80000300800 */
[----:B------:R-:W4:Y:S04]  /*99c40*/  LDL.LU R243, [R1+0x1c8] ;  /* 0x0001c80001f37983 */ /* 0x000f280000300800 */
[----:B------:R-:W4:Y:S01]  /*99c50*/  LDL.LU R240, [R1+0x118] ;  /* 0x0001180001f07983 */ /* 0x000f220000300800 */
        /* <DEDUP_REMOVED lines=17> */
[C---:B-1----:R-:W-:Y:S02]  /*99d70*/  IMAD.WIDE R228, R3.reuse, 0x4, R6 ;  /* 0x0000000403e47825 */ /* 0x042fe400078e0206 */
        /* <DEDUP_REMOVED lines=8> */
[----:B------:R1:W-:Y:S01]  /*99e00*/  @P2 STG.E [R232.64], R236 ;  /* 0x000000ece8002986 */ /* 0x0003e2000c101904 */
[----:B------:R-:W-:-:S03]  /*99e10*/  IMAD.WIDE R230, R3, 0x4, R10 ;  /* 0x0000000403e67825 */ /* 0x000fc600078e020a */
[----:B------:R-:W4:Y:S04]  /*99e20*/  LDL.LU R242, [R1+0x59c] ;  /* 0x00059c0001f27983 */ /* 0x000f280000300800 */
[----:B------:R-:W4:Y:S01]  /*99e30*/  LDL.LU R237, [R1+0x4ac] ;  /* 0x0004ac0001ed7983 */ /* 0x000f220000300800 */
[----:B-1----:R-:W-:Y:S01]  /*99e40*/  IMAD.WIDE R232, R3, 0x4, R8 ;  /* 0x0000000403e87825 */ /* 0x002fe200078e0208 */
[----:B--2---:R-:W-:Y:S02]  /*99e50*/  ISETP.GE.AND P0, PT, R30, c[0x0][0x17c], PT ;  /* 0x00005f001e007a0c */ /* 0x004fe40003f06270 */
[----:B------:R-:W2:Y:S04]  /*99e60*/  LDL.LU R30, [R1+0x34c] ;  /* 0x00034c00011e7983 */ /* 0x000ea80000300800 */
[----:B---3--:R-:W-:Y:S04]  /*99e70*/  @P1 STG.E [R228.64], R239 ;  /* 0x000000efe4001986 */ /* 0x008fe8000c101904 */
[----:B----4-:R-:W-:Y:S04]  /*99e80*/  @P4 STG.E [R230.64], R243 ;  /* 0x000000f3e6004986 */ /* 0x010fe8000c101904 */
        /* <DEDUP_REMOVED lines=41> */
[----:B------:R-:W-:Y:S01]  /*9a120*/  ISETP.LT.AND P6, PT, R247, c[0x0][0x178], !P2 ;  /* 0x00005e00f7007a0c */ /* 0x000fe200057c1270 */
[----:B------:R-:W-:Y:S01]  /*9a130*/  IMAD.WIDE R230, R0, 0x4, R4 ;  /* 0x0000000400e67825 */ /* 0x000fe200078e0204 */
[----:B------:R-:W-:Y:S01]  /*9a140*/  ISETP.LT.AND P3, PT, R248, c[0x0][0x178], !P2 ;  /* 0x00005e00f8007a0c */ /* 0x000fe20005761270 */
[----:B------:R-:W4:Y:S02]  /*9a150*/  LDL.LU R240, [R1+0xf1c] ;  /* 0x000f1c0001f07983 */ /* 0x000f240000300800 */
[----:B------:R-:W-:-:S02]  /*9a160*/  IMAD.WIDE R232, R0, 0x4, R210 ;  /* 0x0000000400e87825 */ /* 0x000fc400078e02d2 */
[----:B------:R-:W4:Y:S02]  /*9a170*/  LDL.LU R237, [R1+0xd4c] ;  /* 0x000d4c0001ed7983 */ /* 0x000f240000300800 */
[C---:B------:R-:W-:Y:S02]  /*9a180*/  IMAD.WIDE R234, R0.reuse, 0x4, R6 ;  /* 0x0000000400ea7825 */ /* 0x040fe400078e0206 */
[----:B------:R1:W-:Y:S02]  /*9a190*/  @P0 STG.E [R228.64], R31 ;  /* 0x0000001fe4000986 */ /* 0x0003e4000c101904 */
[----:B-1----:R-:W-:Y:S02]  /*9a1a0*/  IMAD.WIDE R228, R0, 0x4, R208 ;  /* 0x0000000400e47825 */ /* 0x002fe400078e02d0 */
        /* <DEDUP_REMOVED lines=25> */
[----:B--2---:R-:W-:Y:S04]  /*9a340*/  @P4 STG.E [R230.64], R0 ;  /* 0x00000000e6004986 */ /* 0x004fe8000c101904 */
[----:B----4-:R1:W-:Y:S04]  /*9a350*/  @P1 STG.E [R228.64], R239 ;  /* 0x000000efe4001986 */ /* 0x0103e8000c101904 */
[----:B------:R-:W-:Y:S01]  /*9a360*/  @P2 STG.E [R232.64], R238 ;  /* 0x000000eee8002986 */ /* 0x000fe2000c101904 */
[----:B------:R-:W-:-:S03]  /*9a370*/  ISETP.LT.AND P2, PT, R248, c[0x0][0x178], !P0 ;  /* 0x00005e00f8007a0c */ /* 0x000fc60004741270 */
[----:B------:R2:W-:Y:S01]  /*9a380*/  @P3 STG.E [R234.64], R240 ;  /* 0x000000f0ea003986 */ /* 0x0005e2000c101904 */
[----:B-1----:R-:W-:Y:S01]  /*9a390*/  IMAD.WIDE R228, R3, 0x4, R210 ;  /* 0x0000000403e47825 */ /* 0x002fe200078e02d2 */
[----:B------:R-:W-:Y:S02]  /*9a3a0*/  ISETP.LT.AND P3, PT, R247, c[0x0][0x178], !P0 ;  /* 0x00005e00f7007a0c */ /* 0x000fe40004761270 */
[----:B------:R-:W-:Y:S02]  /*9a3b0*/  ISETP.LT.AND P4, PT, R245, c[0x0][0x178], !P0 ;  /* 0x00005e00f5007a0c */ /* 0x000fe40004781270 */
[----:B------:R1:W-:Y:S01]  /*9a3c0*/  @P6 STG.E [R228.64], R237 ;  /* 0x000000ede4006986 */ /* 0x0003e2000c101904 */
[----:B------:R-:W-:Y:S01]  /*9a3d0*/  ISETP.LT.AND P6, PT, R246, c[0x0][0x178], !P0 ;  /* 0x00005e00f6007a0c */ /* 0x000fe200047c1270 */
[C---:B------:R-:W-:Y:S02]  /*9a3e0*/  IMAD.WIDE R230, R3.reuse, 0x4, R6 ;  /* 0x0000000403e67825 */ /* 0x040fe400078e0206 */
[----:B--2---:R-:W2:Y:S02]  /*9a3f0*/  LDL.LU R240, [R1+0x27c] ;  /* 0x00027c0001f07983 */ /* 0x004ea40000300800 */
[----:B------:R-:W-:-:S02]  /*9a400*/  IMAD.WIDE R232, R3, 0x4, R140 ;  /* 0x0000000403e87825 */ /* 0x000fc400078e028c */
[----:B------:R4:W-:Y:S02]  /*9a410*/  @P5 STG.E [R230.64], R241 ;  /* 0x000000f1e6005986 */ /* 0x0009e4000c101904 */
[C---:B-1----:R-:W-:Y:S02]  /*9a420*/  IMAD.WIDE R228, R3.reuse, 0x4, R208 ;  /* 0x0000000403e47825 */ /* 0x042fe400078e02d0 */
[----:B------:R-:W2:Y:S01]  /*9a430*/  LDL.LU R238, [R1+0xf48] ;  /* 0x000f480001ee7983 */ /* 0x000ea20000300800 */
[----:B------:R-:W-:Y:S01]  /*9a440*/  ISETP.GE.AND P1, PT, R236, c[0x0][0x17c], PT ;  /* 0x00005f00ec007a0c */ /* 0x000fe20003f26270 */
[C---:B------:R-:W-:Y:S02]  /*9a450*/  IMAD.WIDE R234, R3.reuse, 0x4, R10 ;  /* 0x0000000403ea7825 */ /* 0x040fe400078e020a */
[----:B------:R-:W2:Y:S02]  /*9a460*/  LDL.LU R236, [R1+0xf38] ;  /* 0x000f380001ec7983 */ /* 0x000ea40000300800 */
[----:B----4-:R-:W-:-:S02]  /*9a470*/  IMAD.WIDE R230, R3, 0x4, R142 ;  /* 0x0000000403e67825 */ /* 0x010fc400078e028e */
[----:B------:R-:W-:Y:S04]  /*9a480*/  @P2 STG.E [R228.64], R243 ;  /* 0x000000f3e4002986 */ /* 0x000fe8000c101904 */
[----:B------:R-:W4:Y:S04]  /*9a490*/  LDL.LU R239, [R1+0xf28] ;  /* 0x000f280001ef7983 */ /* 0x000f280000300800 */
[----:B---3--:R-:W-:Y:S04]  /*9a4a0*/  @P3 STG.E [R230.64], R242 ;  /* 0x000000f2e6003986 */ /* 0x008fe8000c101904 */
[----:B------:R-:W4:Y:S04]  /*9a4b0*/  LDL.LU R237, [R1+0xf08] ;  /* 0x000f080001ed7983 */ /* 0x000f280000300800 */
[----:B------:R-:W-:Y:S04]  /*9a4c0*/  @P6 STG.E [R232.64], R31 ;  /* 0x0000001fe8006986 */ /* 0x000fe8000c101904 */
[----:B------:R-:W4:Y:S04]  /*9a4d0*/  LDL.LU R241, [R1+0xc58] ;  /* 0x000c580001f17983 */ /* 0x000f280000300800 */
[----:B------:R1:W-:Y:S04]  /*9a4e0*/  @P4 STG.E [R234.64], R30 ;  /* 0x0000001eea004986 */ /* 0x0003e8000c101904 */
[----:B-1----:R-:W4:Y:S04]  /*9a4f0*/  LDL.LU R30, [R1+0x38a0] ;  /* 0x0038a000011e7983 */ /* 0x002f280000300800 */
[----:B------:R-:W4:Y:S04]  /*9a500*/  LDL.LU R242, [R1+0x888] ;  /* 0x0008880001f27983 */ /* 0x000f280000300800 */
[----:B------:R-:W4:Y:S01]  /*9a510*/  LDL.LU R31, [R1+0x6e8] ;  /* 0x0006e800011f7983 */ /* 0x000f220000300800 */
[----:B------:R-:W-:-:S02]  /*9a520*/  ISETP.LT.AND P0, PT, R244, c[0x0][0x178], !P0 ;  /* 0x00005e00f4007a0c */ /* 0x000fc40004701270 */
[----:B------:R-:W-:Y:S02]  /*9a530*/  ISETP.LT.AND P5, PT, R251, c[0x0][0x178], !P1 ;  /* 0x00005e00fb007a0c */ /* 0x000fe40004fa1270 */
[C---:B------:R-:W-:Y:S01]  /*9a540*/  IADD3 R0, R3.reuse, c[0x0][0x198], RZ ;  /* 0x0000660003007a10 */ /* 0x040fe20007ffe0ff */
[----:B------:R-:W-:Y:S01]  /*9a550*/  IMAD.WIDE R228, R3, 0x4, R8 ;  /* 0x0000000403e47825 */ /* 0x000fe200078e0208 */
[----:B------:R-:W-:Y:S02]  /*9a560*/  ISETP.LT.AND P3, PT, R250, c[0x0][0x178], !P1 ;  /* 0x00005e00fa007a0c */ /* 0x000fe40004f61270 */
[----:B------:R-:W-:Y:S01]  /*9a570*/  ISETP.LT.AND P2, PT, R249, c[0x0][0x178], !P1 ;  /* 0x00005e00f9007a0c */ /* 0x000fe20004f41270 */
[----:B------:R-:W-:Y:S01]  /*9a580*/  IMAD.WIDE R230, R0, 0x4, R4 ;  /* 0x0000000400e67825 */ /* 0x000fe200078e0204 */
[----:B------:R-:W-:Y:S02]  /*9a590*/  ISETP.LT.AND P6, PT, R248, c[0x0][0x178], !P1 ;  /* 0x00005e00f8007a0c */ /* 0x000fe40004fc1270 */
[----:B------:R-:W-:Y:S01]  /*9a5a0*/  ISETP.LT.AND P4, PT, R247, c[0x0][0x178], !P1 ;  /* 0x00005e00f7007a0c */ /* 0x000fe20004f81270 */
[----:B------:R-:W-:-:S04]  /*9a5b0*/  IMAD.WIDE R232, R0, 0x4, R208 ;  /* 0x0000000400e87825 */ /* 0x000fc800078e02d0 */
[C---:B------:R-:W-:Y:S01]  /*9a5c0*/  IMAD.WIDE R234, R0.reuse, 0x4, R142 ;  /* 0x0000000400ea7825 */ /* 0x040fe200078e028e */
[----:B--2---:R1:W-:Y:S04]  /*9a5d0*/  @P0 STG.E [R228.64], R240 ;  /* 0x000000f0e4000986 */ /* 0x0043e8000c101904 */
[----:B------:R2:W-:Y:S01]  /*9a5e0*/  @P5 STG.E [R230.64], R238 ;  /* 0x000000eee6005986 */ /* 0x0005e2000c101904 */
[----:B-1----:R-:W-:-:S03]  /*9a5f0*/  IMAD.WIDE R228, R0, 0x4, R210 ;  /* 0x0000000400e47825 */ /* 0x002fc600078e02d2 */
[----:B------:R-:W3:Y:S04]  /*9a600*/  LDL.LU R240, [R1+0xf3c] ;  /* 0x000f3c0001f07983 */ /* 0x000ee80000300800 */
[----:B------:R-:W3:Y:S04]  /*9a610*/  LDL.LU R243, [R1+0x2b8] ;  /* 0x0002b80001f37983 */ /* 0x000ee80000300800 */
[----:B--2---:R-:W2:Y:S01]  /*9a620*/  LDL.LU R238, [R1+0xf4c] ;  /* 0x000f4c0001ee7983 */ /* 0x004ea20000300800 */
[----:B------:R-:W-:-:S03]  /*9a630*/  IMAD.WIDE R230, R0, 0x4, R6 ;  /* 0x0000000400e67825 */ /* 0x000fc600078e0206 */
[----:B------:R1:W-:Y:S01]  /*9a640*/  @P3 STG.E [R228.64], R236 ;  /* 0x000000ece4003986 */ /* 0x0003e2000c101904 */
[----:B------:R-:W-:-:S03]  /*9a650*/  ISETP.LT.AND P0, PT, R246, c[0x0][0x178], !P1 ;  /* 0x00005e00f6007a0c */ /* 0x000fc60004f01270 */
[----:B----4-:R4:W-:Y:S01]  /*9a660*/  @P2 STG.E [R230.64], R239 ;  /* 0x000000efe6002986 */ /* 0x0109e2000c101904 */
[----:B------:R-:W-:-:S03]  /*9a670*/  ISETP.LT.AND P5, PT, R245, c[0x0][0x178], !P1 ;  /* 0x00005e00f5007a0c */ /* 0x000fc60004fa1270 */
[----:B------:R4:W-:Y:S04]  /*9a680*/  @P6 STG.E [R232.64], R237 ;  /* 0x000000ede8006986 */ /* 0x0009e8000c101904 */
[----:B------:R4:W-:Y:S01]  /*9a690*/  @P4 STG.E [R234.64], R241 ;  /* 0x000000f1ea004986 */ /* 0x0009e2000c101904 */
[----:B-1----:R-:W-:-:S04]  /*9a6a0*/  IMAD.WIDE R228, R0, 0x4, R10 ;  /* 0x0000000400e47825 */ /* 0x002fc800078e020a */
[----:B----4-:R-:W-:Y:S01]  /*9a6b0*/  IMAD.WIDE R230, R0, 0x4, R140 ;  /* 0x0000000400e67825 */ /* 0x010fe200078e028c */
[----:B------:R-:W-:Y:S02]  /*9a6c0*/  ISETP.GE.AND P3, PT, R30, c[0x0][0x17c], PT ;  /* 0x00005f001e007a0c */ /* 0x000fe40003f66270 */
[----:B------:R-:W4:Y:S04]  /*9a6d0*/  LDL.LU R30, [R1+0x2bc] ;  /* 0x0002bc00011e7983 */ /* 0x000f280000300800 */
[----:B------:R-:W4:Y:S04]  /*9a6e0*/  LDL.LU R236, [R1+0x38a4] ;  /* 0x0038a40001ec7983 */ /* 0x000f280000300800 */
[----:B------:R-:W4:Y:S04]  /*9a6f0*/  LDL.LU R239, [R1+0xf2c] ;  /* 0x000f2c0001ef7983 */ /* 0x000f280000300800 */
[----:B------:R-:W4:Y:S04]  /*9a700*/  LDL.LU R237, [R1+0xf0c] ;  /* 0x000f0c0001ed7983 */ /* 0x000f280000300800 */
[----:B------:R-:W4:Y:S04]  /*9a710*/  LDL.LU R241, [R1+0xc5c] ;  /* 0x000c5c0001f17983 */ /* 0x000f280000300800 */
[----:B------:R1:W-:Y:S04]  /*9a720*/  @P0 STG.E [R230.64], R242 ;  /* 0x000000f2e6000986 */ /* 0x0003e8000c101904 */
[----:B------:R1:W-:Y:S04]  /*9a730*/  @P5 STG.E [R228.64], R31 ;  /* 0x0000001fe4005986 */ /* 0x0003e8000c101904 */
[----:B-1----:R-:W4:Y:S04]  /*9a740*/  LDL.LU R242, [R1+0x88c] ;  /* 0x00088c0001f27983 */ /* 0x002f280000300800 */
        /* <DEDUP_REMOVED lines=8> */
[----:B------:R-:W-:-:S04]  /*9a7d0*/  IMAD.WIDE R230, R3, 0x4, R4 ;  /* 0x0000000403e67825 */ /* 0x000fc800078e0204 */
[----:B------:R-:W-:Y:S01]  /*9a7e0*/  IMAD.WIDE R232, R3, 0x4, R210 ;  /* 0x0000000403e87825 */ /* 0x000fe200078e02d2 */
[----:B------:R-:W-:Y:S01]  /*9a7f0*/  ISETP.LT.AND P6, PT, R247, c[0x0][0x178], !P3 ;  /* 0x00005e00f7007a0c */ /* 0x000fe20005fc1270 */
[----:B---3--:R1:W-:Y:S04]  /*9a800*/  @P1 STG.E [R228.64], R243 ;  /* 0x000000f3e4001986 */ /* 0x0083e8000c101904 */
[----:B--2---:R2:W-:Y:S04]  /*9a810*/  @P2 STG.E [R230.64], R238 ;  /* 0x000000eee6002986 */ /* 0x0045e8000c101904 */
[----:B------:R3:W-:Y:S01]  /*9a820*/  @P4 STG.E [R232.64], R240 ;  /* 0x000000f0e8004986 */ /* 0x0007e2000c101904 */
[----:B-1----:R-:W-:-:S04]  /*9a830*/  IMAD.WIDE R228, R3, 0x4, R6 ;  /* 0x0000000403e47825 */ /* 0x002fc800078e0206 */
[----:B--2---:R-:W-:Y:S01]  /*9a840*/  IMAD.WIDE R230, R3, 0x4, R208 ;  /* 0x0000000403e67825 */ /* 0x004fe200078e02d0 */
[----:B---3--:R-:W2:Y:S04]  /*9a850*/  LDL.LU R240, [R1+0x890] ;  /* 0x0008900001f07983 */ /* 0x008ea80000300800 */
[----:B------:R-:W3:Y:S04]  /*9a860*/  LDL.LU R243, [R1+0x7c0] ;  /* 0x0007c00001f37983 */ /* 0x000ee80000300800 */
[----:B------:R-:W3:Y:S01]  /*9a870*/  LDL.LU R238, [R1+0x7b0] ;  /* 0x0007b00001ee7983 */ /* 0x000ee20000300800 */
[----:B------:R-:W-:-:S03]  /*9a880*/  ISETP.LT.AND P4, PT, R246, c[0x0][0x178], !P3 ;  /* 0x00005e00f6007a0c */ /* 0x000fc60005f81270 */
[----:B------:R-:W3:Y:S01]  /*9a890*/  LDL.LU R0, [R1+0x38a8] ;  /* 0x0038a80001007983 */ /* 0x000ee20000300800 */
[----:B------:R-:W-:Y:S01]  /*9a8a0*/  ISETP.LT.AND P2, PT, R245, c[0x0][0x178], !P3 ;  /* 0x00005e00f5007a0c */ /* 0x000fe20005f41270 */
[C---:B------:R-:W-:Y:S01]  /*9a8b0*/  IMAD.WIDE R232, R3.reuse, 0x4, R142 ;  /* 0x0000000403e87825 */ /* 0x040fe200078e028e */
[----:B----4-:R-:W-:Y:S02]  /*9a8c0*/  ISETP.GE.AND P1, PT, R236, c[0x0][0x17c], PT ;  /* 0x00005f00ec007a0c */ /* 0x010fe40003f26270 */
[----:B------:R-:W3:Y:S04]  /*9a8d0*/  LDL.LU R236, [R1+0x310] ;  /* 0x0003100001ec7983 */ /* 0x000ee80000300800 */
[----:B------:R-:W-:Y:S04]  /*9a8e0*/  @P0 STG.E [R228.64], R239 ;  /* 0x000000efe4000986 */ /* 0x000fe8000c101904 */
[----:B------:R1:W-:Y:S04]  /*9a8f0*/  @P5 STG.E [R230.64], R237 ;  /* 0x000000ede6005986 */ /* 0x0003e8000c101904 */
[----:B------:R1:W-:Y:S04]  /*9a900*/  @P6 STG.E [R232.64], R241 ;  /* 0x000000f1e8006986 */ /* 0x0003e8000c101904 */
[----:B-1----:R-:W3:Y:S01]  /*9a910*/  LDL.LU R237, [R1+0x200] ;  /* 0x0002000001ed7983 */ /* 0x002ee20000300800 */
[----:B------:R-:W-:-:S03]  /*9a920*/  IMAD.WIDE R228, R3, 0x4, R140 ;  /* 0x0000000403e47825 */ /* 0x000fc600078e028c */
[----:B------:R-:W3:Y:S01]  /*9a930*/  LDL.LU R241, [R1+0xf0] ;  /* 0x0000f00001f17983 */ /* 0x000ee20000300800 */
[----:B------:R-:W-:-:S03]  /*9a940*/  IMAD.WIDE R230, R3, 0x4, R10 ;  /* 0x0000000403e67825 */ /* 0x000fc600078e020a */
[----:B------:R-:W-:Y:S04]  /*9a950*/  @P4 STG.E [R228.64], R242 ;  /* 0x000000f2e4004986 */ /* 0x000fe8000c101904 */
[----:B------:R1:W-:Y:S04]  /*9a960*/  @P2 STG.E [R230.64], R31 ;  /* 0x0000001fe6002986 */ /* 0x0003e8000c101904 */
[----:B------:R-:W3:Y:S04]  /*9a970*/  LDL.LU R239, [R1+0x40] ;  /* 0x0000400001ef7983 */ /* 0x000ee80000300800 */
[----:B-1----:R-:W3:Y:S01]  /*9a980*/  LDL.LU R31, [R1+0x30] ;  /* 0x00003000011f7983 */ /* 0x002ee20000300800 */
[----:B------:R-:W-:Y:S01]  /*9a990*/  ISETP.LT.AND P3, PT, R244, c[0x0][0x178], !P3 ;  /* 0x00005e00f4007a0c */ /* 0x000fe20005f61270 */
[----:B------:R-:W-:Y:S01]  /*9a9a0*/  IMAD.WIDE R232, R3, 0x4, R8 ;  /* 0x0000000403e87825 */ /* 0x000fe200078e0208 */
[----:B------:R-:W-:-:S02]  /*9a9b0*/  ISETP.LT.AND P0, PT, R251, c[0x0][0x178], !P1 ;  /* 0x00005e00fb007a0c */ /* 0x000fc40004f01270 */
[----:B------:R-:W-:Y:S02]  /*9a9c0*/  ISETP.LT.AND P5, PT, R250, c[0x0][0x178], !P1 ;  /* 0x00005e00fa007a0c */ /* 0x000fe40004fa1270 */
[----:B------:R-:W-:Y:S02]  /*9a9d0*/  ISETP.LT.AND P6, PT, R249, c[0x0][0x178], !P1 ;  /* 0x00005e00f9007a0c */ /* 0x000fe40004fc1270 */
[----:B------:R-:W-:Y:S02]  /*9a9e0*/  IADD3 R3, R3, c[0x0][0x198], RZ ;  /* 0x0000660003037a10 */ /* 0x000fe40007ffe0ff */
[----:B------:R-:W-:-:S03]  /*9a9f0*/  ISETP.LT.AND P2, PT, R247, c[0x0][0x178], !P1 ;  /* 0x00005e00f7007a0c */ /* 0x000fc60004f41270 */
[----:B------:R1:W-:Y:S01]  /*9aa00*/  @P3 STG.E [R232.64], R30 ;  /* 0x0000001ee8003986 */ /* 0x0003e2000c101904 */
[----:B------:R-:W-:Y:S01]  /*9aa10*/  ISETP.LT.AND P3, PT, R248, c[0x0][0x178], !P1 ;  /* 0x00005e00f8007a0c */ /* 0x000fe20004f61270 */
[----:B------:R-:W-:-:S04]  /*9aa20*/  IMAD.WIDE R228, R3, 0x4, R4 ;  /* 0x0000000403e47825 */ /* 0x000fc800078e0204 */
[C---:B------:R-:W-:Y:S01]  /*9aa30*/  IMAD.WIDE R230, R3.reuse, 0x4, R210 ;  /* 0x0000000403e67825 */ /* 0x040fe200078e02d2 */
[----:B-1----:R-:W3:Y:S03]  /*9aa40*/  LDL.LU R30, [R1+0x894] ;  /* 0x00089400011e7983 */ /* 0x002ee60000300800 */
[C---:B------:R-:W-:Y:S01]  /*9aa50*/  IMAD.WIDE R232, R3.reuse, 0x4, R6 ;  /* 0x0000000403e87825 */ /* 0x040fe200078e0206 */
[----:B------:R-:W-:Y:S01]  /*9aa60*/  ISETP.LT.AND P4, PT, R246, c[0x0][0x178], !P1 ;  /* 0x00005e00f6007a0c */ /* 0x000fe20004f81270 */
[----:B------:R-:W3:Y:S04]  /*9aa70*/  LDL.LU R242, [R1+0x314] ;  /* 0x0003140001f27983 */ /* 0x000ee80000300800 */
[----:B--2---:R1:W-:Y:S04]  /*9aa80*/  @P0 STG.E [R228.64], R240 ;  /* 0x000000f0e4000986 */ /* 0x0043e8000c101904 */
[----:B---3--:R2:W-:Y:S04]  /*9aa90*/  @P5 STG.E [R230.64], R243 ;  /* 0x000000f3e6005986 */ /* 0x0085e8000c101904 */
[----:B------:R3:W-:Y:S04]  /*9aaa0*/  @P6 STG.E [R232.64], R238 ;  /* 0x000000eee8006986 */ /* 0x0007e8000c101904 */
[----:B-1----:R-:W3:Y:S01]  /*9aab0*/  LDL.LU R240, [R1+0x44] ;  /* 0x0000440001f07983 */ /* 0x002ee20000300800 */
[----:B------:R-:W-:-:S03]  /*9aac0*/  IMAD.WIDE R228, R3, 0x4, R208 ;  /* 0x0000000403e47825 */ /* 0x000fc600078e02d0 */
[----:B--2---:R-:W2:Y:S04]  /*9aad0*/  LDL.LU R243, [R1+0x7c4] ;  /* 0x0007c40001f37983 */ /* 0x004ea80000300800 */
[----:B---3--:R-:W3:Y:S01]  /*9aae0*/  LDL.LU R238, [R1+0x7b4] ;  /* 0x0007b40001ee7983 */ /* 0x008ee20000300800 */
[----:B------:R-:W-:Y:S01]  /*9aaf0*/  IMAD.WIDE R232, R3, 0x4, R142 ;  /* 0x0000000403e87825 */ /* 0x000fe200078e028e */
[----:B------:R-:W-:Y:S02]  /*9ab00*/  ISETP.GE.AND P0, PT, R0, c[0x0][0x17c], PT ;  /* 0x00005f0000007a0c */ /* 0x000fe40003f06270 */
[----:B------:R-:W-:Y:S01]  /*9ab10*/  @P3 STG.E [R228.64], R236 ;  /* 0x000000ece4003986 */ /* 0x000fe2000c101904 */
[----:B------:R-:W-:Y:S01]  /*9ab20*/  ISETP.LT.AND P5, PT, R245, c[0x0][0x178], !P1 ;  /* 0x00005e00f5007a0c */ /* 0x000fe20004fa1270 */
[C---:B------:R-:W-:Y:S01]  /*9ab30*/  IMAD.WIDE R230, R3.reuse, 0x4, R140 ;  /* 0x0000000403e67825 */ /* 0x040fe200078e028c */
[----:B------:R-:W-:Y:S01]  /*9ab40*/  ISETP.LT.AND P1, PT, R244, c[0x0][0x178], !P1 ;  /* 0x00005e00f4007a0c */ /* 0x000fe20004f21270 */
[----:B------:R-:W3:Y:S04]  /*9ab50*/  LDL.LU R0, [R1+0x38ac] ;  /* 0x0038ac0001007983 */ /* 0x000ee80000300800 */
[----:B------:R1:W-:Y:S04]  /*9ab60*/  @P2 STG.E [R232.64], R237 ;  /* 0x000000ede8002986 */ /* 0x0003e8000c101904 */
[----:B------:R1:W-:Y:S04]  /*9ab70*/  @P4 STG.E [R230.64], R241 ;  /* 0x000000f1e6004986 */ /* 0x0003e8000c101904 */
[----:B-1----:R-:W3:Y:S01]  /*9ab80*/  LDL.LU R237, [R1+0x204] ;  /* 0x0002040001ed7983 */ /* 0x002ee20000300800 */
[----:B------:R-:W-:-:S03]  /*9ab90*/  IMAD.WIDE R232, R3, 0x4, R8 ;  /* 0x0000000403e87825 */ /* 0x000fc600078e0208 */
[----:B------:R-:W3:Y:S01]  /*9aba0*/  LDL.LU R241, [R1+0xf4] ;  /* 0x0000f40001f17983 */ /* 0x000ee20000300800 */
[----:B------:R-:W-:-:S05]  /*9abb0*/  IMAD.WIDE R230, R3, 0x4, R10 ;  /* 0x0000000403e67825 */ /* 0x000fca00078e020a */
[----:B------:R-:W-:Y:S04]  /*9abc0*/  @P5 STG.E [R230.64], R239 ;  /* 0x000000efe6005986 */ /* 0x000fe8000c101904 */
[----:B------:R1:W-:Y:S04]  /*9abd0*/  @P1 STG.E [R232.64], R31 ;  /* 0x0000001fe8001986 */ /* 0x0003e8000c101904 */
[----:B-1----:R-:W3:Y:S01]  /*9abe0*/  LDL.LU R31, [R1+0x34] ;  /* 0x00003400011f7983 */ /* 0x002ee20000300800 */
[----:B------:R-:W-:Y:S02]  /*9abf0*/  ISETP.LT.AND P6, PT, R251, c[0x0][0x178], !P0 ;  /* 0x00005e00fb007a0c */ /* 0x000fe400047c1270 */
[----:B------:R-:W-:-:S02]  /*9ac00*/  IADD3 R228, R3, c[0x0][0x198], RZ ;  /* 0x0000660003e47a10 */ /* 0x000fc40007ffe0ff */
[----:B------:R-:W-:Y:S02]  /*9ac10*/  ISETP.LT.AND P4, PT, R250, c[0x0][0x178], !P0 ;  /* 0x00005e00fa007a0c */ /* 0x000fe40004781270 */
[----:B------:R-:W-:Y:S01]  /*9ac20*/  ISETP.LT.AND P2, PT, R249, c[0x0][0x178], !P0 ;  /* 0x00005e00f9007a0c */ /* 0x000fe20004741270 */
[----:B------:R-:W-:Y:S01]  /*9ac30*/  IMAD.WIDE R234, R228, 0x4, R4 ;  /* 0x00000004e4ea7825 */ /* 0x000fe200078e0204 */
[----:B------:R-:W-:Y:S02]  /*9ac40*/  ISETP.LT.AND P3, PT, R248, c[0x0][0x178], !P0 ;  /* 0x00005e00f8007a0c */ /* 0x000fe40004761270 */
[----:B------:R-:W-:Y:S01]  /*9ac50*/  ISETP.LT.AND P1, PT, R247, c[0x0][0x178], !P0 ;  /* 0x00005e00f7007a0c */ /* 0x000fe20004721270 */
[C---:B------:R-:W-:Y:S02]  /*9ac60*/  IMAD.WIDE R230, R228.reuse, 0x4, R210 ;  /* 0x00000004e4e67825 */ /* 0x040fe400078e02d2 */
[----:B------:R1:W-:Y:S02]  /*9ac70*/  @P6 STG.E [R234.64], R30 ;  /* 0x0000001eea006986 */ /* 0x0003e4000c101904 */
[----:B------:R-:W-:-:S02]  /*9ac80*/  IMAD.WIDE R232, R228, 0x4, R6 ;  /* 0x00000004e4e87825 */ /* 0x000fc400078e0206 */
[----:B-1----:R-:W3:Y:S02]  /*9ac90*/  LDL.LU R30, [R1+0xbc0] ;  /* 0x000bc000011e7983 */ /* 0x002ee40000300800 */
[----:B------:R-:W-:Y:S02]  /*9aca0*/  IMAD.WIDE R234, R228, 0x4, R208 ;  /* 0x00000004e4ea7825 */ /* 0x000fe400078e02d0 */
[----:B------:R-:W3:Y:S01]  /*9acb0*/  LDL.LU R236, [R1+0x980] ;  /* 0x0009800001ec7983 */ /* 0x000ee20000300800 */
[----:B------:R-:W-:Y:S02]  /*9acc0*/  ISETP.LT.AND P5, PT, R246, c[0x0][0x178], !P0 ;  /* 0x00005e00f6007a0c */ /* 0x000fe400047a1270 */
[----:B------:R-:W-:Y:S02]  /*9acd0*/  ISETP.LT.AND P6, PT, R245, c[0x0][0x178], !P0 ;  /* 0x00005e00f5007a0c */ /* 0x000fe400047c1270 */
[----:B------:R-:W-:Y:S01]  /*9ace0*/  ISETP.LT.AND P0, PT, R244, c[0x0][0x178], !P0 ;  /* 0x00005e00f4007a0c */ /* 0x000fe20004701270 */
[----:B--2---:R1:W-:Y:S04]  /*9acf0*/  @P4 STG.E [R230.64], R243 ;  /* 0x000000f3e6004986 */ /* 0x0043e8000c101904 */
[----:B---3--:R2:W-:Y:S04]  /*9ad00*/  @P2 STG.E [R232.64], R238 ;  /* 0x000000eee8002986 */ /* 0x0085e8000c101904 */
[----:B------:R3:W-:Y:S04]  /*9ad10*/  @P3 STG.E [R234.64], R242 ;  /* 0x000000f2ea003986 */ /* 0x0007e8000c101904 */
[----:B-1----:R-:W4:Y:S01]  /*9ad20*/  LDL.LU R243, [R1+0x970] ;  /* 0x0009700001f37983 */ /* 0x002f220000300800 */
[----:B--2---:R-:W-:-:S03]  /*9ad30*/  IMAD.WIDE R232, R228, 0x4, R142 ;  /* 0x00000004e4e87825 */ /* 0x004fc600078e028e */
[----:B------:R-:W2:Y:S04]  /*9ad40*/  LDL.LU R238, [R1+0x570] ;  /* 0x0005700001ee7983 */ /* 0x000ea80000300800 */
[----:B---3--:R-:W3:Y:S04]  /*9ad50*/  LDL.LU R242, [R1+0x4c0] ;  /* 0x0004c00001f27983 */ /* 0x008ee80000300800 */
[----:B------:R-:W3:Y:S01]  /*9ad60*/  LDL.LU R3, [R1+0x38b0] ;  /* 0x0038b00001037983 */ /* 0x000ee20000300800 */
[----:B------:R-:W-:Y:S01]  /*9ad70*/  ISETP.GE.AND P4, PT, R0, c[0x0][0x17c], PT ;  /* 0x00005f0000007a0c */ /* 0x000fe20003f86270 */
[C---:B------:R-:W-:Y:S01]  /*9ad80*/  IMAD.WIDE R234, R228.reuse, 0x4, R140 ;  /* 0x00000004e4ea7825 */ /* 0x040fe200078e028c */
[----:B------:R-:W-:-:S03]  /*9ad90*/  IADD3 R0, R228, c[0x0][0x198], RZ ;  /* 0x00006600e4007a10 */ /* 0x000fc60007ffe0ff */
[C---:B------:R-:W-:Y:S01]  /*9ada0*/  IMAD.WIDE R230, R228.reuse, 0x4, R10 ;  /* 0x00000004e4e67825 */ /* 0x040fe200078e020a */
[----:B------:R1:W-:Y:S03]  /*9adb0*/  @P1 STG.E [R232.64], R237 ;  /* 0x000000ede8001986 */ /* 0x0003e6000c101904 */
[----:B------:R-:W-:Y:S01]  /*9adc0*/  IMAD.WIDE R228, R228, 0x4, R8 ;  /* 0x00000004e4e47825 */ /* 0x000fe200078e0208 */
[----:B-1----:R-:W3:Y:S04]  /*9add0*/  LDL.LU R237, [R1+0x320] ;  /* 0x0003200001ed7983 */ /* 0x002ee80000300800 */
[----:B------:R-:W-:Y:S04]  /*9ade0*/  @P5 STG.E [R234.64], R241 ;  /* 0x000000f1ea005986 */ /* 0x000fe8000c101904 */
[----:B------:R-:W-:Y:S04]  /*9adf0*/  @P6 STG.E [R230.64], R240 ;  /* 0x000000f0e6006986 */ /* 0x000fe8000c101904 */
[----:B------:R1:W-:Y:S04]  /*9ae00*/  @P0 STG.E [R228.64], R31 ;  /* 0x0000001fe4000986 */ /* 0x0003e8000c101904 */
[----:B-1----:R-:W3:Y:S04]  /*9ae10*/  LDL.LU R31, [R1+0x984] ;  /* 0x00098400011f7983 */ /* 0x002ee80000300800 */
[----:B------:R-:W3:Y:S04]  /*9ae20*/  LDL.LU R239, [R1+0x220] ;  /* 0x0002200001ef7983 */ /* 0x000ee80000300800 */
[----:B------:R-:W3:Y:S04]  /*9ae30*/  LDL.LU R241, [R1+0xe0] ;  /* 0x0000e00001f17983 */ /* 0x000ee80000300800 */
[----:B------:R-:W3:Y:S01]  /*9ae40*/  LDL.LU R240, [R1+0xbc4] ;  /* 0x000bc40001f07983 */ /* 0x000ee20000300800 */
[----:B------:R-:W-:Y:S01]  /*9ae50*/  ISETP.LT.AND P2, PT, R251, c[0x0][0x178], !P4 ;  /* 0x00005e00fb007a0c */ /* 0x000fe20006741270 */
[----:B------:R-:W-:Y:S01]  /*9ae60*/  IMAD.WIDE R230, R0, 0x4, R4 ;  /* 0x0000000400e67825 */ /* 0x000fe200078e0204 */
[----:B------:R-:W-:-:S02]  /*9ae70*/  ISETP.LT.AND P6, PT, R250, c[0x0][0x178], !P4 ;  /* 0x00005e00fa007a0c */ /* 0x000fc400067c1270 */
[----:B------:R-:W-:Y:S02]  /*9ae80*/  ISETP.LT.AND P5, PT, R249, c[0x0][0x178], !P4 ;  /* 0x00005e00f9007a0c */ /* 0x000fe400067a1270 */
[----:B------:R-:W-:Y:S02]  /*9ae90*/  ISETP.LT.AND P3, PT, R248, c[0x0][0x178], !P4 ;  /* 0x00005e00f8007a0c */ /* 0x000fe40006761270 */
[----:B------:R-:W-:Y:S01]  /*9aea0*/  ISETP.LT.AND P1, PT, R247, c[0x0][0x178], !P4 ;  /* 0x00005e00f7007a0c */ /* 0x000fe20006721270 */
[----:B------:R-:W-:-:S04]  /*9aeb0*/  IMAD.WIDE R228, R0, 0x4, R210 ;  /* 0x0000000400e47825 */ /* 0x000fc800078e02d2 */
[----:B------:R1:W-:Y:S01]  /*9aec0*/  @P2 STG.E [R230.64], R30 ;  /* 0x0000001ee6002986 */ /* 0x0003e2000c101904 */
[----:B------:R-:W-:Y:S01]  /*9aed0*/  ISETP.LT.AND P2, PT, R246, c[0x0][0x178], !P4 ;  /* 0x00005e00f6007a0c */ /* 0x000fe20006741270 */
[C---:B------:R-:W-:Y:S02]  /*9aee0*/  IMAD.WIDE R232, R0.reuse, 0x4, R208 ;  /* 0x0000000400e87825 */ /* 0x040fe400078e02d0 */
[----:B------:R1:W-:Y:S02]  /*9aef0*/  @P6 STG.E [R228.64], R236 ;  /* 0x000000ece4006986 */ /* 0x0003e4000c101904 */
[----:B------:R-:W-:-:S04]  /*9af00*/  IMAD.WIDE R234, R0, 0x4, R142 ;  /* 0x0000000400ea7825 */ /* 0x000fc800078e028e */
[C---:B-1----:R-:W-:Y:S01]  /*9af10*/  IMAD.WIDE R230, R0.reuse, 0x4, R6 ;  /* 0x0000000400e67825 */ /* 0x042fe200078e0206 */
[----:B------:R-:W3:Y:S03]  /*9af20*/  LDL.LU R30, [R1+0x224] ;  /* 0x00022400011e7983 */ /* 0x000ee60000300800 */
[----:B------:R-:W-:Y:S01]  /*9af30*/  IMAD.WIDE R228, R0, 0x4, R140 ;  /* 0x0000000400e47825 */ /* 0x000fe200078e028c */
[----:B----4-:R1:W-:Y:S04]  /*9af40*/  @P5 STG.E [R230.64], R243 ;  /* 0x000000f3e6005986 */ /* 0x0103e8000c101904 */
[----:B--2---:R2:W-:Y:S04]  /*9af50*/  @P3 STG.E [R232.64], R238 ;  /* 0x000000eee8003986 */ /* 0x0045e8000c101904 */
[----:B---3--:R3:W-:Y:S04]  /*9af60*/  @P1 STG.E [R234.64], R242 ;  /* 0x000000f2ea001986 */ /* 0x0087e8000c101904 */
[----:B-1----:R-:W4:Y:S01]  /*9af70*/  LDL.LU R243, [R1+0x974] ;  /* 0x0009740001f37983 */ /* 0x002f220000300800 */
[----:B------:R-:W-:-:S03]  /*9af80*/  ISETP.GE.AND P0, PT, R3, c[0x0][0x17c], PT ;  /* 0x00005f0003007a0c */ /* 0x000fc60003f06270 */
[----:B--2---:R-:W2:Y:S01]  /*9af90*/  LDL.LU R238, [R1+0x574] ;  /* 0x0005740001ee7983 */ /* 0x004ea20000300800 */
[----:B------:R-:W-:-:S03]  /*9afa0*/  ISETP.LT.AND P1, PT, R245, c[0x0][0x178], !P4 ;  /* 0x00005e00f5007a0c */ /* 0x000fc60006721270 */
[----:B---3--:R-:W3:Y:S01]  /*9afb0*/  LDL.LU R242, [R1+0x4c4] ;  /* 0x0004c40001f27983 */ /* 0x008ee20000300800 */
[----:B------:R-:W-:-:S03]  /*9afc0*/  ISETP.LT.AND P4, PT, R244, c[0x0][0x178], !P4 ;  /* 0x00005e00f4007a0c */ /* 0x000fc60006781270 */
[----:B------:R-:W3:Y:S01]  /*9afd0*/  LDL.LU R236, [R1+0x38b4] ;  /* 0x0038b40001ec7983 */ /* 0x000ee20000300800 */
[----:B------:R-:W-:Y:S02]  /*9afe0*/  ISETP.LT.AND P5, PT, R251, c[0x0][0x178], !P0 ;  /* 0x00005e00fb007a0c */ /* 0x000fe400047a1270 */
[----:B------:R-:W-:Y:S02]  /*9aff0*/  ISETP.LT.AND P3, PT, R250, c[0x0][0x178], !P0 ;  /* 0x00005e00fa007a0c */ /* 0x000fe40004761270 */
[C---:B------:R-:W-:Y:S01]  /*9b000*/  IADD3 R3, R0.reuse, c[0x0][0x198], RZ ;  /* 0x0000660000037a10 */ /* 0x040fe20007ffe0ff */
[----:B------:R1:W-:Y:S01]  /*9b010*/  @P2 STG.E [R228.64], R237 ;  /* 0x000000ede4002986 */ /* 0x0003e2000c101904 */
[----:B------:R-:W-:-:S03]  /*9b020*/  IMAD.WIDE R230, R0, 0x4, R8 ;  /* 0x0000000400e67825 */ /* 0x000fc600078e0208 */
[----:B-1----:R-:W3:Y:S01]  /*9b030*/  LDL.LU R237, [R1+0x324] ;  /* 0x0003240001ed7983 */ /* 0x002ee20000300800 */
[----:B------:R-:W-:-:S04]  /*9b040*/  IMAD.WIDE R228, R0, 0x4, R10 ;  /* 0x0000000400e47825 */ /* 0x000fc800078e020a */
[----:B------:R-:W-:-:S04]  /*9b050*/  IMAD.WIDE R232, R3, 0x4, R4 ;  /* 0x0000000403e87825 */ /* 0x000fc800078e0204 */
[----:B------:R-:W-:Y:S01]  /*9b060*/  IMAD.WIDE R234, R3, 0x4, R210 ;  /* 0x0000000403ea7825 */ /* 0x000fe200078e02d2 */
[----:B------:R-:W-:Y:S04]  /*9b070*/  @P1 STG.E [R228.64], R239 ;  /* 0x000000efe4001986 */ /* 0x000fe8000c101904 */
[----:B------:R1:W-:Y:S04]  /*9b080*/  @P4 STG.E [R230.64], R241 ;  /* 0x000000f1e6004986 */ /* 0x0003e8000c101904 */
[----:B------:R1:W-:Y:S04]  /*9b090*/  @P5 STG.E [R232.64], R240 ;  /* 0x000000f0e8005986 */ /* 0x0003e8000c101904 */
[----:B------:R1:W-:Y:S04]  /*9b0a0*/  @P3 STG.E [R234.64], R31 ;  /* 0x0000001fea003986 */ /* 0x0003e8000c101904 */
[----:B-1----:R-:W3:Y:S04]  /*9b0b0*/  LDL.LU R241, [R1+0xe4] ;  /* 0x0000e40001f17983 */ /* 0x002ee80000300800 */
[----:B------:R-:W3:Y:S04]  /*9b0c0*/  LDL.LU R240, [R1+0xf50] ;  /* 0x000f500001f07983 */ /* 0x000ee80000300800 */
[----:B------:R-:W3:Y:S01]  /*9b0d0*/  LDL.LU R31, [R1+0xd10] ;  /* 0x000d1000011f7983 */ /* 0x000ee20000300800 */
[----:B------:R-:W-:-:S02]  /*9b0e0*/  ISETP.LT.AND P6, PT, R249, c[0x0][0x178], !P0 ;  /* 0x00005e00f9007a0c */ /* 0x000fc400047c1270 */
[----:B------:R-:W-:Y:S02]  /*9b0f0*/  ISETP.LT.AND P2, PT, R248, c[0x0][0x178], !P0 ;  /* 0x00005e00f8007a0c */ /* 0x000fe40004741270 */
[----:B------:R-:W-:Y:S01]  /*9b100*/  ISETP.LT.AND P4, PT, R246, c[0x0][0x178], !P0 ;  /* 0x00005e00f6007a0c */ /* 0x000fe20004781270 */
[----:B------:R-:W-:Y:S01]  /*9b110*/  IMAD.WIDE R228, R3, 0x4, R6 ;  /* 0x0000000403e47825 */ /* 0x000fe200078e0206 */
[----:B------:R-:W-:Y:S01]  /*9b120*/  ISETP.LT.AND P3, PT, R247, c[0x0][0x178], !P0 ;  /* 0x00005e00f7007a0c */ /* 0x000fe20004761270 */
[----:B------:R-:W3:Y:S02]  /*9b130*/  LDL.LU R234, [R1+0xc60] ;  /* 0x000c600001ea7983 */ /* 0x000ee40000300800 */
[----:B------:R-:W-:-:S04]  /*9b140*/  IMAD.WIDE R230, R3, 0x4, R208 ;  /* 0x0000000403e67825 */ /* 0x000fc800078e02d0 */
[----:B------:R-:W-:Y:S01]  /*9b150*/  IMAD.WIDE R232, R3, 0x4, R142 ;  /* 0x0000000403e87825 */ /* 0x000fe200078e028e */
[----:B------:R-:W-:Y:S01]  /*9b160*/  ISETP.LT.AND P5, PT, R245, c[0x0][0x178], !P0 ;  /* 0x00005e00f5007a0c */ /* 0x000fe200047a1270 */
[----:B------:R-:W3:Y:S01]  /*9b170*/  LDL.LU R235, [R1+0xbb0] ;  /* 0x000bb00001eb7983 */ /* 0x000ee20000300800 */
[----:B------:R-:W-:Y:S02]  /*9b180*/  ISETP.LT.AND P0, PT, R244, c[0x0][0x178], !P0 ;  /* 0x00005e00f4007a0c */ /* 0x000fe40004701270 */
[C---:B------:R-:W-:Y:S01]  /*9b190*/  IADD3 R0, R3.reuse, c[0x0][0x198], RZ ;  /* 0x0000660003007a10 */ /* 0x040fe20007ffe0ff */
[----:B----4-:R1:W-:Y:S04]  /*9b1a0*/  @P6 STG.E [R228.64], R243 ;  /* 0x000000f3e4006986 */ /* 0x0103e8000c101904 */
[----:B--2---:R2:W-:Y:S04]  /*9b1b0*/  @P2 STG.E [R230.64], R238 ;  /* 0x000000eee6002986 */ /* 0x0045e8000c101904 */
[----:B---3--:R3:W-:Y:S01]  /*9b1c0*/  @P3 STG.E [R232.64], R242 ;  /* 0x000000f2e8003986 */ /* 0x0087e2000c101904 */
[----:B-1----:R-:W-:Y:S01]  /*9b1d0*/  IMAD.WIDE R228, R3, 0x4, R140 ;  /* 0x0000000403e47825 */ /* 0x002fe200078e028c */
[----:B------:R-:W-:-:S02]  /*9b1e0*/  ISETP.GE.AND P1, PT, R236, c[0x0][0x17c], PT ;  /* 0x00005f00ec007a0c */ /* 0x000fc40003f26270 */
[----:B------:R-:W4:Y:S02]  /*9b1f0*/  LDL.LU R236, [R1+0x6f0] ;  /* 0x0006f00001ec7983 */ /* 0x000f240000300800 */
[----:B------:R-:W-:Y:S01]  /*9b200*/  ISETP.LT.AND P6, PT, R251, c[0x0][0x178], !P1 ;  /* 0x00005e00fb007a0c */ /* 0x000fe20004fc1270 */
[----:B--2---:R-:W-:Y:S01]  /*9b210*/  IMAD.WIDE R230, R3, 0x4, R10 ;  /* 0x0000000403e67825 */ /* 0x004fe200078e020a */
[----:B------:R-:W-:-:S03]  /*9b220*/  ISETP.LT.AND P2, PT, R250, c[0x0][0x178], !P1 ;  /* 0x00005e00fa007a0c */ /* 0x000fc60004f41270 */
[----:B---3--:R-:W-:Y:S01]  /*9b230*/  IMAD.WIDE R232, R0, 0x4, R210 ;  /* 0x0000000400e87825 */ /* 0x008fe200078e02d2 */
[----:B------:R1:W-:Y:S04]  /*9b240*/  @P4 STG.E [R228.64], R237 ;  /* 0x000000ede4004986 */ /* 0x0003e8000c101904 */
[----:B-1----:R-:W2:Y:S01]  /*9b250*/  LDL.LU R237, [R1+0x38b8] ;  /* 0x0038b80001ed7983 */ /* 0x002ea20000300800 */
[----:B------:R-:W-:-:S03]  /*9b260*/  IMAD.WIDE R228, R3, 0x4, R8 ;  /* 0x0000000403e47825 */ /* 0x000fc600078e0208 */
[----:B------:R1:W-:Y:S04]  /*9b270*/  @P5 STG.E [R230.64], R30 ;  /* 0x0000001ee6005986 */ /* 0x0003e8000c101904 */
[----:B------:R-:W3:Y:S01]  /*9b280*/  LDL.LU R239, [R1+0x580] ;  /* 0x0005800001ef7983 */ /* 0x000ee20000300800 */
[----:B-1----:R-:W-:-:S03]  /*9b290*/  IMAD.WIDE R230, R0, 0x4, R4 ;  /* 0x0000000400e67825 */ /* 0x002fc600078e0204 */
[----:B------:R-:W3:Y:S04]  /*9b2a0*/  LDL.LU R30, [R1+0x4d0] ;  /* 0x0004d000011e7983 */ /* 0x000ee80000300800 */
[----:B------:R-:W3:Y:S04]  /*9b2b0*/  LDL.LU R243, [R1+0x230] ;  /* 0x0002300001f37983 */ /* 0x000ee80000300800 */
[----:B------:R-:W-:Y:S04]  /*9b2c0*/  @P0 STG.E [R228.64], R241 ;  /* 0x000000f1e4000986 */ /* 0x000fe8000c101904 */
[----:B------:R1:W-:Y:S04]  /*9b2d0*/  @P6 STG.E [R230.64], R240 ;  /* 0x000000f0e6006986 */ /* 0x0003e8000c101904 */
[----:B------:R1:W-:Y:S04]  /*9b2e0*/  @P2 STG.E [R232.64], R31 ;  /* 0x0000001fe8002986 */ /* 0x0003e8000c101904 */
[----:B-1----:R-:W3:Y:S04]  /*9b2f0*/  LDL.LU R240, [R1+0xf54] ;  /* 0x000f540001f07983 */ /* 0x002ee80000300800 */
[----:B------:R-:W3:Y:S01]  /*9b300*/  LDL.LU R31, [R1+0xd14] ;  /* 0x000d1400011f7983 */ /* 0x000ee20000300800 */
[----:B------:R-:W-:-:S02]  /*9b310*/  ISETP.LT.AND P5, PT, R249, c[0x0][0x178], !P1 ;  /* 0x00005e00f9007a0c */ /* 0x000fc40004fa1270 */
[----:B------:R-:W-:Y:S02]  /*9b320*/  ISETP.LT.AND P4, PT, R248, c[0x0][0x178], !P1 ;  /* 0x00005e00f8007a0c */ /* 0x000fe40004f81270 */
[----:B------:R-:W-:Y:S01]  /*9b330*/  ISETP.LT.AND P3, PT, R247, c[0x0][0x178], !P1 ;  /* 0x00005e00f7007a0c */ /* 0x000fe20004f61270 */
[----:B------:R-:W-:Y:S01]  /*9b340*/  IMAD.WIDE R228, R0, 0x4, R6 ;  /* 0x0000000400e47825 */ /* 0x000fe200078e0206 */
[----:B------:R-:W-:Y:S01]  /*9b350*/  ISETP.LT.AND P2, PT, R246, c[0x0][0x178], !P1 ;  /* 0x00005e00f6007a0c */ /* 0x000fe20004f41270 */
[----:B------:R-:W3:Y:S02]  /*9b360*/  LDL.LU R238, [R1+0xc64] ;  /* 0x000c640001ee7983 */ /* 0x000ee40000300800 */
[C---:B------:R-:W-:Y:S01]  /*9b370*/  IMAD.WIDE R230, R0.reuse, 0x4, R208 ;  /* 0x0000000400e67825 */ /* 0x040fe200078e02d0 */
[----:B------:R-:W-:Y:S01]  /*9b380*/  ISETP.LT.AND P6, PT, R245, c[0x0][0x178], !P1 ;  /* 0x00005e00f5007a0c */ /* 0x000fe20004fc1270 */
[----:B------:R-:W3:Y:S02]  /*9b390*/  LDL.LU R242, [R1+0xbb4] ;  /* 0x000bb40001f27983 */ /* 0x000ee40000300800 */
[----:B------:R-:W-:-:S02]  /*9b3a0*/  IMAD.WIDE R232, R0, 0x4, R142 ;  /* 0x0000000400e87825 */ /* 0x000fc400078e028e */
[----:B------:R1:W-:Y:S01]  /*9b3b0*/  @P5 STG.E [R228.64], R234 ;  /* 0x000000eae4005986 */ /* 0x0003e2000c101904 */
[----:B------:R-:W-:-:S03]  /*9b3c0*/  ISETP.LT.AND P1, PT, R244, c[0x0][0x178], !P1 ;  /* 0x00005e00f4007a0c */ /* 0x000fc60004f21270 */
[----:B------:R1:W-:Y:S02]  /*9b3d0*/  @P4 STG.E [R230.64], R235 ;  /* 0x000000ebe6004986 */ /* 0x0003e4000c101904 */
[----:B-1----:R-:W-:-:S04]  /*9b3e0*/  IMAD.WIDE R228, R0, 0x4, R140 ;  /* 0x0000000400e47825 */ /* 0x002fc800078e028c */
[C---:B------:R-:W-:Y:S01]  /*9b3f0*/  IMAD.WIDE R230, R0.reuse, 0x4, R10 ;  /* 0x0000000400e67825 */ /* 0x040fe200078e020a */
[----:B----4-:R1:W-:Y:S03]  /*9b400*/  @P3 STG.E [R232.64], R236 ;  /* 0x000000ece8003986 */ /* 0x0103e6000c101904 */
[C---:B-1----:R-:W-:Y:S01]  /*9b410*/  IMAD.WIDE R232, R0.reuse, 0x4, R8 ;  /* 0x0000000400e87825 */ /* 0x042fe200078e0208 */
[----:B------:R-:W-:Y:S02]  /*9b420*/  IADD3 R0, R0, c[0x0][0x198], RZ ;  /* 0x0000660000007a10 */ /* 0x000fe40007ffe0ff */
[----:B--2---:R-:W-:Y:S02]  /*9b430*/  ISETP.GE.AND P0, PT, R237, c[0x0][0x17c], PT ;  /* 0x00005f00ed007a0c */ /* 0x004fe40003f06270 */
[----:B------:R-:W2:Y:S02]  /*9b440*/  LDL.LU R237, [R1+0x6f4] ;  /* 0x0006f40001ed7983 */ /* 0x000ea40000300800 */
[----:B------:R-:W-:-:S02]  /*9b450*/  ISETP.LT.AND P3, PT, R251, c[0x0][0x178], !P0 ;  /* 0x00005e00fb007a0c */ /* 0x000fc40004761270 */
[----:B------:R-:W-:Y:S01]  /*9b460*/  ISETP.LT.AND P4, PT, R250, c[0x0][0x178], !P0 ;  /* 0x00005e00fa007a0c */ /* 0x000fe20004781270 */
[----:B------:R-:W4:Y:S04]  /*9b470*/  LDL.LU R241, [R1+0x584] ;  /* 0x0005840001f17983 */ /* 0x000f280000300800 */
[----:B---3--:R1:W-:Y:S04]  /*9b480*/  @P2 STG.E [R228.64], R239 ;  /* 0x000000efe4002986 */ /* 0x0083e8000c101904 */
[----:B------:R-:W3:Y:S04]  /*9b490*/  LDL.LU R3, [R1+0x38bc] ;  /* 0x0038bc0001037983 */ /* 0x000ee80000300800 */
[----:B------:R1:W-:Y:S02]  /*9b4a0*/  @P6 STG.E [R230.64], R30 ;  /* 0x0000001ee6006986 */ /* 0x0003e4000c101904 */
[----:B-1----:R-:W-:-:S02]  /*9b4b0*/  IMAD.WIDE R228, R0, 0x4, R4 ;  /* 0x0000000400e47825 */ /* 0x002fc400078e0204 */
[----:B------:R-:W-:Y:S04]  /*9b4c0*/  @P1 STG.E [R232.64], R243 ;  /* 0x000000f3e8001986 */ /* 0x000fe8000c101904 */
[----:B------:R-:W3:Y:S01]  /*9b4d0*/  LDL.LU R30, [R1+0x4d4] ;  /* 0x0004d400011e7983 */ /* 0x000ee20000300800 */
[----:B------:R-:W-:-:S03]  /*9b4e0*/  IMAD.WIDE R230, R0, 0x4, R210 ;  /* 0x0000000400e67825 */ /* 0x000fc600078e02d2 */
[----:B------:R-:W-:Y:S04]  /*9b4f0*/  @P3 STG.E [R228.64], R240 ;  /* 0x000000f0e4003986 */ /* 0x000fe8000c101904 */
[----:B------:R1:W-:Y:S04]  /*9b500*/  @P4 STG.E [R230.64], R31 ;  /* 0x0000001fe6004986 */ /* 0x0003e8000c101904 */
[----:B-1----:R-:W3:Y:S01]  /*9b510*/  LDL.LU R31, [R1+0x234] ;  /* 0x00023400011f7983 */ /* 0x002ee20000300800 */
[----:B------:R-:W-:Y:S02]  /*9b520*/  ISETP.LT.AND P6, PT, R249, c[0x0][0x178], !P0 ;  /* 0x00005e00f9007a0c */ /* 0x000fe400047c1270 */
[----:B------:R-:W-:-:S02]  /*9b530*/  ISETP.LT.AND P5, PT, R248, c[0x0][0x178], !P0 ;  /* 0x00005e00f8007a0c */ /* 0x000fc400047a1270 */
[----:B------:R-:W-:Y:S02]  /*9b540*/  ISETP.LT.AND P2, PT, R247, c[0x0][0x178], !P0 ;  /* 0x00005e00f7007a0c */ /* 0x000fe40004741270 */
[----:B------:R-:W-:Y:S01]  /*9b550*/  ISETP.LT.AND P1, PT, R246, c[0x0][0x178], !P0 ;  /* 0x00005e00f6007a0c */ /* 0x000fe20004721270 */
[----:B------:R-:W-:Y:S01]  /*9b560*/  IMAD.WIDE R228, R0, 0x4, R6 ;  /* 0x0000000400e47825 */ /* 0x000fe200078e0206 */
[----:B------:R-:W-:Y:S01]  /*9b570*/  ISETP.LT.AND P4, PT, R245, c[0x0][0x178], !P0 ;  /* 0x00005e00f5007a0c */ /* 0x000fe20004781270 */
[----:B------:R-:W3:Y:S01]  /*9b580*/  LDL.LU R240, [R1+0xf60] ;  /* 0x000f600001f07983 */ /* 0x000ee20000300800 */
[----:B------:R-:W-:Y:S01]  /*9b590*/  ISETP.LT.AND P0, PT, R244, c[0x0][0x178], !P0 ;  /* 0x00005e00f4007a0c */ /* 0x000fe20004701270 */
[C---:B------:R-:W-:Y:S02]  /*9b5a0*/  IMAD.WIDE R230, R0.reuse, 0x4, R208 ;  /* 0x0000000400e67825 */ /* 0x040fe400078e02d0 */
[----:B------:R1:W-:Y:S02]  /*9b5b0*/  @P6 STG.E [R228.64], R238 ;  /* 0x000000eee4006986 */ /* 0x0003e4000c101904 */
[----:B------:R-:W-:-:S04]  /*9b5c0*/  IMAD.WIDE R232, R0, 0x4, R142 ;  /* 0x0000000400e87825 */ /* 0x000fc800078e028e */
[C---:B------:R-:W-:Y:S01]  /*9b5d0*/  IMAD.WIDE R234, R0.reuse, 0x4, R140 ;  /* 0x0000000400ea7825 */ /* 0x040fe200078e028c */
[----:B------:R-:W-:Y:S03]  /*9b5e0*/  @P5 STG.E [R230.64], R242 ;  /* 0x000000f2e6005986 */ /* 0x000fe6000c101904 */
[----:B-1----:R-:W-:Y:S01]  /*9b5f0*/  IMAD.WIDE R228, R0, 0x4, R10 ;  /* 0x0000000400e47825 */ /* 0x002fe200078e020a */
[----:B--2---:R1:W-:Y:S04]  /*9b600*/  @P2 STG.E [R232.64], R237 ;  /* 0x000000ede8002986 */ /* 0x0043e8000c101904 */
[----:B----4-:R-:W-:Y:S04]  /*9b610*/  @P1 STG.E [R234.64], R241 ;  /* 0x000000f1ea001986 */ /* 0x010fe8000c101904 */
[----:B-1----:R-:W2:Y:S01]  /*9b620*/  LDL.LU R237, [R1+0x38c0] ;  /* 0x0038c00001ed7983 */ /* 0x002ea20000300800 */
[----:B---3--:R-:W-:-:S03]  /*9b630*/  ISETP.GE.AND P3, PT, R3, c[0x0][0x17c], PT ;  /* 0x00005f0003007a0c */ /* 0x008fc60003f66270 */
[----:B------:R-:W3:Y:S01]  /*9b640*/  LDL.LU R236, [R1+0xd20] ;  /* 0x000d200001ec7983 */ /* 0x000ee20000300800 */
[----:B------:R-:W-:-:S03]  /*9b650*/  IADD3 R3, R0, c[0x0][0x198], RZ ;  /* 0x0000660000037a10 */ /* 0x000fc60007ffe0ff */
[----:B------:R-:W4:Y:S04]  /*9b660*/  LDL.LU R238, [R1+0xc30] ;  /* 0x000c300001ee7983 */ /* 0x000f280000300800 */
[----:B------:R1:W-:Y:S02]  /*9b670*/  @P4 STG.E [R228.64], R30 ;  /* 0x0000001ee4004986 */ /* 0x0003e4000c101904 */
[----:B-1----:R-:W-:Y:S02]  /*9b680*/  IMAD.WIDE R228, R0, 0x4, R8 ;  /* 0x0000000400e47825 */ /* 0x002fe400078e0208 */
[----:B------:R-:W3:Y:S04]  /*9b690*/  LDL.LU R30, [R1+0x8a0] ;  /* 0x0008a000011e7983 */ /* 0x000ee80000300800 */
[----:B------:R-:W3:Y:S04]  /*9b6a0*/  LDL.LU R239, [R1+0x730] ;  /* 0x0007300001ef7983 */ /* 0x000ee80000300800 */
[----:B------:R-:W3:Y:S04]  /*9b6b0*/  LDL.LU R243, [R1+0x250] ;  /* 0x0002500001f37983 */ /* 0x000ee80000300800 */
[----:B------:R-:W3:Y:S04]  /*9b6c0*/  LDL.LU R0, [R1+0xf70] ;  /* 0x000f700001007983 */ /* 0x000ee80000300800 */
[----:B------:R1:W-:Y:S04]  /*9b6d0*/  @P0 STG.E [R228.64], R31 ;  /* 0x0000001fe4000986 */ /* 0x0003e8000c101904 */
[----:B-1----:R-:W3:Y:S01]  /*9b6e0*/  LDL.LU R229, [R1+0xf80] ;  /* 0x000f800001e57983 */ /* 0x002ee20000300800 */
[----:B------:R-:W-:-:S02]  /*9b6f0*/  ISETP.LT.AND P1, PT, R251, c[0x0][0x178], !P3 ;  /* 0x00005e00fb007a0c */ /* 0x000fc40005f21270 */
[----:B------:R-:W-:Y:S02]  /*9b700*/  ISETP.LT.AND P5, PT, R250, c[0x0][0x178], !P3 ;  /* 0x00005e00fa007a0c */ /* 0x000fe40005fa1270 */
[----:B------:R-:W-:Y:S01]  /*9b710*/  ISETP.LT.AND P2, PT, R249, c[0x0][0x178], !P3 ;  /* 0x00005e00f9007a0c */ /* 0x000fe20005f41270 */
[----:B------:R-:W-:Y:S01]  /*9b720*/  IMAD.WIDE R230, R3, 0x4, R4 ;  /* 0x0000000403e67825 */ /* 0x000fe200078e0204 */
[----:B------:R-:W-:Y:S01]  /*9b730*/  ISETP.LT.AND P4, PT, R248, c[0x0][0x178], !P3 ;  /* 0x00005e00f8007a0c */ /* 0x000fe20005f81270 */
[----:B------:R-:W4:Y:S01]  /*9b740*/  LDL.LU R31, [R1+0xf84] ;  /* 0x000f8400011f7983 */ /* 0x000f220000300800 */
[----:B------:R-:W-:Y:S01]  /*9b750*/  ISETP.LT.AND P6, PT, R247, c[0x0][0x178], !P3 ;  /* 0x00005e00f7007a0c */ /* 0x000fe20005fc1270 */
[C---:B------:R-:W-:Y:S02]  /*9b760*/  IMAD.WIDE R232, R3.reuse, 0x4, R210 ;  /* 0x0000000403e87825 */ /* 0x040fe400078e02d2 */
[----:B------:R-:W4:Y:S02]  /*9b770*/  LDL.LU R242, [R1+0xf74] ;  /* 0x000f740001f27983 */ /* 0x000f240000300800 */
[----:B------:R-:W-:Y:S01]  /*9b780*/  IMAD.WIDE R234, R3, 0x4, R6 ;  /* 0x0000000403ea7825 */ /* 0x000fe200078e0206 */
[----:B--2---:R-:W-:-:S02]  /*9b790*/  ISETP.GE.AND P0, PT, R237, c[0x0][0x17c], PT ;  /* 0x00005f00ed007a0c */ /* 0x004fc40003f06270 */
[----:B------:R-:W2:Y:S04]  /*9b7a0*/  LDL.LU R237, [R1+0x8a4] ;  /* 0x0008a40001ed7983 */ /* 0x000ea80000300800 */
[----:B------:R-:W2:Y:S04]  /*9b7b0*/  LDL.LU R241, [R1+0x734] ;  /* 0x0007340001f17983 */ /* 0x000ea80000300800 */
[----:B---3--:R1:W-:Y:S04]  /*9b7c0*/  @P1 STG.E [R230.64], R229 ;  /* 0x000000e5e6001986 */ /* 0x0083e8000c101904 */
[----:B------:R-:W-:Y:S04]  /*9b7d0*/  @P5 STG.E [R232.64], R0 ;  /* 0x00000000e8005986 */ /* 0x000fe8000c101904 */
[----:B------:R3:W-:Y:S01]  /*9b7e0*/  @P2 STG.E [R234.64], R240 ;  /* 0x000000f0ea002986 */ /* 0x0007e2000c101904 */
[----:B-1----:R-:W-:-:S04]  /*9b7f0*/  IMAD.WIDE R228, R3, 0x4, R208 ;  /* 0x0000000403e47825 */ /* 0x002fc800078e02d0 */
[C---:B------:R-:W-:Y:S01]  /*9b800*/  IMAD.WIDE R230, R3.reuse, 0x4, R142 ;  /* 0x0000000403e67825 */ /* 0x040fe200078e028e */
[----:B------:R-:W-:Y:S04]  /*9b810*/  @P4 STG.E [R228.64], R236 ;  /* 0x000000ece4004986 */ /* 0x000fe8000c101904 */
[----:B---3--:R-:W3:Y:S04]  /*9b820*/  LDL.LU R240, [R1+0xf64] ;  /* 0x000f640001f07983 */ /* 0x008ee80000300800 */
[----:B----4-:R1:W-:Y:S01]  /*9b830*/  @P6 STG.E [R230.64], R238 ;  /* 0x000000eee6006986 */ /* 0x0103e2000c101904 */
[C---:B------:R-:W-:Y:S01]  /*9b840*/  IADD3 R0, R3.reuse, c[0x0][0x198], RZ ;  /* 0x0000660003007a10 */ /* 0x040fe20007ffe0ff */
[----:B------:R-:W-:-:S02]  /*9b850*/  IMAD.WIDE R232, R3, 0x4, R8 ;  /* 0x0000000403e87825 */ /* 0x000fc400078e0208 */
[----:B-1----:R-:W4:Y:S02]  /*9b860*/  LDL.LU R238, [R1+0x38c4] ;  /* 0x0038c40001ee7983 */ /* 0x002f240000300800 */
[C---:B------:R-:W-:Y:S02]  /*9b870*/  IMAD.WIDE R228, R3.reuse, 0x4, R140 ;  /* 0x0000000403e47825 */ /* 0x040fe400078e028c */
[----:B------:R-:W2:Y:S02]  /*9b880*/  LDL.LU R236, [R1+0xc34] ;  /* 0x000c340001ec7983 */ /* 0x000ea40000300800 */
[----:B------:R-:W-:Y:S02]  /*9b890*/  IMAD.WIDE R230, R3, 0x4, R10 ;  /* 0x0000000403e67825 */ /* 0x000fe400078e020a */
[----:B------:R-:W2:Y:S01]  /*9b8a0*/  LDL.LU R3, [R1+0xd24] ;  /* 0x000d240001037983 */ /* 0x000ea20000300800 */
[----:B------:R-:W-:Y:S02]  /*9b8b0*/  ISETP.LT.AND P2, PT, R246, c[0x0][0x178], !P3 ;  /* 0x00005e00f6007a0c */ /* 0x000fe40005f41270 */
[----:B------:R-:W-:-:S02]  /*9b8c0*/  ISETP.LT.AND P1, PT, R245, c[0x0][0x178], !P3 ;  /* 0x00005e00f5007a0c */ /* 0x000fc40005f21270 */
[----:B------:R-:W-:Y:S02]  /*9b8d0*/  ISETP.LT.AND P3, PT, R244, c[0x0][0x178], !P3 ;  /* 0x00005e00f4007a0c */ /* 0x000fe40005f61270 */
[----:B------:R-:W-:Y:S02]  /*9b8e0*/  ISETP.LT.AND P4, PT, R251, c[0x0][0x178], !P0 ;  /* 0x00005e00fb007a0c */ /* 0x000fe40004781270 */
[----:B------:R-:W-:Y:S02]  /*9b8f0*/  ISETP.LT.AND P6, PT, R250, c[0x0][0x178], !P0 ;  /* 0x00005e00fa007a0c */ /* 0x000fe400047c1270 */
[----:B------:R-:W-:Y:S01]  /*9b900*/  ISETP.LT.AND P5, PT, R249, c[0x0][0x178], !P0 ;  /* 0x00005e00f9007a0c */ /* 0x000fe200047a1270 */
[C---:B------:R-:W-:Y:S02]  /*9b910*/  IMAD.WIDE R234, R0.reuse, 0x4, R4 ;  /* 0x0000000400ea7825 */ /* 0x040fe400078e0204 */
[----:B------:R1:W-:Y:S04]  /*9b920*/  @P2 STG.E [R228.64], R30 ;  /* 0x0000001ee4002986 */ /* 0x0003e8000c101904 */
[----:B------:R1:W-:Y:S04]  /*9b930*/  @P1 STG.E [R230.64], R239 ;  /* 0x000000efe6001986 */ /* 0x0003e8000c101904 */
[----:B------:R-:W-:Y:S04]  /*9b940*/  @P3 STG.E [R232.64], R243 ;  /* 0x000000f3e8003986 */ /* 0x000fe8000c101904 */
[----:B-1----:R-:W2:Y:S01]  /*9b950*/  LDL.LU R30, [R1+0x3968] ;  /* 0x00396800011e7983 */ /* 0x002ea20000300800 */
[----:B------:R-:W-:-:S03]  /*9b960*/  IMAD.WIDE R228, R0, 0x4, R210 ;  /* 0x0000000400e47825 */ /* 0x000fc600078e02d2 */
[----:B------:R1:W-:Y:S01]  /*9b970*/  @P4 STG.E [R234.64], R31 ;  /* 0x0000001fea004986 */ /* 0x0003e2000c101904 */
[----:B------:R-:W-:Y:S01]  /*9b980*/  IMAD.WIDE R230, R0, 0x4, R6 ;  /* 0x0000000400e67825 */ /* 0x000fe200078e0206 */
[----:B------:R-:W-:Y:S02]  /*9b990*/  ISETP.LT.AND P2, PT, R248, c[0x0][0x178], !P0 ;  /* 0x00005e00f8007a0c */ /* 0x000fe40004741270 */
[----:B------:R-:W-:Y:S01]  /*9b9a0*/  ISETP.LT.AND P3, PT, R247, c[0x0][0x178], !P0 ;  /* 0x00005e00f7007a0c */ /* 0x000fe20004761270 */
[----:B------:R1:W-:Y:S04]  /*9b9b0*/  @P6 STG.E [R228.64], R242 ;  /* 0x000000f2e4006986 */ /* 0x0003e8000c101904 */
[----:B-1----:R-:W2:Y:S04]  /*9b9c0*/  LDL.LU R31, [R1+0x254] ;  /* 0x00025400011f7983 */ /* 0x002ea80000300800 */
[----:B------:R-:W2:Y:S01]  /*9b9d0*/  LDL.LU R243, [R1+0x898] ;  /* 0x0008980001f37983 */ /* 0x000ea20000300800 */
[----:B------:R-:W-:-:S03]  /*9b9e0*/  IMAD.WIDE R228, R0, 0x4, R208 ;  /* 0x0000000400e47825 */ /* 0x000fc600078e02d0 */
[----:B---3--:R1:W-:Y:S04]  /*9b9f0*/  @P5 STG.E [R230.64], R240 ;  /* 0x000000f0e6005986 */ /* 0x0083e8000c101904 */
[----:B-1----:R-:W3:Y:S01]  /*9ba00*/  LDL.LU R240, [R1+0x7c8] ;  /* 0x0007c80001f07983 */ /* 0x002ee20000300800 */
[----:B----4-:R-:W-:-:S03]  /*9ba10*/  ISETP.GE.AND P1, PT, R238, c[0x0][0x17c], PT ;  /* 0x00005f00ee007a0c */ /* 0x010fc60003f26270 */
[----:B------:R-:W4:Y:S04]  /*9ba20*/  LDL.LU R239, [R1+0x7b8] ;  /* 0x0007b80001ef7983 */ /* 0x000f280000300800 */
[----:B------:R-:W4:Y:S01]  /*9ba30*/  LDL.LU R238, [R1+0x318] ;  /* 0x0003180001ee7983 */ /* 0x000f220000300800 */
[----:B------:R-:W-:-:S03]  /*9ba40*/  IMAD.WIDE R230, R0, 0x4, R142 ;  /* 0x0000000400e67825 */ /* 0x000fc600078e028e */
[----:B------:R-:W4:Y:S04]  /*9ba50*/  LDL.LU R242, [R1+0x208] ;  /* 0x0002080001f27983 */ /* 0x000f280000300800 */
[----:B--2---:R-:W-:Y:S04]  /*9ba60*/  @P2 STG.E [R228.64], R3 ;  /* 0x00000003e4002986 */ /* 0x004fe8000c101904 */
[----:B------:R1:W-:Y:S04]  /*9ba70*/  @P3 STG.E [R230.64], R236 ;  /* 0x000000ece6003986 */ /* 0x0003e8000c101904 */
[----:B-1----:R-:W2:Y:S01]  /*9ba80*/  LDL.LU R236, [R1+0x38c8] ;  /* 0x0038c80001ec7983 */ /* 0x002ea20000300800 */
        /* <DEDUP_REMOVED lines=18> */
[----:B------:R-:W2:Y:S02]  /*9bbb0*/  LDL.LU R237, [R1+0xf8] ;  /* 0x0000f80001ed7983 */ /* 0x000ea40000300800 */
[C---:B------:R-:W-:Y:S02]  /*9bbc0*/  IMAD.WIDE R234, R3.reuse, 0x4, R142 ;  /* 0x0000000403ea7825 */ /* 0x040fe400078e028e */
[----:B------:R-:W2:Y:S02]  /*9bbd0*/  LDL.LU R241, [R1+0x48] ;  /* 0x0000480001f17983 */ /* 0x000ea40000300800 */
[C---:B------:R-:W-:Y:S02]  /*9bbe0*/  IMAD.WIDE R228, R3.reuse, 0x4, R210 ;  /* 0x0000000403e47825 */ /* 0x040fe400078e02d2 */
[----:B------:R-:W2:Y:S02]  /*9bbf0*/  LDL.LU R31, [R1+0x7cc] ;  /* 0x0007cc00011f7983 */ /* 0x000ea40000300800 */
[----:B------:R-:W-:-:S02]  /*9bc00*/  IMAD.WIDE R230, R3, 0x4, R6 ;  /* 0x0000000403e67825 */ /* 0x000fc400078e0206 */
[----:B------:R-:W2:Y:S04]  /*9bc10*/  LDL.LU R243, [R1+0x89c] ;  /* 0x00089c0001f37983 */ /* 0x000ea80000300800 */
[----:B---3--:R1:W-:Y:S04]  /*9bc20*/  @P3 STG.E [R228.64], R240 ;  /* 0x000000f0e4003986 */ /* 0x0083e8000c101904 */
[----:B----4-:R-:W-:Y:S04]  /*9bc30*/  @P2 STG.E [R230.64], R239 ;  /* 0x000000efe6002986 */ /* 0x010fe8000c101904 */
[----:B------:R-:W-:Y:S04]  /*9bc40*/  @P6 STG.E [R232.64], R238 ;  /* 0x000000eee8006986 */ /* 0x000fe8000c101904 */
[----:B-1----:R-:W3:Y:S04]  /*9bc50*/  LDL.LU R240, [R1+0x3c] ;  /* 0x00003c0001f07983 */ /* 0x002ee80000300800 */
[----:B------:R1:W-:Y:S04]  /*9bc60*/  @P4 STG.E [R234.64], R242 ;  /* 0x000000f2ea004986 */ /* 0x0003e8000c101904 */
[----:B-1----:R-:W4:Y:S04]  /*9bc70*/  LDL.LU R235, [R1+0x38] ;  /* 0x0000380001eb7983 */ /* 0x002f280000300800 */
[----:B------:R-:W3:Y:S01]  /*9bc80*/  LDL.LU R239, [R1+0x38cc] ;  /* 0x0038cc0001ef7983 */ /* 0x000ee20000300800 */
[----:B--2---:R-:W-:-:S03]  /*9bc90*/  ISETP.GE.AND P3, PT, R236, c[0x0][0x17c], PT ;  /* 0x00005f00ec007a0c */ /* 0x004fc60003f66270 */
[----:B------:R-:W2:Y:S04]  /*9bca0*/  LDL.LU R236, [R1+0x7bc] ;  /* 0x0007bc0001ec7983 */ /* 0x000ea80000300800 */
[----:B------:R-:W2:Y:S04]  /*9bcb0*/  LDL.LU R238, [R1+0x31c] ;  /* 0x00031c0001ee7983 */ /* 0x000ea80000300800 */
[----:B------:R-:W2:Y:S01]  /*9bcc0*/  LDL.LU R242, [R1+0x20c] ;  /* 0x00020c0001f27983 */ /* 0x000ea20000300800 */
[----:B------:R-:W-:Y:S02]  /*9bcd0*/  ISETP.LT.AND P0, PT, R246, c[0x0][0x178], !P1 ;  /* 0x00005e00f6007a0c */ /* 0x000fe40004f01270 */
[----:B------:R-:W-:Y:S01]  /*9bce0*/  ISETP.LT.AND P5, PT, R245, c[0x0][0x178], !P1 ;  /* 0x00005e00f5007a0c */ /* 0x000fe20004fa1270 */
[----:B------:R-:W-:Y:S01]  /*9bcf0*/  IMAD.WIDE R230, R3, 0x4, R140 ;  /* 0x0000000403e67825 */ /* 0x000fe200078e028c */
[----:B------:R-:W-:-:S02]  /*9bd00*/  ISETP.LT.AND P1, PT, R244, c[0x0][0x178], !P1 ;  /* 0x00005e00f4007a0c */ /* 0x000fc40004f21270 */
[----:B------:R-:W-:Y:S01]  /*9bd10*/  ISETP.LT.AND P2, PT, R251, c[0x0][0x178], !P3 ;  /* 0x00005e00fb007a0c */ /* 0x000fe20005f41270 */
[C---:B------:R-:W-:Y:S01]  /*9bd20*/  IMAD.WIDE R228, R3.reuse, 0x4, R10 ;  /* 0x0000000403e47825 */ /* 0x040fe200078e020a */
[----:B------:R-:W-:Y:S02]  /*9bd30*/  ISETP.LT.AND P4, PT, R250, c[0x0][0x178], !P3 ;  /* 0x00005e00fa007a0c */ /* 0x000fe40005f81270 */
[----:B------:R-:W-:Y:S02]  /*9bd40*/  IADD3 R0, R3, c[0x0][0x198], RZ ;  /* 0x0000660003007a10 */ /* 0x000fe40007ffe0ff */
[----:B------:R-:W-:Y:S01]  /*9bd50*/  ISETP.LT.AND P6, PT, R247, c[0x0][0x178], !P3 ;  /* 0x00005e00f7007a0c */ /* 0x000fe20005fc1270 */
[----:B------:R1:W-:Y:S01]  /*9bd60*/  @P0 STG.E [R230.64], R237 ;  /* 0x000000ede6000986 */ /* 0x0003e2000c101904 */
[----:B------:R-:W-:-:S03]  /*9bd70*/  ISETP.LT.AND P0, PT, R249, c[0x0][0x178], !P3 ;  /* 0x00005e00f9007a0c */ /* 0x000fc60005f01270 */
[----:B------:R1:W-:Y:S01]  /*9bd80*/  @P5 STG.E [R228.64], R241 ;  /* 0x000000f1e4005986 */ /* 0x0003e2000c101904 */
[----:B------:R-:W-:Y:S01]  /*9bd90*/  ISETP.LT.AND P5, PT, R248, c[0x0][0x178], !P3 ;  /* 0x00005e00f8007a0c */ /* 0x000fe20005fa1270 */
[C---:B------:R-:W-:Y:S02]  /*9bda0*/  IMAD.WIDE R232, R0.reuse, 0x4, R210 ;  /* 0x0000000400e87825 */ /* 0x040fe400078e02d2 */
[----:B-1----:R-:W2:Y:S02]  /*9bdb0*/  LDL.LU R237, [R1+0xfc] ;  /* 0x0000fc0001ed7983 */ /* 0x002ea40000300800 */
[----:B------:R-:W-:Y:S02]  /*9bdc0*/  IMAD.WIDE R230, R0, 0x4, R4 ;  /* 0x0000000400e67825 */ /* 0x000fe400078e0204 */
[----:B------:R-:W2:Y:S02]  /*9bdd0*/  LDL.LU R241, [R1+0x4c] ;  /* 0x00004c0001f17983 */ /* 0x000ea40000300800 */
[----:B------:R-:W-:-:S05]  /*9bde0*/  IMAD.WIDE R228, R3, 0x4, R8 ;  /* 0x0000000403e47825 */ /* 0x000fca00078e0208 */
[----:B----4-:R1:W-:Y:S04]  /*9bdf0*/  @P1 STG.E [R228.64], R235 ;  /* 0x000000ebe4001986 */ /* 0x0103e8000c101904 */
[----:B------:R4:W-:Y:S01]  /*9be00*/  @P2 STG.E [R230.64], R243 ;  /* 0x000000f3e6002986 */ /* 0x0009e2000c101904 */
[----:B---3--:R-:W-:-:S03]  /*9be10*/  ISETP.GE.AND P1, PT, R239, c[0x0][0x17c], PT ;  /* 0x00005f00ef007a0c */ /* 0x008fc60003f26270 */
[----:B------:R3:W-:Y:S01]  /*9be20*/  @P4 STG.E [R232.64], R31 ;  /* 0x0000001fe8004986 */ /* 0x0007e2000c101904 */
[----:B-1----:R-:W-:-:S04]  /*9be30*/  IMAD.WIDE R228, R0, 0x4, R6 ;  /* 0x0000000400e47825 */ /* 0x002fc800078e0206 */
[C---:B----4-:R-:W-:Y:S01]  /*9be40*/  IMAD.WIDE R230, R0.reuse, 0x4, R208 ;  /* 0x0000000400e67825 */ /* 0x050fe200078e02d0 */
[----:B---3--:R-:W3:Y:S03]  /*9be50*/  LDL.LU R31, [R1+0xbc8] ;  /* 0x000bc800011f7983 */ /* 0x008ee60000300800 */
[----:B------:R-:W-:Y:S01]  /*9be60*/  IMAD.WIDE R232, R0, 0x4, R142 ;  /* 0x0000000400e87825 */ /* 0x000fe200078e028e */
[----:B------:R-:W4:Y:S04]  /*9be70*/  LDL.LU R239, [R1+0x988] ;  /* 0x0009880001ef7983 */ /* 0x000f280000300800 */
[----:B------:R-:W4:Y:S04]  /*9be80*/  LDL.LU R243, [R1+0x978] ;  /* 0x0009780001f37983 */ /* 0x000f280000300800 */
[----:B--2---:R-:W-:Y:S04]  /*9be90*/  @P0 STG.E [R228.64], R236 ;  /* 0x000000ece4000986 */ /* 0x004fe8000c101904 */
[----:B------:R-:W4:Y:S04]  /*9bea0*/  LDL.LU R3, [R1+0x38d0] ;  /* 0x0038d00001037983 */ /* 0x000f280000300800 */
[----:B------:R1:W-:Y:S04]  /*9beb0*/  @P5 STG.E [R230.64], R238 ;  /* 0x000000eee6005986 */ /* 0x0003e8000c101904 */
[----:B------:R-:W4:Y:S04]  /*9bec0*/  LDL.LU R235, [R1+0x578] ;  /* 0x0005780001eb7983 */ /* 0x000f280000300800 */
[----:B------:R1:W-:Y:S04]  /*9bed0*/  @P6 STG.E [R232.64], R242 ;  /* 0x000000f2e8006986 */ /* 0x0003e8000c101904 */
[----:B-1----:R-:W4:Y:S04]  /*9bee0*/  LDL.LU R238, [R1+0x4c8] ;  /* 0x0004c80001ee7983 */ /* 0x002f280000300800 */
[----:B------:R-:W4:Y:S01]  /*9bef0*/  LDL.LU R242, [R1+0x328] ;  /* 0x0003280001f27983 */ /* 0x000f220000300800 */
[----:B------:R-:W-:-:S02]  /*9bf00*/  ISETP.LT.AND P4, PT, R246, c[0x0][0x178], !P3 ;  /* 0x00005e00f6007a0c */ /* 0x000fc40005f81270 */
[----:B------:R-:W-:Y:S01]  /*9bf10*/  ISETP.LT.AND P2, PT, R245, c[0x0][0x178], !P3 ;  /* 0x00005e00f5007a0c */ /* 0x000fe20005f41270 */
[----:B------:R-:W-:Y:S01]  /*9bf20*/  IMAD.WIDE R228, R0, 0x4, R140 ;  /* 0x0000000400e47825 */ /* 0x000fe200078e028c */
[----:B------:R-:W-:Y:S01]  /*9bf30*/  ISETP.LT.AND P3, PT, R244, c[0x0][0x178], !P3 ;  /* 0x00005e00f4007a0c */ /* 0x000fe20005f61270 */
[----:B------:R-:W4:Y:S01]  /*9bf40*/  LDL.LU R236, [R1+0x228] ;  /* 0x0002280001ec7983 */ /* 0x000f220000300800 */
[----:B------:R-:W-:Y:S01]  /*9bf50*/  ISETP.LT.AND P0, PT, R251, c[0x0][0x178], !P1 ;  /* 0x00005e00fb007a0c */ /* 0x000fe20004f01270 */
[----:B------:R-:W-:Y:S01]  /*9bf60*/  IMAD.WIDE R230, R0, 0x4, R10 ;  /* 0x0000000400e67825 */ /* 0x000fe200078e020a */
[----:B------:R-:W-:Y:S02]  /*9bf70*/  ISETP.LT.AND P5, PT, R250, c[0x0][0x178], !P1 ;  /* 0x00005e00fa007a0c */ /* 0x000fe40004fa1270 */
[----:B------:R-:W-:Y:S01]  /*9bf80*/  ISETP.LT.AND P6, PT, R249, c[0x0][0x178], !P1 ;  /* 0x00005e00f9007a0c */ /* 0x000fe20004fc1270 */
[C---:B------:R-:W-:Y:S01]  /*9bf90*/  IMAD.WIDE R232, R0.reuse, 0x4, R8 ;  /* 0x0000000400e87825 */ /* 0x040fe200078e0208 */
[----:B------:R-:W-:Y:S01]  /*9bfa0*/  IADD3 R0, R0, c[0x0][0x198], RZ ;  /* 0x0000660000007a10 */ /* 0x000fe20007ffe0ff */
[----:B------:R1:W-:Y:S04]  /*9bfb0*/  @P4 STG.E [R228.64], R237 ;  /* 0x000000ede4004986 */ /* 0x0003e8000c101904 */
[----:B------:R1:W-:Y:S01]  /*9bfc0*/  @P2 STG.E [R230.64], R241 ;  /* 0x000000f1e6002986 */ /* 0x0003e2000c101904 */
[----:B------:R-:W-:-:S03]  /*9bfd0*/  ISETP.LT.AND P2, PT, R247, c[0x0][0x178], !P1 ;  /* 0x00005e00f7007a0c */ /* 0x000fc60004f41270 */
[----:B------:R1:W-:Y:S01]  /*9bfe0*/  @P3 STG.E [R232.64], R240 ;  /* 0x000000f0e8003986 */ /* 0x0003e2000c101904 */
[----:B------:R-:W-:Y:S02]  /*9bff0*/  ISETP.LT.AND P3, PT, R248, c[0x0][0x178], !P1 ;  /* 0x00005e00f8007a0c */ /* 0x000fe40004f61270 */
[----:B------:R-:W-:Y:S01]  /*9c000*/  ISETP.LT.AND P4, PT, R246, c[0x0][0x178], !P1 ;  /* 0x00005e00f6007a0c */ /* 0x000fe20004f81270 */
[C---:B-1----:R-:W-:Y:S01]  /*9c010*/  IMAD.WIDE R228, R0.reuse, 0x4, R4 ;  /* 0x0000000400e47825 */ /* 0x042fe200078e0204 */
[----:B------:R-:W4:Y:S03]  /*9c020*/  LDL.LU R241, [R1+0xe8] ;  /* 0x0000e80001f17983 */ /* 0x000f260000300800 */
[C---:B------:R-:W-:Y:S01]  /*9c030*/  IMAD.WIDE R230, R0.reuse, 0x4, R210 ;  /* 0x0000000400e67825 */ /* 0x040fe200078e02d2 */
[----:B------:R-:W4:Y:S03]  /*9c040*/  LDL.LU R240, [R1+0xbcc] ;  /* 0x000bcc0001f07983 */ /* 0x000f260000300800 */
[C---:B------:R-:W-:Y:S01]  /*9c050*/  IMAD.WIDE R232, R0.reuse, 0x4, R6 ;  /* 0x0000000400e87825 */ /* 0x040fe200078e0206 */
[----:B---3--:R1:W-:Y:S04]  /*9c060*/  @P0 STG.E [R228.64], R31 ;  /* 0x0000001fe4000986 */ /* 0x0083e8000c101904 */
[----:B----4-:R3:W-:Y:S04]  /*9c070*/  @P5 STG.E [R230.64], R239 ;  /* 0x000000efe6005986 */ /* 0x0107e8000c101904 */
[----:B------:R4:W-:Y:S04]  /*9c080*/  @P6 STG.E [R232.64], R243 ;  /* 0x000000f3e8006986 */ /* 0x0009e8000c101904 */
[----:B-1----:R-:W2:Y:S01]  /*9c090*/  LDL.LU R31, [R1+0x57c] ;  /* 0x00057c00011f7983 */ /* 0x002ea20000300800 */
[----:B------:R-:W-:-:S03]  /*9c0a0*/  IMAD.WIDE R228, R0, 0x4, R140 ;  /* 0x0000000400e47825 */ /* 0x000fc600078e028c */
[----:B------:R-:W2:Y:S01]  /*9c0b0*/  LDL.LU R237, [R1+0x22c] ;  /* 0x00022c0001ed7983 */ /* 0x000ea20000300800 */
[----:B---3--:R-:W-:-:S03]  /*9c0c0*/  IMAD.WIDE R230, R0, 0x4, R208 ;  /* 0x0000000400e67825 */ /* 0x008fc600078e02d0 */
[----:B------:R-:W3:Y:S01]  /*9c0d0*/  LDL.LU R239, [R1+0x98c] ;  /* 0x00098c0001ef7983 */ /* 0x000ee20000300800 */
[----:B----4-:R-:W-:-:S03]  /*9c0e0*/  IMAD.WIDE R232, R0, 0x4, R142 ;  /* 0x0000000400e87825 */ /* 0x010fc600078e028e */
[----:B------:R-:W4:Y:S04]  /*9c0f0*/  LDL.LU R243, [R1+0x97c] ;  /* 0x00097c0001f37983 */ /* 0x000f280000300800 */
[----:B------:R-:W-:Y:S04]  /*9c100*/  @P3 STG.E [R230.64], R235 ;  /* 0x000000ebe6003986 */ /* 0x000fe8000c101904 */
[----:B------:R1:W-:Y:S04]  /*9c110*/  @P2 STG.E [R232.64], R238 ;  /* 0x000000eee8002986 */ /* 0x0003e8000c101904 */
[----:B------:R-:W2:Y:S04]  /*9c120*/  LDL.LU R234, [R1+0x38d4] ;  /* 0x0038d40001ea7983 */ /* 0x000ea80000300800 */
[----:B------:R1:W-:Y:S04]  /*9c130*/  @P4 STG.E [R228.64], R242 ;  /* 0x000000f2e4004986 */ /* 0x0003e8000c101904 */
[----:B-1----:R-:W2:Y:S04]  /*9c140*/  LDL.LU R238, [R1+0x4cc] ;  /* 0x0004cc0001ee7983 */ /* 0x002ea80000300800 */
[----:B------:R-:W2:Y:S01]  /*9c150*/  LDL.LU R242, [R1+0x32c] ;  /* 0x00032c0001f27983 */ /* 0x000ea20000300800 */
[----:B------:R-:W-:-:S02]  /*9c160*/  ISETP.LT.AND P5, PT, R245, c[0x0][0x178], !P1 ;  /* 0x00005e00f5007a0c */ /* 0x000fc40004fa1270 */
[----:B------:R-:W-:Y:S02]  /*9c170*/  ISETP.LT.AND P1, PT, R244, c[0x0][0x178], !P1 ;  /* 0x00005e00f4007a0c */ /* 0x000fe40004f21270 */
[----:B------:R-:W-:Y:S01]  /*9c180*/  ISETP.GE.AND P0, PT, R3, c[0x0][0x17c], PT ;  /* 0x00005f0003007a0c */ /* 0x000fe20003f06270 */
[----:B------:R-:W-:-:S03]  /*9c190*/  IMAD.WIDE R228, R0, 0x4, R10 ;  /* 0x0000000400e47825 */ /* 0x000fc600078e020a */
[----:B------:R-:W-:Y:S01]  /*9c1a0*/  ISETP.LT.AND P6, PT, R251, c[0x0][0x178], !P0 ;  /* 0x00005e00fb007a0c */ /* 0x000fe200047c1270 */
[C---:B------:R-:W-:Y:S01]  /*9c1b0*/  IMAD.WIDE R230, R0.reuse, 0x4, R8 ;  /* 0x0000000400e67825 */ /* 0x040fe200078e0208 */
[----:B------:R-:W-:Y:S02]  /*9c1c0*/  IADD3 R3, R0, c[0x0][0x198], RZ ;  /* 0x0000660000037a10 */ /* 0x000fe40007ffe0ff */
[----:B------:R-:W-:Y:S02]  /*9c1d0*/  ISETP.LT.AND P4, PT, R250, c[0x0][0x178], !P0 ;  /* 0x00005e00fa007a0c */ /* 0x000fe40004781270 */
[----:B------:R-:W-:Y:S01]  /*9c1e0*/  ISETP.LT.AND P2, PT, R249, c[0x0][0x178], !P0 ;  /* 0x00005e00f9007a0c */ /* 0x000fe20004741270 */
[----:B------:R1:W-:Y:S01]  /*9c1f0*/  @P5 STG.E [R228.64], R236 ;  /* 0x000000ece4005986 */ /* 0x0003e2000c101904 */
[----:B------:R-:W-:Y:S01]  /*9c200*/  IMAD.WIDE R232, R3, 0x4, R4 ;  /* 0x0000000403e87825 */ /* 0x000fe200078e0204 */
[----:B------:R-:W-:Y:S02]  /*9c210*/  ISETP.LT.AND P3, PT, R248, c[0x0][0x178], !P0 ;  /* 0x00005e00f8007a0c */ /* 0x000fe40004761270 */
[----:B------:R1:W-:Y:S01]  /*9c220*/  @P1 STG.E [R230.64], R241 ;  /* 0x000000f1e6001986 */ /* 0x0003e2000c101904 */
[----:B------:R-:W-:-:S02]  /*9c230*/  ISETP.LT.AND P1, PT, R247, c[0x0][0x178], !P0 ;  /* 0x00005e00f7007a0c */ /* 0x000fc40004721270 */
[----:B------:R-:W-:Y:S01]  /*9c240*/  ISETP.LT.AND P5, PT, R246, c[0x0][0x178], !P0 ;  /* 0x00005e00f6007a0c */ /* 0x000fe200047a1270 */
[----:B------:R1:W-:Y:S02]  /*9c250*/  @P6 STG.E [R232.64], R240 ;  /* 0x000000f0e8006986 */ /* 0x0003e4000c101904 */
[----:B-1----:R-:W-:-:S04]  /*9c260*/  IMAD.WIDE R228, R3, 0x4, R210 ;  /* 0x0000000403e47825 */ /* 0x002fc800078e02d2 */
[C---:B------:R-:W-:Y:S01]  /*9c270*/  IMAD.WIDE R230, R3.reuse, 0x4, R6 ;  /* 0x0000000403e67825 */ /* 0x040fe200078e0206 */
[----:B------:R-:W2:Y:S03]  /*9c280*/  LDL.LU R240, [R1+0xec] ;  /* 0x0000ec0001f07983 */ /* 0x000ea60000300800 */
[C---:B------:R-:W-:Y:S01]  /*9c290*/  IMAD.WIDE R232, R3.reuse, 0x4, R208 ;  /* 0x0000000403e87825 */ /* 0x040fe200078e02d0 */
[----:B------:R-:W2:Y:S04]  /*9c2a0*/  LDL.LU R241, [R1+0xf58] ;  /* 0x000f580001f17983 */ /* 0x000ea80000300800 */
[----:B------:R-:W2:Y:S04]  /*9c2b0*/  LDL.LU R236, [R1+0xd18] ;  /* 0x000d180001ec7983 */ /* 0x000ea80000300800 */
[----:B---3--:R1:W-:Y:S04]  /*9c2c0*/  @P4 STG.E [R228.64], R239 ;  /* 0x000000efe4004986 */ /* 0x0083e8000c101904 */
[----:B----4-:R3:W-:Y:S04]  /*9c2d0*/  @P2 STG.E [R230.64], R243 ;  /* 0x000000f3e6002986 */ /* 0x0107e8000c101904 */
[----:B--2---:R2:W-:Y:S01]  /*9c2e0*/  @P3 STG.E [R232.64], R31 ;  /* 0x0000001fe8003986 */ /* 0x0045e2000c101904 */
[----:B-1----:R-:W-:-:S03]  /*9c2f0*/  IMAD.WIDE R228, R3, 0x4, R142 ;  /* 0x0000000403e47825 */ /* 0x002fc600078e028e */
[----:B------:R-:W4:Y:S01]  /*9c300*/  LDL.LU R239, [R1+0xc68] ;  /* 0x000c680001ef7983 */ /* 0x000f220000300800 */
[----:B---3--:R-:W-:-:S03]  /*9c310*/  IMAD.WIDE R230, R3, 0x4, R140 ;  /* 0x0000000403e67825 */ /* 0x008fc600078e028c */
[----:B------:R-:W3:Y:S04]  /*9c320*/  LDL.LU R243, [R1+0xbb8] ;  /* 0x000bb80001f37983 */ /* 0x000ee80000300800 */
[----:B--2---:R-:W2:Y:S04]  /*9c330*/  LDL.LU R31, [R1+0x6f8] ;  /* 0x0006f800011f7983 */ /* 0x004ea80000300800 */
[----:B------:R-:W-:Y:S04]  /*9c340*/  @P1 STG.E [R228.64], R238 ;  /* 0x000000eee4001986 */ /* 0x000fe8000c101904 */
[----:B------:R1:W-:Y:S04]  /*9c350*/  @P5 STG.E [R230.64], R242 ;  /* 0x000000f2e6005986 */ /* 0x0003e8000c101904 */
[----:B-1----:R-:W2:Y:S04]  /*9c360*/  LDL.LU R242, [R1+0x38d8] ;  /* 0x0038d80001f27983 */ /* 0x002ea80000300800 */
[----:B------:R-:W2:Y:S01]  /*9c370*/  LDL.LU R238, [R1+0x588] ;  /* 0x0005880001ee7983 */ /* 0x000ea20000300800 */
[----:B------:R-:W-:-:S02]  /*9c380*/  ISETP.LT.AND P6, PT, R245, c[0x0][0x178], !P0 ;  /* 0x00005e00f5007a0c */ /* 0x000fc400047c1270 */
[----:B------:R-:W-:Y:S02]  /*9c390*/  ISETP.GE.AND P4, PT, R234, c[0x0][0x17c], PT ;  /* 0x00005f00ea007a0c */ /* 0x000fe40003f86270 */
[----:B------:R-:W-:Y:S02]  /*9c3a0*/  ISETP.LT.AND P0, PT, R244, c[0x0][0x178], !P0 ;  /* 0x00005e00f4007a0c */ /* 0x000fe40004701270 */
[----:B------:R-:W-:Y:S01]  /*9c3b0*/  ISETP.LT.AND P2, PT, R251, c[0x0][0x178], !P4 ;  /* 0x00005e00fb007a0c */ /* 0x000fe20006741270 */
[C---:B------:R-:W-:Y:S01]  /*9c3c0*/  IMAD.WIDE R232, R3.reuse, 0x4, R10 ;  /* 0x0000000403e87825 */ /* 0x040fe200078e020a */
[----:B------:R-:W-:-:S03]  /*9c3d0*/  IADD3 R0, R3, c[0x0][0x198], RZ ;  /* 0x0000660003007a10 */ /* 0x000fc60007ffe0ff */
[----:B------:R-:W-:Y:S02]  /*9c3e0*/  IMAD.WIDE R228, R3, 0x4, R8 ;  /* 0x0000000403e47825 */ /* 0x000fe400078e0208 */
[----:B------:R1:W-:Y:S01]  /*9c3f0*/  @P6 STG.E [R232.64], R237 ;  /* 0x000000ede8006986 */ /* 0x0003e2000c101904 */
[----:B------:R-:W-:Y:S01]  /*9c400*/  ISETP.LT.AND P6, PT, R250, c[0x0][0x178], !P4 ;  /* 0x00005e00fa007a0c */ /* 0x000fe200067c1270 */
[----:B------:R-:W-:Y:S01]  /*9c410*/  IMAD.WIDE R230, R0, 0x4, R4 ;  /* 0x0000000400e67825 */ /* 0x000fe200078e0204 */
[----:B------:R-:W-:Y:S02]  /*9c420*/  ISETP.LT.AND P5, PT, R249, c[0x0][0x178], !P4 ;  /* 0x00005e00f9007a0c */ /* 0x000fe400067a1270 */
[----:B------:R-:W-:Y:S01]  /*9c430*/  ISETP.LT.AND P3, PT, R248, c[0x0][0x178], !P4 ;  /* 0x00005e00f8007a0c */ /* 0x000fe20006761270 */
        /* <DEDUP_REMOVED lines=8> */
[----:B------:R-:W2:Y:S03]  /*9c4c0*/  LDL.LU R237, [R1+0x238] ;  /* 0x0002380001ed7983 */ /* 0x000ea60000300800 */
[C---:B------:R-:W-:Y:S01]  /*9c4d0*/  IMAD.WIDE R234, R0.reuse, 0x4, R142 ;  /* 0x0000000400ea7825 */ /* 0x040fe200078e028e */
[----:B------:R1:W-:Y:S04]  /*9c4e0*/  @P6 STG.E [R228.64], R236 ;  /* 0x000000ece4006986 */ /* 0x0003e8000c101904 */
[----:B------:R-:W2:Y:S01]  /*9c4f0*/  LDL.LU R241, [R1+0xf5c] ;  /* 0x000f5c0001f17983 */ /* 0x000ea20000300800 */
[C---:B------:R-:W-:Y:S01]  /*9c500*/  IADD3 R3, R0.reuse, c[0x0][0x198], RZ ;  /* 0x0000660000037a10 */ /* 0x040fe20007ffe0ff */
[----:B-1----:R-:W-:-:S02]  /*9c510*/  IMAD.WIDE R228, R0, 0x4, R140 ;  /* 0x0000000400e47825 */ /* 0x002fc400078e028c */
[----:B----4-:R1:W-:Y:S04]  /*9c520*/  @P5 STG.E [R230.64], R239 ;  /* 0x000000efe6005986 */ /* 0x0103e8000c101904 */
[----:B---3--:R3:W-:Y:S04]  /*9c530*/  @P3 STG.E [R232.64], R243 ;  /* 0x000000f3e8003986 */ /* 0x0087e8000c101904 */
[----:B--2---:R2:W-:Y:S01]  /*9c540*/  @P1 STG.E [R234.64], R31 ;  /* 0x0000001fea001986 */ /* 0x0045e2000c101904 */
[----:B-1----:R-:W-:Y:S01]  /*9c550*/  IMAD.WIDE R230, R0, 0x4, R8 ;  /* 0x0000000400e67825 */ /* 0x002fe200078e0208 */
[----:B------:R-:W-:-:S02]  /*9c560*/  ISETP.GE.AND P0, PT, R242, c[0x0][0x17c], PT ;  /* 0x00005f00f2007a0c */ /* 0x000fc40003f06270 */
[----:B------:R-:W4:Y:S04]  /*9c570*/  LDL.LU R242, [R1+0x4dc] ;  /* 0x0004dc0001f27983 */ /* 0x000f280000300800 */
[----:B------:R-:W4:Y:S04]  /*9c580*/  LDL.LU R239, [R1+0xc6c] ;  /* 0x000c6c0001ef7983 */ /* 0x000f280000300800 */
[----:B---3--:R-:W3:Y:S04]  /*9c590*/  LDL.LU R243, [R1+0xbbc] ;  /* 0x000bbc0001f37983 */ /* 0x008ee80000300800 */
[----:B--2---:R-:W2:Y:S04]  /*9c5a0*/  LDL.LU R31, [R1+0x6fc] ;  /* 0x0006fc00011f7983 */ /* 0x004ea80000300800 */
[----:B------:R1:W-:Y:S04]  /*9c5b0*/  @P2 STG.E [R228.64], R238 ;  /* 0x000000eee4002986 */ /* 0x0003e8000c101904 */
[----:B------:R-:W2:Y:S04]  /*9c5c0*/  LDL.LU R236, [R1+0x38dc] ;  /* 0x0038dc0001ec7983 */ /* 0x000ea80000300800 */
[----:B-1----:R-:W2:Y:S01]  /*9c5d0*/  LDL.LU R238, [R1+0x58c] ;  /* 0x00058c0001ee7983 */ /* 0x002ea20000300800 */
[----:B------:R-:W-:-:S03]  /*9c5e0*/  IMAD.WIDE R228, R0, 0x4, R10 ;  /* 0x0000000400e47825 */ /* 0x000fc600078e020a */
[----:B------:R-:W2:Y:S01]  /*9c5f0*/  LDL.LU R0, [R1+0x4d8] ;  /* 0x0004d80001007983 */ /* 0x000ea20000300800 */
[----:B------:R-:W-:Y:S02]  /*9c600*/  ISETP.LT.AND P1, PT, R245, c[0x0][0x178], !P4 ;  /* 0x00005e00f5007a0c */ /* 0x000fe40006721270 */
[----:B------:R-:W-:Y:S02]  /*9c610*/  ISETP.LT.AND P4, PT, R244, c[0x0][0x178], !P4 ;  /* 0x00005e00f4007a0c */ /* 0x000fe40006781270 */
[----:B------:R-:W-:Y:S02]  /*9c620*/  ISETP.LT.AND P5, PT, R251, c[0x0][0x178], !P0 ;  /* 0x00005e00fb007a0c */ /* 0x000fe400047a1270 */
[----:B------:R-:W-:Y:S01]  /*9c630*/  ISETP.LT.AND P3, PT, R250, c[0x0][0x178], !P0 ;  /* 0x00005e00fa007a0c */ /* 0x000fe20004761270 */
[----:B------:R-:W-:Y:S01]  /*9c640*/  IMAD.WIDE R232, R3, 0x4, R4 ;  /* 0x0000000403e87825 */ /* 0x000fe200078e0204 */
[----:B------:R-:W-:-:S03]  /*9c650*/  ISETP.LT.AND P6, PT, R249, c[0x0][0x178], !P0 ;  /* 0x00005e00f9007a0c */ /* 0x000fc600047c1270 */
[----:B------:R-:W-:Y:S01]  /*9c660*/  IMAD.WIDE R234, R3, 0x4, R210 ;  /* 0x0000000403ea7825 */ /* 0x000fe200078e02d2 */
[----:B------:R-:W-:Y:S01]  /*9c670*/  ISETP.LT.AND P2, PT, R248, c[0x0][0x178], !P0 ;  /* 0x00005e00f8007a0c */ /* 0x000fe20004741270 */
[----:B--2---:R1:W-:Y:S04]  /*9c680*/  @P1 STG.E [R228.64], R0 ;  /* 0x00000000e4001986 */ /* 0x0043e8000c101904 */
[----:B------:R2:W-:Y:S04]  /*9c690*/  @P4 STG.E [R230.64], R237 ;  /* 0x000000ede6004986 */ /* 0x0005e8000c101904 */
[----:B------:R3:W-:Y:S04]  /*9c6a0*/  @P5 STG.E [R232.64], R241 ;  /* 0x000000f1e8005986 */ /* 0x0007e8000c101904 */
[----:B------:R-:W-:Y:S01]  /*9c6b0*/  @P3 STG.E [R234.64], R240 ;  /* 0x000000f0ea003986 */ /* 0x000fe2000c101904 */
[----:B------:R-:W-:Y:S01]  /*9c6c0*/  ISETP.LT.AND P3, PT, R247, c[0x0][0x178], !P0 ;  /* 0x00005e00f7007a0c */ /* 0x000fe20004761270 */
[----:B-1----:R-:W-:-:S02]  /*9c6d0*/  IMAD.WIDE R228, R3, 0x4, R6 ;  /* 0x0000000403e47825 */ /* 0x002fc400078e0206 */
[----:B--2---:R-:W2:Y:S02]  /*9c6e0*/  LDL.LU R237, [R1+0x23c] ;  /* 0x00023c0001ed7983 */ /* 0x004ea40000300800 */
[----:B------:R-:W-:Y:S02]  /*9c6f0*/  IMAD.WIDE R230, R3, 0x4, R208 ;  /* 0x0000000403e67825 */ /* 0x000fe400078e02d0 */
[----:B----4-:R1:W-:Y:S01]  /*9c700*/  @P6 STG.E [R228.64], R239 ;  /* 0x000000efe4006986 */ /* 0x0103e2000c101904 */
[----:B------:R-:W-:-:S03]  /*9c710*/  ISETP.GE.AND P1, PT, R236, c[0x0][0x17c], PT ;  /* 0x00005f00ec007a0c */ /* 0x000fc60003f26270 */
[----:B---3--:R-:W3:Y:S04]  /*9c720*/  LDL.LU R241, [R1+0xf88] ;  /* 0x000f880001f17983 */ /* 0x008ee80000300800 */
[----:B------:R-:W-:Y:S01]  /*9c730*/  @P2 STG.E [R230.64], R243 ;  /* 0x000000f3e6002986 */ /* 0x000fe2000c101904 */
[----:B-1----:R-:W-:-:S03]  /*9c740*/  IMAD.WIDE R228, R3, 0x4, R142 ;  /* 0x0000000403e47825 */ /* 0x002fc600078e028e */
[----:B------:R-:W4:Y:S04]  /*9c750*/  LDL.LU R240, [R1+0xf78] ;  /* 0x000f780001f07983 */ /* 0x000f280000300800 */
[----:B------:R1:W-:Y:S04]  /*9c760*/  @P3 STG.E [R228.64], R31 ;  /* 0x0000001fe4003986 */ /* 0x0003e8000c101904 */
[----:B-1----:R-:W4:Y:S04]  /*9c770*/  LDL.LU R31, [R1+0xf68] ;  /* 0x000f6800011f7983 */ /* 0x002f280000300800 */
[----:B------:R-:W4:Y:S01]  /*9c780*/  LDL.LU R236, [R1+0x38e0] ;  /* 0x0038e00001ec7983 */ /* 0x000f220000300800 */
[----:B------:R-:W-:-:S02]  /*9c790*/  ISETP.LT.AND P4, PT, R246, c[0x0][0x178], !P0 ;  /* 0x00005e00f6007a0c */ /* 0x000fc40004781270 */
[----:B------:R-:W-:Y:S01]  /*9c7a0*/  ISETP.LT.AND P5, PT, R245, c[0x0][0x178], !P0 ;  /* 0x00005e00f5007a0c */ /* 0x000fe200047a1270 */
[C---:B------:R-:W-:Y:S01]  /*9c7b0*/  IMAD.WIDE R230, R3.reuse, 0x4, R140 ;  /* 0x0000000403e67825 */ /* 0x040fe200078e028c */
[----:B------:R-:W-:Y:S01]  /*9c7c0*/  ISETP.LT.AND P0, PT, R244, c[0x0][0x178], !P0 ;  /* 0x00005e00f4007a0c */ /* 0x000fe20004701270 */
[----:B------:R-:W4:Y:S02]  /*9c7d0*/  LDL.LU R234, [R1+0x8a8] ;  /* 0x0008a80001ea7983 */ /* 0x000f240000300800 */
[----:B------:R-:W-:Y:S01]  /*9c7e0*/  IMAD.WIDE R232, R3, 0x4, R10 ;  /* 0x0000000403e87825 */ /* 0x000fe200078e020a */
[----:B------:R-:W-:Y:S02]  /*9c7f0*/  ISETP.LT.AND P6, PT, R251, c[0x0][0x178], !P1 ;  /* 0x00005e00fb007a0c */ /* 0x000fe40004fc1270 */
[----:B------:R-:W-:-:S03]  /*9c800*/  ISETP.LT.AND P2, PT, R250, c[0x0][0x178], !P1 ;  /* 0x00005e00fa007a0c */ /* 0x000fc60004f41270 */
[----:B------:R1:W-:Y:S01]  /*9c810*/  @P4 STG.E [R230.64], R238 ;  /* 0x000000eee6004986 */ /* 0x0003e2000c101904 */
[C---:B------:R-:W-:Y:S01]  /*9c820*/  IADD3 R0, R3.reuse, c[0x0][0x198], RZ ;  /* 0x0000660003007a10 */ /* 0x040fe20007ffe0ff */
[----:B------:R-:W-:Y:S02]  /*9c830*/  IMAD.WIDE R228, R3, 0x4, R8 ;  /* 0x0000000403e47825 */ /* 0x000fe400078e0208 */
[----:B------:R1:W-:Y:S01]  /*9c840*/  @P5 STG.E [R232.64], R242 ;  /* 0x000000f2e8005986 */ /* 0x0003e2000c101904 */
[----:B------:R-:W-:-:S03]  /*9c850*/  ISETP.LT.AND P5, PT, R249, c[0x0][0x178], !P1 ;  /* 0x00005e00f9007a0c */ /* 0x000fc60004fa1270 */
[----:B-1----:R-:W4:Y:S01]  /*9c860*/  LDL.LU R238, [R1+0x738] ;  /* 0x0007380001ee7983 */ /* 0x002f220000300800 */
[----:B------:R-:W-:-:S03]  /*9c870*/  IMAD.WIDE R230, R0, 0x4, R4 ;  /* 0x0000000400e67825 */ /* 0x000fc600078e0204 */
[----:B------:R-:W4:Y:S01]  /*9c880*/  LDL.LU R242, [R1+0x258] ;  /* 0x0002580001f27983 */ /* 0x000f220000300800 */
[----:B------:R-:W-:-:S03]  /*9c890*/  IMAD.WIDE R232, R0, 0x4, R210 ;  /* 0x0000000400e87825 */ /* 0x000fc600078e02d2 */
[----:B------:R-:W4:Y:S04]  /*9c8a0*/  LDL.LU R3, [R1+0xc38] ;  /* 0x000c380001037983 */ /* 0x000f280000300800 */
[----:B--2---:R1:W-:Y:S04]  /*9c8b0*/  @P0 STG.E [R228.64], R237 ;  /* 0x000000ede4000986 */ /* 0x0043e8000c101904 */
[----:B---3--:R2:W-:Y:S04]  /*9c8c0*/  @P6 STG.E [R230.64], R241 ;  /* 0x000000f1e6006986 */ /* 0x0085e8000c101904 */
[----:B-1----:R-:W3:Y:S01]  /*9c8d0*/  LDL.LU R237, [R1+0xf8c] ;  /* 0x000f8c0001ed7983 */ /* 0x002ee20000300800 */
[----:B------:R-:W-:-:S03]  /*9c8e0*/  IMAD.WIDE R228, R0, 0x4, R6 ;  /* 0x0000000400e47825 */ /* 0x000fc600078e0206 */
[----:B------:R-:W3:Y:S04]  /*9c8f0*/  LDL.LU R235, [R1+0xf7c] ;  /* 0x000f7c0001eb7983 */ /* 0x000ee80000300800 */
[----:B----4-:R1:W-:Y:S01]  /*9c900*/  @P2 STG.E [R232.64], R240 ;  /* 0x000000f0e8002986 */ /* 0x0103e2000c101904 */
[----:B------:R-:W-:-:S03]  /*9c910*/  ISETP.GE.AND P0, PT, R236, c[0x0][0x17c], PT ;  /* 0x00005f00ec007a0c */ /* 0x000fc60003f06270 */
[----:B------:R-:W4:Y:S04]  /*9c920*/  LDL.LU R236, [R1+0xf6c] ;  /* 0x000f6c0001ec7983 */ /* 0x000f280000300800 */
[----:B------:R-:W3:Y:S04]  /*9c930*/  LDL.LU R239, [R1+0xd2c] ;  /* 0x000d2c0001ef7983 */ /* 0x000ee80000300800 */
[----:B------:R-:W3:Y:S04]  /*9c940*/  LDL.LU R243, [R1+0xc3c] ;  /* 0x000c3c0001f37983 */ /* 0x000ee80000300800 */
[----:B--2---:R-:W2:Y:S04]  /*9c950*/  LDL.LU R241, [R1+0x8ac] ;  /* 0x0008ac0001f17983 */ /* 0x004ea80000300800 */
[----:B-1----:R-:W2:Y:S04]  /*9c960*/  LDL.LU R240, [R1+0x73c] ;  /* 0x00073c0001f07983 */ /* 0x002ea80000300800 */
[----:B------:R1:W-:Y:S04]  /*9c970*/  @P5 STG.E [R228.64], R31 ;  /* 0x0000001fe4005986 */ /* 0x0003e8000c101904 */
[----:B-1----:R-:W2:Y:S04]  /*9c980*/  LDL.LU R31, [R1+0x3964] ;  /* 0x00396400011f7983 */ /* 0x002ea80000300800 */
[----:B------:R-:W2:Y:S01]  /*9c990*/  LDL.LU R229, [R1+0xd28] ;  /* 0x000d280001e57983 */ /* 0x000ea20000300800 */
[----:B------:R-:W-:-:S02]  /*9c9a0*/  ISETP.LT.AND P4, PT, R248, c[0x0][0x178], !P1 ;  /* 0x00005e00f8007a0c */ /* 0x000fc40004f81270 */
[----:B------:R-:W-:Y:S01]  /*9c9b0*/  ISETP.LT.AND P3, PT, R247, c[0x0][0x178], !P1 ;  /* 0x00005e00f7007a0c */ /* 0x000fe20004f61270 */
[----:B------:R-:W-:Y:S01]  /*9c9c0*/  IMAD.WIDE R230, R0, 0x4, R208 ;  /* 0x0000000400e67825 */ /* 0x000fe200078e02d0 */
[----:B------:R-:W-:Y:S02]  /*9c9d0*/  ISETP.LT.AND P2, PT, R246, c[0x0][0x178], !P1 ;  /* 0x00005e00f6007a0c */ /* 0x000fe40004f41270 */
[----:B------:R-:W-:Y:S01]  /*9c9e0*/  ISETP.LT.AND P6, PT, R245, c[0x0][0x178], !P1 ;  /* 0x00005e00f5007a0c */ /* 0x000fe20004fc1270 */
[----:B------:R-:W-:Y:S01]  /*9c9f0*/  IMAD.WIDE R232, R0, 0x4, R142 ;  /* 0x0000000400e87825 */ /* 0x000fe200078e028e */
[----:B------:R-:W-:Y:S02]  /*9ca00*/  ISETP.LT.AND P1, PT, R244, c[0x0][0x178], !P1 ;  /* 0x00005e00f4007a0c */ /* 0x000fe40004f21270 */
[----:B------:R-:W-:-:S03]  /*9ca10*/  ISETP.LT.AND P5, PT, R248, c[0x0][0x178], !P0 ;  /* 0x00005e00f8007a0c */ /* 0x000fc600047a1270 */
[----:B--2---:R1:W-:Y:S04]  /*9ca20*/  @P4 STG.E [R230.64], R229 ;  /* 0x000000e5e6004986 */ /* 0x0043e8000c101904 */
[----:B------:R2:W-:Y:S01]  /*9ca30*/  @P3 STG.E [R232.64], R3 ;  /* 0x00000003e8003986 */ /* 0x0005e2000c101904 */
[----:B------:R-:W-:Y:S02]  /*9ca40*/  ISETP.LT.AND P3, PT, R251, c[0x0][0x178], !P0 ;  /* 0x00005e00fb007a0c */ /* 0x000fe40004761270 */
[----:B------:R-:W-:Y:S01]  /*9ca50*/  ISETP.LT.AND P4, PT, R250, c[0x0][0x178], !P0 ;  /* 0x00005e00fa007a0c */ /* 0x000fe20004781270 */
[C---:B-1----:R-:W-:Y:S01]  /*9ca60*/  IMAD.WIDE R228, R0.reuse, 0x4, R10 ;  /* 0x0000000400e47825 */ /* 0x042fe200078e020a */
[----:B--2---:R-:W2:Y:S03]  /*9ca70*/  LDL.LU R3, [R1+0x38e4] ;  /* 0x0038e40001037983 */ /* 0x004ea60000300800 */
[----:B------:R-:W-:-:S04]  /*9ca80*/  IMAD.WIDE R232, R0, 0x4, R140 ;  /* 0x0000000400e87825 */ /* 0x000fc800078e028c */
[C---:B------:R-:W-:Y:S01]  /*9ca90*/  IMAD.WIDE R230, R0.reuse, 0x4, R8 ;  /* 0x0000000400e67825 */ /* 0x040fe200078e0208 */
[----:B------:R-:W-:Y:S01]  /*9caa0*/  IADD3 R0, R0, c[0x0][0x198], RZ ;  /* 0x0000660000007a10 */ /* 0x000fe20007ffe0ff */
[----:B------:R-:W-:Y:S04]  /*9cab0*/  @P2 STG.E [R232.64], R234 ;  /* 0x000000eae8002986 */ /* 0x000fe8000c101904 */
[----:B------:R1:W-:Y:S01]  /*9cac0*/  @P6 STG.E [R228.64], R238 ;  /* 0x000000eee4006986 */ /* 0x0003e2000c101904 */
[----:B------:R-:W-:-:S03]  /*9cad0*/  ISETP.LT.AND P6, PT, R249, c[0x0][0x178], !P0 ;  /* 0x00005e00f9007a0c */ /* 0x000fc600047c1270 */
[----:B------:R3:W-:Y:S01]  /*9cae0*/  @P1 STG.E [R230.64], R242 ;  /* 0x000000f2e6001986 */ /* 0x0007e2000c101904 */
[----:B-1----:R-:W-:-:S03]  /*9caf0*/  IMAD.WIDE R228, R0, 0x4, R4 ;  /* 0x0000000400e47825 */ /* 0x002fc600078e0204 */
[----:B------:R-:W2:Y:S01]  /*9cb00*/  LDL.LU R238, [R1+0x25c] ;  /* 0x00025c0001ee7983 */ /* 0x000ea20000300800 */
[----:B---3--:R-:W-:-:S03]  /*9cb10*/  IMAD.WIDE R230, R0, 0x4, R210 ;  /* 0x0000000400e67825 */ /* 0x008fc600078e02d2 */
[----:B------:R1:W-:Y:S04]  /*9cb20*/  @P3 STG.E [R228.64], R237 ;  /* 0x000000ede4003986 */ /* 0x0003e8000c101904 */
[----:B------:R-:W3:Y:S04]  /*9cb30*/  LDL.LU R242, [R1+0x990] ;  /* 0x0009900001f27983 */ /* 0x000ee80000300800 */
[----:B------:R-:W-:Y:S01]  /*9cb40*/  @P4 STG.E [R230.64], R235 ;  /* 0x000000ebe6004986 */ /* 0x000fe2000c101904 */
[----:B-1----:R-:W-:-:S03]  /*9cb50*/  IMAD.WIDE R228, R0, 0x4, R6 ;  /* 0x0000000400e47825 */ /* 0x002fc600078e0206 */
[----:B------:R-:W3:Y:S01]  /*9cb60*/  LDL.LU R237, [R1+0xd0] ;  /* 0x0000d00001ed7983 */ /* 0x000ee20000300800 */
[----:B------:R-:W-:-:S03]  /*9cb70*/  ISETP.LT.AND P2, PT, R247, c[0x0][0x178], !P0 ;  /* 0x00005e00f7007a0c */ /* 0x000fc60004741270 */
[----:B----4-:R1:W-:Y:S01]  /*9cb80*/  @P6 STG.E [R228.64], R236 ;  /* 0x000000ece4006986 */ /* 0x0103e2000c101904 */
[----:B------:R-:W-:Y:S02]  /*9cb90*/  ISETP.LT.AND P1, PT, R246, c[0x0][0x178], !P0 ;  /* 0x00005e00f6007a0c */ /* 0x000fe40004721270 */
[----:B------:R-:W-:Y:S01]  /*9cba0*/  ISETP.LT.AND P4, PT, R245, c[0x0][0x178], !P0 ;  /* 0x00005e00f5007a0c */ /* 0x000fe20004781270 */
[----:B-1----:R-:W4:Y:S01]  /*9cbb0*/  LDL.LU R236, [R1+0x38e8] ;  /* 0x0038e80001ec7983 */ /* 0x002f220000300800 */
[----:B------:R-:W-:-:S04]  /*9cbc0*/  IMAD.WIDE R230, R0, 0x4, R208 ;  /* 0x0000000400e67825 */ /* 0x000fc800078e02d0 */
[C---:B------:R-:W-:Y:S01]  /*9cbd0*/  IMAD.WIDE R232, R0.reuse, 0x4, R142 ;  /* 0x0000000400e87825 */ /* 0x040fe200078e028e */
[----:B------:R-:W-:Y:S03]  /*9cbe0*/  @P5 STG.E [R230.64], R239 ;  /* 0x000000efe6005986 */ /* 0x000fe6000c101904 */
[C---:B------:R-:W-:Y:S01]  /*9cbf0*/  IMAD.WIDE R234, R0.reuse, 0x4, R140 ;  /* 0x0000000400ea7825 */ /* 0x040fe200078e028c */
[----:B------:R-:W-:Y:S03]  /*9cc00*/  @P2 STG.E [R232.64], R243 ;  /* 0x000000f3e8002986 */ /* 0x000fe6000c101904 */
[----:B------:R-:W-:Y:S01]  /*9cc10*/  IMAD.WIDE R228, R0, 0x4, R10 ;  /* 0x0000000400e47825 */ /* 0x000fe200078e020a */
[----:B------:R1:W-:Y:S04]  /*9cc20*/  @P1 STG.E [R234.64], R241 ;  /* 0x000000f1ea001986 */ /* 0x0003e8000c101904 */
[----:B------:R1:W-:Y:S04]  /*9cc30*/  @P4 STG.E [R228.64], R240 ;  /* 0x000000f0e4004986 */ /* 0x0003e8000c101904 */
[----:B-1----:R-:W4:Y:S04]  /*9cc40*/  LDL.LU R241, [R1+0x994] ;  /* 0x0009940001f17983 */ /* 0x002f280000300800 */
[----:B------:R-:W4:Y:S01]  /*9cc50*/  LDL.LU R240, [R1+0xd4] ;  /* 0x0000d40001f07983 */ /* 0x000f220000300800 */
[----:B------:R-:W-:Y:S01]  /*9cc60*/  ISETP.LT.AND P0, PT, R244, c[0x0][0x178], !P0 ;  /* 0x00005e00f4007a0c */ /* 0x000fe20004701270 */
[----:B------:R-:W-:Y:S01]  /*9cc70*/  IMAD.WIDE R228, R0, 0x4, R8 ;  /* 0x0000000400e47825 */ /* 0x000fe200078e0208 */
[----:B--2---:R-:W-:-:S04]  /*9cc80*/  ISETP.GE.AND P3, PT, R3, c[0x0][0x17c], PT ;  /* 0x00005f0003007a0c */ /* 0x004fc80003f66270 */
[----:B------:R-:W-:Y:S02]  /*9cc90*/  ISETP.LT.AND P1, PT, R251, c[0x0][0x178], !P3 ;  /* 0x00005e00fb007a0c */ /* 0x000fe40005f21270 */
[----:B------:R-:W-:Y:S02]  /*9cca0*/  ISETP.LT.AND P5, PT, R250, c[0x0][0x178], !P3 ;  /* 0x00005e00fa007a0c */ /* 0x000fe40005fa1270 */
[----:B------:R-:W-:Y:S02]  /*9ccb0*/  ISETP.LT.AND P2, PT, R249, c[0x0][0x178], !P3 ;  /* 0x00005e00f9007a0c */ /* 0x000fe40005f41270 */
[----:B------:R-:W-:Y:S02]  /*9ccc0*/  IADD3 R3, R0, c[0x0][0x198], RZ ;  /* 0x0000660000037a10 */ /* 0x000fe40007ffe0ff */
[----:B------:R-:W-:Y:S02]  /*9ccd0*/  ISETP.LT.AND P4, PT, R248, c[0x0][0x178], !P3 ;  /* 0x00005e00f8007a0c */ /* 0x000fe40005f81270 */
[----:B------:R-:W-:Y:S01]  /*9cce0*/  ISETP.LT.AND P6, PT, R247, c[0x0][0x178], !P3 ;  /* 0x00005e00f7007a0c */ /* 0x000fe20005fc1270 */
[----:B------:R-:W-:-:S04]  /*9ccf0*/  IMAD.WIDE R230, R3, 0x4, R4 ;  /* 0x0000000403e67825 */ /* 0x000fc800078e0204 */
[----:B------:R-:W-:-:S04]  /*9cd00*/  IMAD.WIDE R232, R3, 0x4, R210 ;  /* 0x0000000403e87825 */ /* 0x000fc800078e02d2 */
[----:B------:R-:W-:Y:S01]  /*9cd10*/  IMAD.WIDE R234, R3, 0x4, R6 ;  /* 0x0000000403ea7825 */ /* 0x000fe200078e0206 */
[----:B------:R1:W-:Y:S04]  /*9cd20*/  @P0 STG.E [R228.64], R238 ;  /* 0x000000eee4000986 */ /* 0x0003e8000c101904 */
[----:B---3--:R2:W-:Y:S01]  /*9cd30*/  @P1 STG.E [R230.64], R242 ;  /* 0x000000f2e6001986 */ /* 0x0085e2000c101904 */
[----:B------:R-:W-:Y:S01]  /*9cd40*/  ISETP.LT.AND P1, PT, R245, c[0x0][0x178], !P3 ;  /* 0x00005e00f5007a0c */ /* 0x000fe20005f21270 */
[C---:B-1----:R-:W-:Y:S02]  /*9cd50*/  IMAD.WIDE R228, R3.reuse, 0x4, R208 ;  /* 0x0000000403e47825 */ /* 0x042fe400078e02d0 */
[----:B------:R-:W-:Y:S04]  /*9cd60*/  @P5 STG.E [R232.64], R237 ;  /* 0x000000ede8005986 */ /* 0x000fe8000c101904 */
[----:B------:R-:W-:Y:S01]  /*9cd70*/  @P2 STG.E [R234.64], R28 ;  /* 0x0000001cea002986 */ /* 0x000fe2000c101904 */
[----:B------:R-:W-:Y:S01]  /*9cd80*/  ISETP.LT.AND P2, PT, R246, c[0x0][0x178], !P3 ;  /* 0x00005e00f6007a0c */ /* 0x000fe20005f41270 */
[C---:B--2---:R-:W-:Y:S01]  /*9cd90*/  IMAD.WIDE R230, R3.reuse, 0x4, R142 ;  /* 0x0000000403e67825 */ /* 0x044fe200078e028e */
[----:B------:R-:W-:Y:S01]  /*9cda0*/  ISETP.LT.AND P3, PT, R244, c[0x0][0x178], !P3 ;  /* 0x00005e00f4007a0c */ /* 0x000fe20005f61270 */
[----:B------:R1:W-:Y:S01]  /*9cdb0*/  @P4 STG.E [R228.64], R44 ;  /* 0x0000002ce4004986 */ /* 0x0003e2000c101904 */
[----:B------:R-:W-:-:S03]  /*9cdc0*/  IADD3 R0, R3, c[0x0][0x198], RZ ;  /* 0x0000660003007a10 */ /* 0x000fc60007ffe0ff */
[----:B------:R2:W-:Y:S01]  /*9cdd0*/  @P6 STG.E [R230.64], R60 ;  /* 0x0000003ce6006986 */ /* 0x0005e2000c101904 */
[----:B----4-:R-:W-:-:S03]  /*9cde0*/  ISETP.GE.AND P0, PT, R236, c[0x0][0x17c], PT ;  /* 0x00005f00ec007a0c */ /* 0x010fc60003f06270 */
[----:B------:R-:W3:Y:S01]  /*9cdf0*/  LDL.LU R236, [R1+0x38ec] ;  /* 0x0038ec0001ec7983 */ /* 0x000ee20000300800 */
[----:B------:R-:W-:Y:S02]  /*9ce00*/  ISETP.LT.AND P4, PT, R251, c[0x0][0x178], !P0 ;  /* 0x00005e00fb007a0c */ /* 0x000fe40004781270 */
[----:B------:R-:W-:Y:S01]  /*9ce10*/  ISETP.LT.AND P6, PT, R250, c[0x0][0x178], !P0 ;  /* 0x00005e00fa007a0c */ /* 0x000fe200047c1270 */
[C---:B-1----:R-:W-:Y:S01]  /*9ce20*/  IMAD.WIDE R228, R3.reuse, 0x4, R10 ;  /* 0x0000000403e47825 */ /* 0x042fe200078e020a */
[----:B------:R-:W4:Y:S03]  /*9ce30*/  LDL.LU R242, [R1+0x8b0] ;  /* 0x0008b00001f27983 */ /* 0x000f260000300800 */
[----:B--2---:R-:W-:-:S04]  /*9ce40*/  IMAD.WIDE R230, R3, 0x4, R140 ;  /* 0x0000000403e67825 */ /* 0x004fc800078e028c */
[----:B------:R-:W-:Y:S01]  /*9ce50*/  IMAD.WIDE R232, R3, 0x4, R8 ;  /* 0x0000000403e87825 */ /* 0x000fe200078e0208 */
[----:B------:R-:W-:Y:S03]  /*9ce60*/  @P2 STG.E [R230.64], R76 ;  /* 0x0000004ce6002986 */ /* 0x000fe6000c101904 */
[C---:B------:R-:W-:Y:S01]  /*9ce70*/  IMAD.WIDE R234, R0.reuse, 0x4, R4 ;  /* 0x0000000400ea7825 */ /* 0x040fe200078e0204 */
[----:B------:R1:W-:Y:S04]  /*9ce80*/  @P1 STG.E [R228.64], R92 ;  /* 0x0000005ce4001986 */ /* 0x0003e8000c101904 */
[----:B------:R-:W-:Y:S04]  /*9ce90*/  @P3 STG.E [R232.64], R116 ;  /* 0x00000074e8003986 */ /* 0x000fe8000c101904 */
[----:B------:R-:W-:Y:S01]  /*9cea0*/  @P4 STG.E [R234.64], R241 ;  /* 0x000000f1ea004986 */ /* 0x000fe2000c101904 */
[----:B-1----:R-:W-:-:S05]  /*9ceb0*/  IMAD.WIDE R228, R0, 0x4, R210 ;  /* 0x0000000400e47825 */ /* 0x002fca00078e02d2 */
[----:B------:R1:W-:Y:S04]  /*9cec0*/  @P6 STG.E [R228.64], R240 ;  /* 0x000000f0e4006986 */ /* 0x0003e8000c101904 */
[----:B-1----:R-:W2:Y:S04]  /*9ced0*/  LDL.LU R240, [R1+0xc0] ;  /* 0x0000c00001f07983 */ /* 0x002ea80000300800 */
[----:B------:R-:W2:Y:S01]  /*9cee0*/  LDL.LU R116, [R1+0x38f0] ;  /* 0x0038f00001747983 */ /* 0x000ea20000300800 */
[----:B------:R-:W-:-:S03]  /*9cef0*/  ISETP.LT.AND P5, PT, R249, c[0x0][0x178], !P0 ;  /* 0x00005e00f9007a0c */ /* 0x000fc600047a1270 */
[----:B------:R-:W2:Y:S04]  /*9cf00*/  LDL.LU R92, [R1+0x38f4] ;  /* 0x0038f400015c7983 */ /* 0x000ea80000300800 */
[----:B------:R-:W2:Y:S01]  /*9cf10*/  LDL.LU R237, [R1+0x8b4] ;  /* 0x0008b40001ed7983 */ /* 0x000ea20000300800 */
[----:B------:R-:W-:Y:S01]  /*9cf20*/  ISETP.LT.AND P2, PT, R248, c[0x0][0x178], !P0 ;  /* 0x00005e00f8007a0c */ /* 0x000fe20004741270 */
[----:B------:R-:W-:Y:S01]  /*9cf30*/  IMAD.WIDE R230, R0, 0x4, R6 ;  /* 0x0000000400e67825 */ /* 0x000fe200078e0206 */
[----:B------:R-:W-:Y:S01]  /*9cf40*/  ISETP.LT.AND P3, PT, R247, c[0x0][0x178], !P0 ;  /* 0x00005e00f7007a0c */ /* 0x000fe20004761270 */
[----:B------:R-:W2:Y:S01]  /*9cf50*/  LDL.LU R241, [R1+0xc4] ;  /* 0x0000c40001f17983 */ /* 0x000ea20000300800 */
[----:B------:R-:W-:Y:S01]  /*9cf60*/  ISETP.LT.AND P6, PT, R246, c[0x0][0x178], !P0 ;  /* 0x00005e00f6007a0c */ /* 0x000fe200047c1270 */
[----:B------:R-:W-:Y:S01]  /*9cf70*/  IMAD.WIDE R228, R0, 0x4, R142 ;  /* 0x0000000400e47825 */ /* 0x000fe200078e028e */
[----:B------:R-:W-:Y:S01]  /*9cf80*/  ISETP.LT.AND P4, PT, R245, c[0x0][0x178], !P0 ;  /* 0x00005e00f5007a0c */ /* 0x000fe20004781270 */
[----:B------:R1:W-:Y:S01]  /*9cf90*/  @P5 STG.E [R230.64], R29 ;  /* 0x0000001de6005986 */ /* 0x0003e2000c101904 */
[----:B------:R-:W-:Y:S01]  /*9cfa0*/  ISETP.LT.AND P0, PT, R244, c[0x0][0x178], !P0 ;  /* 0x00005e00f4007a0c */ /* 0x000fe20004701270 */
[C---:B------:R-:W-:Y:S01]  /*9cfb0*/  IMAD.WIDE R232, R0.reuse, 0x4, R10 ;  /* 0x0000000400e87825 */ /* 0x040fe200078e020a */
[----:B------:R-:W-:-:S03]  /*9cfc0*/  IADD3 R3, R0, c[0x0][0x198], RZ ;  /* 0x0000660000037a10 */ /* 0x000fc60007ffe0ff */
[----:B-1----:R-:W-:-:S05]  /*9cfd0*/  IMAD.WIDE R28, R0, 0x4, R208 ;  /* 0x00000004001c7825 */ /* 0x002fca00078e02d0 */
[----:B------:R1:W-:Y:S01]  /*9cfe0*/  @P2 STG.E [R28.64], R45 ;  /* 0x0000002d1c002986 */ /* 0x0003e2000c101904 */
[----:B------:R-:W-:-:S03]  /*9cff0*/  IMAD.WIDE R230, R0, 0x4, R140 ;  /* 0x0000000400e67825 */ /* 0x000fc600078e028c */
[----:B------:R-:W-:Y:S04]  /*9d000*/  @P3 STG.E [R228.64], R61 ;  /* 0x0000003de4003986 */ /* 0x000fe8000c101904 */
[----:B------:R-:W-:Y:S01]  /*9d010*/  @P6 STG.E [R230.64], R77 ;  /* 0x0000004de6006986 */ /* 0x000fe2000c101904 */
[----:B-1----:R-:W-:-:S03]  /*9d020*/  IMAD.WIDE R28, R0, 0x4, R8 ;  /* 0x00000004001c7825 */ /* 0x002fc600078e0208 */
[----:B------:R-:W-:Y:S01]  /*9d030*/  @P4 STG.E [R232.64], R93 ;  /* 0x0000005de8004986 */ /* 0x000fe2000c101904 */
[----:B------:R-:W-:-:S03]  /*9d040*/  IMAD.WIDE R44, R3, 0x4, R4 ;  /* 0x00000004032c7825 */ /* 0x000fc600078e0204 */
[----:B------:R1:W-:Y:S02]  /*9d050*/  @P0 STG.E [R28.64], R117 ;  /* 0x000000751c000986 */ /* 0x0003e4000c101904 */
[----:B-1----:R-:W-:Y:S01]  /*9d060*/  IMAD.WIDE R28, R3, 0x4, R210 ;  /* 0x00000004031c7825 */ /* 0x002fe200078e02d2 */
[----:B---3--:R-:W-:-:S04]  /*9d070*/  ISETP.GE.AND P1, PT, R236, c[0x0][0x17c], PT ;  /* 0x00005f00ec007a0c */ /* 0x008fc80003f26270 */
[----:B------:R-:W-:Y:S02]  /*9d080*/  ISETP.LT.AND P5, PT, R251, c[0x0][0x178], !P1 ;  /* 0x00005e00fb007a0c */ /* 0x000fe40004fa1270 */
[----:B------:R-:W-:-:S11]  /*9d090*/  ISETP.LT.AND P3, PT, R250, c[0x0][0x178], !P1 ;  /* 0x00005e00fa007a0c */ /* 0x000fd60004f61270 */
[----:B----4-:R-:W-:Y:S04]  /*9d0a0*/  @P5 STG.E [R44.64], R242 ;  /* 0x000000f22c005986 */ /* 0x010fe8000c101904 */
[----:B--2---:R1:W-:Y:S04]  /*9d0b0*/  @P3 STG.E [R28.64], R240 ;  /* 0x000000f01c003986 */ /* 0x0043e8000c101904 */
[----:B-1----:R-:W2:Y:S01]  /*9d0c0*/  LDL.LU R240, [R1+0x750] ;  /* 0x0007500001f07983 */ /* 0x002ea20000300800 */
[----:B------:R-:W-:Y:S02]  /*9d0d0*/  ISETP.LT.AND P2, PT, R249, c[0x0][0x178], !P1 ;  /* 0x00005e00f9007a0c */ /* 0x000fe40004f41270 */
[----:B------:R-:W-:-:S02]  /*9d0e0*/  ISETP.LT.AND P6, PT, R248, c[0x0][0x178], !P1 ;  /* 0x00005e00f8007a0c */ /* 0x000fc40004fc1270 */
[----:B------:R-:W-:Y:S01]  /*9d0f0*/  ISETP.LT.AND P4, PT, R247, c[0x0][0x178], !P1 ;  /* 0x00005e00f7007a0c */ /* 0x000fe20004f81270 */
[----:B------:R-:W-:Y:S01]  /*9d100*/  IMAD.WIDE R44, R3, 0x4, R6 ;  /* 0x00000004032c7825 */ /* 0x000fe200078e0206 */
[----:B------:R-:W-:Y:S02]  /*9d110*/  ISETP.LT.AND P0, PT, R246, c[0x0][0x178], !P1 ;  /* 0x00005e00f6007a0c */ /* 0x000fe40004f01270 */
[----:B------:R-:W-:Y:S02]  /*9d120*/  ISETP.LT.AND P5, PT, R245, c[0x0][0x178], !P1 ;  /* 0x00005e00f5007a0c */ /* 0x000fe40004fa1270 */
[----:B------:R-:W-:Y:S01]  /*9d130*/  ISETP.GE.AND P3, PT, R116, c[0x0][0x17c], PT ;  /* 0x00005f0074007a0c */ /* 0x000fe20003f66270 */
[----:B------:R-:W-:Y:S01]  /*9d140*/  IMAD.WIDE R60, R3, 0x4, R208 ;  /* 0x00000004033c7825 */ /* 0x000fe200078e02d0 */
[----:B------:R-:W-:Y:S01]  /*9d150*/  ISETP.LT.AND P1, PT, R244, c[0x0][0x178], !P1 ;  /* 0x00005e00f4007a0c */ /* 0x000fe20004f21270 */
[----:B------:R1:W-:Y:S01]  /*9d160*/  @P2 STG.E [R44.64], R24 ;  /* 0x000000182c002986 */ /* 0x0003e2000c101904 */
[----:B------:R-:W-:Y:S01]  /*9d170*/  ISETP.LT.AND P2, PT, R251, c[0x0][0x178], !P3 ;  /* 0x00005e00fb007a0c */ /* 0x000fe20005f41270 */
[C---:B------:R-:W-:Y:S01]  /*9d180*/  IMAD.WIDE R76, R3.reuse, 0x4, R142 ;  /* 0x00000004034c7825 */ /* 0x040fe200078e028e */
[----:B------:R-:W-:-:S03]  /*9d190*/  IADD3 R0, R3, c[0x0][0x198], RZ ;  /* 0x0000660003007a10 */ /* 0x000fc60007ffe0ff */
[C---:B------:R-:W-:Y:S01]  /*9d1a0*/  IMAD.WIDE R28, R3.reuse, 0x4, R140 ;  /* 0x00000004031c7825 */ /* 0x040fe200078e028c */
[----:B------:R-:W-:Y:S03]  /*9d1b0*/  @P6 STG.E [R60.64], R40 ;  /* 0x000000283c006986 */ /* 0x000fe6000c101904 */
[C---:B-1----:R-:W-:Y:S01]  /*9d1c0*/  IMAD.WIDE R44, R3.reuse, 0x4, R10 ;  /* 0x00000004032c7825 */ /* 0x042fe200078e020a */
[----:B------:R-:W-:Y:S04]  /*9d1d0*/  @P4 STG.E [R76.64], R56 ;  /* 0x000000384c004986 */ /* 0x000fe8000c101904 */
[----:B------:R1:W-:Y:S04]  /*9d1e0*/  @P0 STG.E [R28.64], R72 ;  /* 0x000000481c000986 */ /* 0x0003e8000c101904 */
[----:B------:R3:W-:Y:S01]  /*9d1f0*/  @P5 STG.E [R44.64], R88 ;  /* 0x000000582c005986 */ /* 0x0007e2000c101904 */
[----:B-1----:R-:W-:-:S03]  /*9d200*/  IMAD.WIDE R28, R3, 0x4, R8 ;  /* 0x00000004031c7825 */ /* 0x002fc600078e0208 */
[----:B------:R-:W4:Y:S01]  /*9d210*/  LDL.LU R3, [R1+0x38f8] ;  /* 0x0038f80001037983 */ /* 0x000f220000300800 */
[----:B---3--:R-:W-:-:S03]  /*9d220*/  IMAD.WIDE R44, R0, 0x4, R4 ;  /* 0x00000004002c7825 */ /* 0x008fc600078e0204 */
[----:B------:R-:W-:Y:S04]  /*9d230*/  @P1 STG.E [R28.64], R112 ;  /* 0x000000701c001986 */ /* 0x000fe8000c101904 */
[----:B------:R1:W-:Y:S01]  /*9d240*/  @P2 STG.E [R44.64], R237 ;  /* 0x000000ed2c002986 */ /* 0x0003e2000c101904 */
[----:B------:R-:W-:Y:S02]  /*9d250*/  ISETP.LT.AND P4, PT, R250, c[0x0][0x178], !P3 ;  /* 0x00005e00fa007a0c */ /* 0x000fe40005f81270 */
[----:B------:R-:W-:Y:S01]  /*9d260*/  ISETP.LT.AND P0, PT, R249, c[0x0][0x178], !P3 ;  /* 0x00005e00f9007a0c */ /* 0x000fe20005f01270 */
[----:B-1----:R-:W3:Y:S01]  /*9d270*/  LDL.LU R237, [R1+0x20] ;  /* 0x0000200001ed7983 */ /* 0x002ee20000300800 */
[----:B------:R-:W-:Y:S01]  /*9d280*/  ISETP.LT.AND P5, PT, R248, c[0x0][0x178], !P3 ;  /* 0x00005e00f8007a0c */ /* 0x000fe20005fa1270 */
[----:B------:R-:W-:Y:S01]  /*9d290*/  IMAD.WIDE R60, R0, 0x4, R210 ;  /* 0x00000004003c7825 */ /* 0x000fe200078e02d2 */
[----:B------:R-:W-:-:S03]  /*9d2a0*/  ISETP.LT.AND P6, PT, R247, c[0x0][0x178], !P3 ;  /* 0x00005e00f7007a0c */ /* 0x000fc60005fc1270 */
[----:B------:R-:W-:-:S04]  /*9d2b0*/  IMAD.WIDE R28, R0, 0x4, R6 ;  /* 0x00000004001c7825 */ /* 0x000fc800078e0206 */
[----:B------:R1:W-:Y:S01]  /*9d2c0*/  @P4 STG.E [R60.64], R241 ;  /* 0x000000f13c004986 */ /* 0x0003e2000c101904 */
[----:B------:R-:W-:Y:S02]  /*9d2d0*/  ISETP.LT.AND P4, PT, R246, c[0x0][0x178], !P3 ;  /* 0x00005e00f6007a0c */ /* 0x000fe40005f81270 */
[----:B------:R-:W-:Y:S01]  /*9d2e0*/  ISETP.GE.AND P1, PT, R92, c[0x0][0x17c], PT ;  /* 0x00005f005c007a0c */ /* 0x000fe20003f26270 */
[----:B------:R-:W-:Y:S01]  /*9d2f0*/  IMAD.WIDE R44, R0, 0x4, R208 ;  /* 0x00000004002c7825 */ /* 0x000fe200078e02d0 */
[----:B------:R-:W-:Y:S01]  /*9d300*/  ISETP.LT.AND P2, PT, R245, c[0x0][0x178], !P3 ;  /* 0x00005e00f5007a0c */ /* 0x000fe20005f41270 */
[----:B------:R1:W-:Y:S01]  /*9d310*/  @P0 STG.E [R28.64], R25 ;  /* 0x000000191c000986 */ /* 0x0003e2000c101904 */
[----:B------:R-:W-:-:S03]  /*9d320*/  ISETP.LT.AND P3, PT, R244, c[0x0][0x178], !P3 ;  /* 0x00005e00f4007a0c */ /* 0x000fc60005f61270 */
[----:B-1----:R-:W3:Y:S01]  /*9d330*/  LDL.LU R241, [R1+0x754] ;  /* 0x0007540001f17983 */ /* 0x002ee20000300800 */
[----:B------:R-:W-:Y:S01]  /*9d340*/  ISETP.LT.AND P0, PT, R251, c[0x0][0x178], !P1 ;  /* 0x00005e00fb007a0c */ /* 0x000fe20004f01270 */
[C---:B------:R-:W-:Y:S02]  /*9d350*/  IMAD.WIDE R60, R0.reuse, 0x4, R142 ;  /* 0x00000004003c7825 */ /* 0x040fe400078e028e */
[----:B------:R1:W-:Y:S02]  /*9d360*/  @P5 STG.E [R44.64], R41 ;  /* 0x000000292c005986 */ /* 0x0003e4000c101904 */
[----:B------:R-:W-:-:S04]  /*9d370*/  IMAD.WIDE R24, R0, 0x4, R140 ;  /* 0x0000000400187825 */ /* 0x000fc800078e028c */
[C---:B------:R-:W-:Y:S01]  /*9d380*/  IMAD.WIDE R28, R0.reuse, 0x4, R10 ;  /* 0x00000004001c7825 */ /* 0x040fe200078e020a */
[----:B------:R-:W-:Y:S03]  /*9d390*/  @P6 STG.E [R60.64], R57 ;  /* 0x000000393c006986 */ /* 0x000fe6000c101904 */
[C---:B-1----:R-:W-:Y:S01]  /*9d3a0*/  IMAD.WIDE R40, R0.reuse, 0x4, R8 ;  /* 0x0000000400287825 */ /* 0x042fe200078e0208 */
[----:B------:R-:W-:Y:S01]  /*9d3b0*/  IADD3 R0, R0, c[0x0][0x198], RZ ;  /* 0x0000660000007a10 */ /* 0x000fe20007ffe0ff */
[----:B------:R1:W-:Y:S04]  /*9d3c0*/  @P4 STG.E [R24.64], R73 ;  /* 0x0000004918004986 */ /* 0x0003e8000c101904 */
[----:B------:R-:W-:Y:S04]  /*9d3d0*/  @P2 STG.E [R28.64], R89 ;  /* 0x000000591c002986 */ /* 0x000fe8000c101904 */
[----:B------:R-:W-:Y:S01]  /*9d3e0*/  @P3 STG.E [R40.64], R113 ;  /* 0x0000007128003986 */ /* 0x000fe2000c101904 */
[----:B-1----:R-:W-:-:S05]  /*9d3f0*/  IMAD.WIDE R24, R0, 0x4, R4 ;  /* 0x0000000400187825 */ /* 0x002fca00078e0204 */
[----:B--2---:R1:W-:Y:S04]  /*9d400*/  @P0 STG.E [R24.64], R240 ;  /* 0x000000f018000986 */ /* 0x0043e8000c101904 */
[----:B-1----:R-:W2:Y:S04]  /*9d410*/  LDL.LU R240, [R1+0x24] ;  /* 0x0000240001f07983 */ /* 0x002ea80000300800 */
[----:B------:R-:W2:Y:S01]  /*9d420*/  LDL.LU R44, [R1+0x3900] ;  /* 0x00390000012c7983 */ /* 0x000ea20000300800 */
[----:B------:R-:W-:Y:S02]  /*9d430*/  ISETP.LT.AND P5, PT, R250, c[0x0][0x178], !P1 ;  /* 0x00005e00fa007a0c */ /* 0x000fe40004fa1270 */
[----:B------:R-:W-:Y:S01]  /*9d440*/  ISETP.LT.AND P6, PT, R249, c[0x0][0x178], !P1 ;  /* 0x00005e00f9007a0c */ /* 0x000fe20004fc1270 */
[----:B------:R-:W-:Y:S01]  /*9d450*/  IMAD.WIDE R28, R0, 0x4, R210 ;  /* 0x00000004001c7825 */ /* 0x000fe200078e02d2 */
[----:B------:R-:W2:Y:S01]  /*9d460*/  LDL.LU R242, [R1+0x720] ;  /* 0x0007200001f27983 */ /* 0x000ea20000300800 */
[----:B------:R-:W-:-:S02]  /*9d470*/  ISETP.LT.AND P3, PT, R248, c[0x0][0x178], !P1 ;  /* 0x00005e00f8007a0c */ /* 0x000fc40004f61270 */
[----:B------:R-:W-:Y:S01]  /*9d480*/  ISETP.LT.AND P2, PT, R247, c[0x0][0x178], !P1 ;  /* 0x00005e00f7007a0c */ /* 0x000fe20004f41270 */
[----:B------:R-:W-:Y:S01]  /*9d490*/  IMAD.WIDE R40, R0, 0x4, R6 ;  /* 0x0000000400287825 */ /* 0x000fe200078e0206 */
[----:B------:R-:W-:Y:S01]  /*9d4a0*/  ISETP.LT.AND P4, PT, R246, c[0x0][0x178], !P1 ;  /* 0x00005e00f6007a0c */ /* 0x000fe20004f81270 */
[----:B------:R-:W2:Y:S02]  /*9d4b0*/  LDL.LU R45, [R1+0x3914] ;  /* 0x00391400012d7983 */ /* 0x000ea40000300800 */
[C---:B------:R-:W-:Y:S01]  /*9d4c0*/  IMAD.WIDE R24, R0.reuse, 0x4, R208 ;  /* 0x0000000400187825 */ /* 0x040fe200078e02d0 */
[----:B----4-:R-:W-:Y:S02]  /*9d4d0*/  ISETP.GE.AND P0, PT, R3, c[0x0][0x17c], PT ;  /* 0x00005f0003007a0c */ /* 0x010fe40003f06270 */
[----:B------:R-:W-:Y:S01]  /*9d4e0*/  IADD3 R3, R0, c[0x0][0x198], RZ ;  /* 0x0000660000037a10 */ /* 0x000fe20007ffe0ff */
[----:B---3--:R1:W-:Y:S01]  /*9d4f0*/  @P5 STG.E [R28.64], R237 ;  /* 0x000000ed1c005986 */ /* 0x0083e2000c101904 */
[----:B------:R-:W-:-:S02]  /*9d500*/  ISETP.LT.AND P5, PT, R245, c[0x0][0x178], !P1 ;  /* 0x00005e00f5007a0c */ /* 0x000fc40004fa1270 */
[----:B------:R-:W-:Y:S01]  /*9d510*/  ISETP.LT.AND P1, PT, R244, c[0x0][0x178], !P1 ;  /* 0x00005e00f4007a0c */ /* 0x000fe20004f21270 */
[----:B------:R3:W-:Y:S01]  /*9d520*/  @P6 STG.E [R40.64], R20 ;  /* 0x0000001428006986 */ /* 0x0007e2000c101904 */
[----:B------:R-:W-:-:S03]  /*9d530*/  ISETP.LT.AND P6, PT, R251, c[0x0][0x178], !P0 ;  /* 0x00005e00fb007a0c */ /* 0x000fc600047c1270 */
[----:B-1----:R-:W4:Y:S01]  /*9d540*/  LDL.LU R237, [R1+0x10] ;  /* 0x0000100001ed7983 */ /* 0x002f220000300800 */
[----:B------:R-:W-:-:S04]  /*9d550*/  IMAD.WIDE R28, R0, 0x4, R142 ;  /* 0x00000004001c7825 */ /* 0x000fc800078e028e */
[C---:B---3--:R-:W-:Y:S01]  /*9d560*/  IMAD.WIDE R40, R0.reuse, 0x4, R140 ;  /* 0x0000000400287825 */ /* 0x048fe200078e028c */
[----:B------:R1:W-:Y:S04]  /*9d570*/  @P3 STG.E [R24.64], R36 ;  /* 0x0000002418003986 */ /* 0x0003e8000c101904 */
[----:B------:R3:W-:Y:S04]  /*9d580*/  @P2 STG.E [R28.64], R52 ;  /* 0x000000341c002986 */ /* 0x0007e8000c101904 */
[----:B------:R3:W-:Y:S01]  /*9d590*/  @P4 STG.E [R40.64], R68 ;  /* 0x0000004428004986 */ /* 0x0007e2000c101904 */
[----:B-1----:R-:W-:-:S04]  /*9d5a0*/  IMAD.WIDE R24, R0, 0x4, R10 ;  /* 0x0000000400187825 */ /* 0x002fc800078e020a */
[----:B---3--:R-:W-:Y:S01]  /*9d5b0*/  IMAD.WIDE R28, R0, 0x4, R8 ;  /* 0x00000004001c7825 */ /* 0x008fe200078e0208 */
[----:B------:R-:W-:Y:S03]  /*9d5c0*/  @P5 STG.E [R24.64], R84 ;  /* 0x0000005418005986 */ /* 0x000fe6000c101904 */
[----:B------:R-:W-:Y:S01]  /*9d5d0*/  IMAD.WIDE R40, R3, 0x4, R4 ;  /* 0x0000000403287825 */ /* 0x000fe200078e0204 */
[----:B------:R-:W-:Y:S04]  /*9d5e0*/  @P1 STG.E [R28.64], R108 ;  /* 0x0000006c1c001986 */ /* 0x000fe8000c101904 */
[----:B------:R1:W-:Y:S01]  /*9d5f0*/  @P6 STG.E [R40.64], R241 ;  /* 0x000000f128006986 */ /* 0x0003e2000c101904 */
[----:B------:R-:W-:-:S03]  /*9d600*/  ISETP.LT.AND P4, PT, R250, c[0x0][0x178], !P0 ;  /* 0x00005e00fa007a0c */ /* 0x000fc60004781270 */
[----:B-1----:R-:W3:Y:S01]  /*9d610*/  LDL.LU R241, [R1+0x724] ;  /* 0x0007240001f17983 */ /* 0x002ee20000300800 */
[----:B------:R-:W-:-:S09]  /*9d620*/  IMAD.WIDE R24, R3, 0x4, R210 ;  /* 0x0000000403187825 */ /* 0x000fd200078e02d2 */
[----:B--2---:R1:W-:Y:S04]  /*9d630*/  @P4 STG.E [R24.64], R240 ;  /* 0x000000f018004986 */ /* 0x0043e8000c101904 */
[----:B-1----:R-:W2:Y:S01]  /*9d640*/  LDL.LU R240, [R1+0x14] ;  /* 0x0000140001f07983 */ /* 0x002ea20000300800 */
[----:B------:R-:W-:Y:S02]  /*9d650*/  ISETP.LT.AND P2, PT, R249, c[0x0][0x178], !P0 ;  /* 0x00005e00f9007a0c */ /* 0x000fe40004741270 */
[----:B------:R-:W-:Y:S02]  /*9d660*/  ISETP.LT.AND P3, PT, R248, c[0x0][0x178], !P0 ;  /* 0x00005e00f8007a0c */ /* 0x000fe40004761270 */
[----:B------:R-:W-:Y:S01]  /*9d670*/  ISETP.LT.AND P1, PT, R247, c[0x0][0x178], !P0 ;  /* 0x00005e00f7007a0c */ /* 0x000fe20004721270 */
[----:B------:R-:W-:Y:S01]  /*9d680*/  IMAD.WIDE R28, R3, 0x4, R6 ;  /* 0x00000004031c7825 */ /* 0x000fe200078e0206 */
[----:B------:R-:W-:-:S02]  /*9d690*/  ISETP.LT.AND P5, PT, R246, c[0x0][0x178], !P0 ;  /* 0x00005e00f6007a0c */ /* 0x000fc400047a1270 */
[----:B------:R-:W-:Y:S01]  /*9d6a0*/  ISETP.LT.AND P6, PT, R245, c[0x0][0x178], !P0 ;  /* 0x00005e00f5007a0c */ /* 0x000fe200047c1270 */
[----:B------:R-:W-:Y:S01]  /*9d6b0*/  IMAD.WIDE R40, R3, 0x4, R208 ;  /* 0x0000000403287825 */ /* 0x000fe200078e02d0 */
[----:B------:R-:W-:-:S03]  /*9d6c0*/  ISETP.GE.AND P4, PT, R44, c[0x0][0x17c], PT ;  /* 0x00005f002c007a0c */ /* 0x000fc60003f86270 */
[----:B------:R1:W-:Y:S01]  /*9d6d0*/  @P2 STG.E [R28.64], R21 ;  /* 0x000000151c002986 */ /* 0x0003e2000c101904 */
[----:B------:R-:W-:Y:S01]  /*9d6e0*/  IMAD.WIDE R24, R3, 0x4, R140 ;  /* 0x0000000403187825 */ /* 0x000fe200078e028c */
[----:B------:R-:W-:Y:S02]  /*9d6f0*/  ISETP.LT.AND P0, PT, R244, c[0x0][0x178], !P0 ;  /* 0x00005e00f4007a0c */ /* 0x000fe40004701270 */
[----:B------:R-:W-:Y:S01]  /*9d700*/  ISETP.LT.AND P2, PT, R251, c[0x0][0x178], !P4 ;  /* 0x00005e00fb007a0c */ /* 0x000fe20006741270 */
[----:B------:R-:W-:Y:S01]  /*9d710*/  @P3 STG.E [R40.64], R37 ;  /* 0x0000002528003986 */ /* 0x000fe2000c101904 */
[----:B------:R-:W-:-:S03]  /*9d720*/  IADD3 R0, R3, c[0x0][0x198], RZ ;  /* 0x0000660003007a10 */ /* 0x000fc60007ffe0ff */
[----:B------:R-:W2:Y:S01]  /*9d730*/  LDL.LU R44, [R1+0x392c] ;  /* 0x00392c00012c7983 */ /* 0x000ea20000300800 */
[----:B-1----:R-:W-:-:S04]  /*9d740*/  IMAD.WIDE R20, R3, 0x4, R142 ;  /* 0x0000000403147825 */ /* 0x002fc800078e028e */
[----:B------:R-:W-:Y:S01]  /*9d750*/  IMAD.WIDE R28, R3, 0x4, R10 ;  /* 0x00000004031c7825 */ /* 0x000fe200078e020a */
[----:B------:R1:W-:Y:S04]  /*9d760*/  @P1 STG.E [R20.64], R53 ;  /* 0x0000003514001986 */ /* 0x0003e8000c101904 */
[----:B------:R1:W-:Y:S01]  /*9d770*/  @P5 STG.E [R24.64], R69 ;  /* 0x0000004518005986 */ /* 0x0003e2000c101904 */
[----:B------:R-:W-:-:S03]  /*9d780*/  ISETP.LT.AND P5, PT, R249, c[0x0][0x178], !P4 ;  /* 0x00005e00f9007a0c */ /* 0x000fc600067a1270 */
[----:B------:R4:W-:Y:S01]  /*9d790*/  @P6 STG.E [R28.64], R85 ;  /* 0x000000551c006986 */ /* 0x0009e2000c101904 */
[----:B------:R-:W-:Y:S02]  /*9d7a0*/  ISETP.LT.AND P6, PT, R250, c[0x0][0x178], !P4 ;  /* 0x00005e00fa007a0c */ /* 0x000fe400067c1270 */
[----:B------:R-:W-:Y:S01]  /*9d7b0*/  ISETP.LT.AND P3, PT, R248, c[0x0][0x178], !P4 ;  /* 0x00005e00f8007a0c */ /* 0x000fe20006761270 */
[----:B-1----:R-:W-:Y:S01]  /*9d7c0*/  IMAD.WIDE R20, R3, 0x4, R8 ;  /* 0x0000000403147825 */ /* 0x002fe200078e0208 */
[----:B------:R-:W-:-:S03]  /*9d7d0*/  ISETP.LT.AND P1, PT, R247, c[0x0][0x178], !P4 ;  /* 0x00005e00f7007a0c */ /* 0x000fc60006721270 */
[C---:B------:R-:W-:Y:S01]  /*9d7e0*/  IMAD.WIDE R24, R0.reuse, 0x4, R4 ;  /* 0x0000000400187825 */ /* 0x040fe200078e0204 */
[----:B------:R1:W-:Y:S04]  /*9d7f0*/  @P0 STG.E [R20.64], R109 ;  /* 0x0000006d14000986 */ /* 0x0003e8000c101904 */
[----:B------:R1:W-:Y:S01]  /*9d800*/  @P2 STG.E [R24.64], R242 ;  /* 0x000000f218002986 */ /* 0x0003e2000c101904 */
[----:B----4-:R-:W-:Y:S01]  /*9d810*/  IMAD.WIDE R28, R0, 0x4, R208 ;  /* 0x00000004001c7825 */ /* 0x010fe200078e02d0 */
[----:B------:R-:W-:-:S03]  /*9d820*/  ISETP.LT.AND P2, PT, R246, c[0x0][0x178], !P4 ;  /* 0x00005e00f6007a0c */ /* 0x000fc60006741270 */
[----:B------:R-:W-:-:S04]  /*9d830*/  IMAD.WIDE R36, R0, 0x4, R142 ;  /* 0x0000000400247825 */ /* 0x000fc800078e028e */
[C---:B-1----:R-:W-:Y:S01]  /*9d840*/  IMAD.WIDE R20, R0.reuse, 0x4, R210 ;  /* 0x0000000400147825 */ /* 0x042fe200078e02d2 */
[----:B------:R-:W-:Y:S02]  /*9d850*/  ISETP.GE.AND P0, PT, R45, c[0x0][0x17c], PT ;  /* 0x00005f002d007a0c */ /* 0x000fe40003f06270 */
[C---:B------:R-:W-:Y:S01]  /*9d860*/  IADD3 R3, R0.reuse, c[0x0][0x198], RZ ;  /* 0x0000660000037a10 */ /* 0x040fe20007ffe0ff */
[----:B------:R-:W-:Y:S01]  /*9d870*/  IMAD.WIDE R24, R0, 0x4, R6 ;  /* 0x0000000400187825 */ /* 0x000fe200078e0206 */
[----:B------:R1:W-:Y:S04]  /*9d880*/  @P6 STG.E [R20.64], R237 ;  /* 0x000000ed14006986 */ /* 0x0003e8000c101904 */
[----:B------:R4:W-:Y:S04]  /*9d890*/  @P5 STG.E [R24.64], R16 ;  /* 0x0000001018005986 */ /* 0x0009e8000c101904 */
[----:B------:R4:W-:Y:S01]  /*9d8a0*/  @P3 STG.E [R28.64], R32 ;  /* 0x000000201c003986 */ /* 0x0009e2000c101904 */
[----:B------:R-:W-:-:S03]  /*9d8b0*/  ISETP.LT.AND P5, PT, R251, c[0x0][0x178], !P0 ;  /* 0x00005e00fb007a0c */ /* 0x000fc600047a1270 */
[----:B------:R-:W-:Y:S01]  /*9d8c0*/  @P1 STG.E [R36.64], R48 ;  /* 0x0000003024001986 */ /* 0x000fe2000c101904 */
[----:B------:R-:W-:Y:S01]  /*9d8d0*/  ISETP.LT.AND P1, PT, R245, c[0x0][0x178], !P4 ;  /* 0x00005e00f5007a0c */ /* 0x000fe20006721270 */
[----:B-1----:R-:W-:Y:S01]  /*9d8e0*/  IMAD.WIDE R20, R0, 0x4, R140 ;  /* 0x0000000400147825 */ /* 0x002fe200078e028c */
[----:B------:R-:W-:Y:S01]  /*9d8f0*/  ISETP.LT.AND P4, PT, R244, c[0x0][0x178], !P4 ;  /* 0x00005e00f4007a0c */ /* 0x000fe20006781270 */
[----:B------:R-:W2:Y:S02]  /*9d900*/  LDL.LU R242, [R1+0x998] ;  /* 0x0009980001f27983 */ /* 0x000ea40000300800 */
[----:B----4-:R-:W-:Y:S02]  /*9d910*/  IMAD.WIDE R24, R0, 0x4, R8 ;  /* 0x0000000400187825 */ /* 0x010fe400078e0208 */
[----:B------:R1:W-:Y:S02]  /*9d920*/  @P2 STG.E [R20.64], R64 ;  /* 0x0000004014002986 */ /* 0x0003e4000c101904 */
[----:B------:R-:W-:-:S02]  /*9d930*/  IMAD.WIDE R28, R3, 0x4, R4 ;  /* 0x00000004031c7825 */ /* 0x000fc400078e0204 */
[----:B------:R-:W4:Y:S02]  /*9d940*/  LDL.LU R237, [R1+0xd8] ;  /* 0x0000d80001ed7983 */ /* 0x000f240000300800 */
[----:B-1----:R-:W-:-:S05]  /*9d950*/  IMAD.WIDE R20, R0, 0x4, R10 ;  /* 0x0000000400147825 */ /* 0x002fca00078e020a */
[----:B------:R-:W-:Y:S04]  /*9d960*/  @P1 STG.E [R20.64], R80 ;  /* 0x0000005014001986 */ /* 0x000fe8000c101904 */
[----:B------:R-:W-:Y:S04]  /*9d970*/  @P4 STG.E [R24.64], R96 ;  /* 0x0000006018004986 */ /* 0x000fe8000c101904 */
[----:B---3--:R1:W-:Y:S01]  /*9d980*/  @P5 STG.E [R28.64], R241 ;  /* 0x000000f11c005986 */ /* 0x0083e2000c101904 */
[----:B------:R-:W-:-:S03]  /*9d990*/  ISETP.LT.AND P3, PT, R250, c[0x0][0x178], !P0 ;  /* 0x00005e00fa007a0c */ /* 0x000fc60004761270 */
[----:B-1----:R-:W3:Y:S01]  /*9d9a0*/  LDL.LU R28, [R1+0x3940] ;  /* 0x00394000011c7983 */ /* 0x002ee20000300800 */
[----:B------:R-:W-:-:S03]  /*9d9b0*/  IMAD.WIDE R36, R3, 0x4, R210 ;  /* 0x0000000403247825 */ /* 0x000fc600078e02d2 */
[----:B------:R-:W3:Y:S06]  /*9d9c0*/  LDL.LU R241, [R1+0x99c] ;  /* 0x00099c0001f17983 */ /* 0x000eec0000300800 */
[----:B--2---:R1:W-:Y:S04]  /*9d9d0*/  @P3 STG.E [R36.64], R240 ;  /* 0x000000f024003986 */ /* 0x0043e8000c101904 */
[----:B-1----:R-:W2:Y:S01]  /*9d9e0*/  LDL.LU R240, [R1+0xdc] ;  /* 0x0000dc0001f07983 */ /* 0x002ea20000300800 */
[----:B------:R-:W-:-:S02]  /*9d9f0*/  ISETP.LT.AND P6, PT, R249, c[0x0][0x178], !P0 ;  /* 0x00005e00f9007a0c */ /* 0x000fc400047c1270 */
[----:B------:R-:W-:Y:S01]  /*9da00*/  ISETP.LT.AND P2, PT, R248, c[0x0][0x178], !P0 ;  /* 0x00005e00f8007a0c */ /* 0x000fe20004741270 */
[----:B------:R-:W-:Y:S01]  /*9da10*/  IMAD.WIDE R20, R3, 0x4, R6 ;  /* 0x0000000403147825 */ /* 0x000fe200078e0206 */
[----:B------:R-:W-:Y:S01]  /*9da20*/  ISETP.LT.AND P3, PT, R247, c[0x0][0x178], !P0 ;  /* 0x00005e00f7007a0c */ /* 0x000fe20004761270 */
[----:B------:R-:W2:Y:S01]  /*9da30*/  LDL.LU R32, [R1+0x3948] ;  /* 0x0039480001207983 */ /* 0x000ea20000300800 */
[----:B------:R-:W-:Y:S02]  /*9da40*/  ISETP.LT.AND P4, PT, R246, c[0x0][0x178], !P0 ;  /* 0x00005e00f6007a0c */ /* 0x000fe40004781270 */
[----:B------:R-:W-:Y:S01]  /*9da50*/  ISETP.LT.AND P5, PT, R245, c[0x0][0x178], !P0 ;  /* 0x00005e00f5007a0c */ /* 0x000fe200047a1270 */
[----:B------:R-:W-:Y:S01]  /*9da60*/  IMAD.WIDE R24, R3, 0x4, R208 ;  /* 0x0000000403187825 */ /* 0x000fe200078e02d0 */
[----:B------:R-:W-:Y:S01]  /*9da70*/  ISETP.GE.AND P1, PT, R44, c[0x0][0x17c], PT ;  /* 0x00005f002c007a0c */ /* 0x000fe20003f26270 */
[----:B------:R-:W2:Y:S01]  /*9da80*/  LDL.LU R36, [R1+0x3944] ;  /* 0x0039440001247983 */ /* 0x000ea20000300800 */
[----:B------:R-:W-:-:S03]  /*9da90*/  ISETP.LT.AND P0, PT, R244, c[0x0][0x178], !P0 ;  /* 0x00005e00f4007a0c */ /* 0x000fc60004701270 */
[----:B------:R1:W-:Y:S01]  /*9daa0*/  @P6 STG.E [R20.64], R17 ;  /* 0x0000001114006986 */ /* 0x0003e2000c101904 */
[----:B------:R-:W-:-:S03]  /*9dab0*/  ISETP.LT.AND P6, PT, R251, c[0x0][0x178], !P1 ;  /* 0x00005e00fb007a0c */ /* 0x000fc60004fc1270 */
[----:B------:R1:W-:Y:S01]  /*9dac0*/  @P2 STG.E [R24.64], R33 ;  /* 0x0000002118002986 */ /* 0x0003e2000c101904 */
[----:B------:R-:W-:Y:S01]  /*9dad0*/  ISETP.LT.AND P2, PT, R250, c[0x0][0x178], !P1 ;  /* 0x00005e00fa007a0c */ /* 0x000fe20004f41270 */
[----:B-1----:R-:W-:-:S04]  /*9dae0*/  IMAD.WIDE R16, R3, 0x4, R142 ;  /* 0x0000000403107825 */ /* 0x002fc800078e028e */
[C---:B------:R-:W-:Y:S01]  /*9daf0*/  IMAD.WIDE R20, R3.reuse, 0x4, R140 ;  /* 0x0000000403147825 */ /* 0x040fe200078e028c */
[----:B------:R1:W-:Y:S03]  /*9db00*/  @P3 STG.E [R16.64], R49 ;  /* 0x0000003110003986 */ /* 0x0003e6000c101904 */
[C---:B------:R-:W-:Y:S01]  /*9db10*/  IMAD.WIDE R24, R3.reuse, 0x4, R10 ;  /* 0x0000000403187825 */ /* 0x040fe200078e020a */
[----:B------:R-:W-:Y:S01]  /*9db20*/  IADD3 R0, R3, c[0x0][0x198], RZ ;  /* 0x0000660003007a10 */ /* 0x000fe20007ffe0ff */
[----:B------:R1:W-:Y:S01]  /*9db30*/  @P4 STG.E [R20.64], R65 ;  /* 0x0000004114004986 */ /* 0x0003e2000c101904 */
[----:B------:R-:W-:-:S03]  /*9db40*/  ISETP.LT.AND P4, PT, R248, c[0x0][0x178], !P1 ;  /* 0x00005e00f8007a0c */ /* 0x000fc60004f81270 */
[----:B------:R1:W-:Y:S01]  /*9db50*/  @P5 STG.E [R24.64], R81 ;  /* 0x0000005118005986 */ /* 0x0003e2000c101904 */
[----:B------:R-:W-:Y:S01]  /*9db60*/  ISETP.LT.AND P5, PT, R249, c[0x0][0x178], !P1 ;  /* 0x00005e00f9007a0c */ /* 0x000fe20004fa1270 */
[----:B-1----:R-:W-:Y:S01]  /*9db70*/  IMAD.WIDE R16, R3, 0x4, R8 ;  /* 0x0000000403107825 */ /* 0x002fe200078e0208 */
[----:B------:R-:W-:-:S03]  /*9db80*/  ISETP.LT.AND P3, PT, R247, c[0x0][0x178], !P1 ;  /* 0x00005e00f7007a0c */ /* 0x000fc60004f61270 */
[C---:B------:R-:W-:Y:S01]  /*9db90*/  IMAD.WIDE R20, R0.reuse, 0x4, R4 ;  /* 0x0000000400147825 */ /* 0x040fe200078e0204 */
[----:B------:R1:W-:Y:S03]  /*9dba0*/  @P0 STG.E [R16.64], R97 ;  /* 0x0000006110000986 */ /* 0x0003e6000c101904 */
[----:B------:R-:W-:-:S04]  /*9dbb0*/  IMAD.WIDE R24, R0, 0x4, R210 ;  /* 0x0000000400187825 */ /* 0x000fc800078e02d2 */
[----:B-1----:R-:W-:Y:S01]  /*9dbc0*/  IMAD.WIDE R16, R0, 0x4, R6 ;  /* 0x0000000400107825 */ /* 0x002fe200078e0206 */
[----:B------:R1:W-:Y:S01]  /*9dbd0*/  @P6 STG.E [R20.64], R242 ;  /* 0x000000f214006986 */ /* 0x0003e2000c101904 */
[----:B------:R-:W-:-:S03]  /*9dbe0*/  ISETP.LT.AND P6, PT, R245, c[0x0][0x178], !P1 ;  /* 0x00005e00f5007a0c */ /* 0x000fc60004fc1270 */
[----:B----4-:R4:W-:Y:S01]  /*9dbf0*/  @P2 STG.E [R24.64], R237 ;  /* 0x000000ed18002986 */ /* 0x0109e2000c101904 */
[----:B------:R-:W-:Y:S01]  /*9dc00*/  ISETP.LT.AND P2, PT, R246, c[0x0][0x178], !P1 ;  /* 0x00005e00f6007a0c */ /* 0x000fe20004f41270 */
[----:B-1----:R-:W-:Y:S02]  /*9dc10*/  IMAD.WIDE R20, R0, 0x4, R208 ;  /* 0x0000000400147825 */ /* 0x002fe400078e02d0 */
[----:B------:R1:W-:Y:S01]  /*9dc20*/  @P5 STG.E [R16.64], R30 ;  /* 0x0000001e10005986 */ /* 0x0003e2000c101904 */
[----:B------:R-:W-:-:S03]  /*9dc30*/  ISETP.LT.AND P1, PT, R244, c[0x0][0x178], !P1 ;  /* 0x00005e00f4007a0c */ /* 0x000fc60004f21270 */
[----:B------:R-:W2:Y:S01]  /*9dc40*/  LDL.LU R242, [R1+0x8b8] ;  /* 0x0008b80001f27983 */ /* 0x000ea20000300800 */
[----:B----4-:R-:W-:-:S03]  /*9dc50*/  IMAD.WIDE R24, R0, 0x4, R142 ;  /* 0x0000000400187825 */ /* 0x010fc600078e028e */
[----:B------:R4:W-:Y:S04]  /*9dc60*/  @P4 STG.E [R20.64], R46 ;  /* 0x0000002e14004986 */ /* 0x0009e8000c101904 */
[----:B------:R3:W-:Y:S01]  /*9dc70*/  @P3 STG.E [R24.64], R62 ;  /* 0x0000003e18003986 */ /* 0x0007e2000c101904 */
[C---:B-1----:R-:W-:Y:S01]  /*9dc80*/  IMAD.WIDE R16, R0.reuse, 0x4, R140 ;  /* 0x0000000400107825 */ /* 0x042fe200078e028c */
[C---:B------:R-:W-:Y:S02]  /*9dc90*/  IADD3 R3, R0.reuse, c[0x0][0x198], RZ ;  /* 0x0000660000037a10 */ /* 0x040fe40007ffe0ff */
[----:B------:R-:W2:Y:S01]  /*9dca0*/  LDL.LU R237, [R1+0xc8] ;  /* 0x0000c80001ed7983 */ /* 0x000ea20000300800 */
[----:B----4-:R-:W-:Y:S01]  /*9dcb0*/  IMAD.WIDE R20, R0, 0x4, R10 ;  /* 0x0000000400147825 */ /* 0x010fe200078e020a */
[----:B---3--:R-:W-:-:S04]  /*9dcc0*/  ISETP.GE.AND P0, PT, R28, c[0x0][0x17c], PT ;  /* 0x00005f001c007a0c */ /* 0x008fc80003f06270 */
[----:B------:R-:W-:Y:S02]  /*9dcd0*/  ISETP.LT.AND P3, PT, R251, c[0x0][0x178], !P0 ;  /* 0x00005e00fb007a0c */ /* 0x000fe40004761270 */
[----:B------:R-:W-:Y:S01]  /*9dce0*/  ISETP.LT.AND P4, PT, R250, c[0x0][0x178], !P0 ;  /* 0x00005e00fa007a0c */ /* 0x000fe20004781270 */
[----:B------:R-:W-:Y:S01]  /*9dcf0*/  IMAD.WIDE R24, R0, 0x4, R8 ;  /* 0x0000000400187825 */ /* 0x000fe200078e0208 */
[----:B------:R1:W-:Y:S04]  /*9dd00*/  @P2 STG.E [R16.64], R78 ;  /* 0x0000004e10002986 */ /* 0x0003e8000c101904 */
[----:B------:R3:W-:Y:S04]  /*9dd10*/  @P6 STG.E [R20.64], R94 ;  /* 0x0000005e14006986 */ /* 0x0007e8000c101904 */
[----:B------:R-:W-:Y:S01]  /*9dd20*/  @P1 STG.E [R24.64], R118 ;  /* 0x0000007618001986 */ /* 0x000fe2000c101904 */
[----:B-1----:R-:W-:-:S04]  /*9dd30*/  IMAD.WIDE R16, R3, 0x4, R4 ;  /* 0x0000000403107825 */ /* 0x002fc800078e0204 */
[----:B---3--:R-:W-:Y:S01]  /*9dd40*/  IMAD.WIDE R20, R3, 0x4, R210 ;  /* 0x0000000403147825 */ /* 0x008fe200078e02d2 */
[----:B------:R1:W-:Y:S04]  /*9dd50*/  @P3 STG.E [R16.64], R241 ;  /* 0x000000f110003986 */ /* 0x0003e8000c101904 */
[----:B-1----:R-:W3:Y:S04]  /*9dd60*/  LDL.LU R241, [R1+0x8bc] ;  /* 0x0008bc0001f17983 */ /* 0x002ee80000300800 */
[----:B--2---:R1:W-:Y:S04]  /*9dd70*/  @P4 STG.E [R20.64], R240 ;  /* 0x000000f014004986 */ /* 0x0043e8000c101904 */
[----:B-1----:R-:W2:Y:S04]  /*9dd80*/  LDL.LU R240, [R1+0xcc] ;  /* 0x0000cc0001f07983 */ /* 0x002ea80000300800 */
[----:B------:R-:W4:Y:S01]  /*9dd90*/  LDL.LU R0, [R1+0x393c] ;  /* 0x00393c0001007983 */ /* 0x000f220000300800 */
[----:B------:R-:W-:-:S02]  /*9dda0*/  ISETP.LT.AND P6, PT, R249, c[0x0][0x178], !P0 ;  /* 0x00005e00f9007a0c */ /* 0x000fc400047c1270 */
[----:B------:R-:W-:Y:S02]  /*9ddb0*/  ISETP.LT.AND P5, PT, R248, c[0x0][0x178], !P0 ;  /* 0x00005e00f8007a0c */ /* 0x000fe400047a1270 */
[----:B------:R-:W-:Y:S02]  /*9ddc0*/  ISETP.LT.AND P2, PT, R247, c[0x0][0x178], !P0 ;  /* 0x00005e00f7007a0c */ /* 0x000fe40004741270 */
[----:B------:R-:W-:Y:S01]  /*9ddd0*/  ISETP.LT.AND P1, PT, R246, c[0x0][0x178], !P0 ;  /* 0x00005e00f6007a0c */ /* 0x000fe20004721270 */
[----:B------:R-:W-:-:S04]  /*9dde0*/  IMAD.WIDE R16, R3, 0x4, R6 ;  /* 0x0000000403107825 */ /* 0x000fc800078e0206 */
[----:B------:R-:W-:Y:S01]  /*9ddf0*/  IMAD.WIDE R20, R3, 0x4, R208 ;  /* 0x0000000403147825 */ /* 0x000fe200078e02d0 */
[----:B------:R-:W-:-:S03]  /*9de00*/  ISETP.GE.AND P3, PT, R32, c[0x0][0x17c], PT ;  /* 0x00005f0020007a0c */ /* 0x000fc60003f66270 */
[C---:B------:R-:W-:Y:S01]  /*9de10*/  IMAD.WIDE R24, R3.reuse, 0x4, R142 ;  /* 0x0000000403187825 */ /* 0x040fe200078e028e */
[----:B------:R1:W-:Y:S03]  /*9de20*/  @P6 STG.E [R16.64], R31 ;  /* 0x0000001f10006986 */ /* 0x0003e6000c101904 */
[----:B------:R-:W-:Y:S01]  /*9de30*/  IMAD.WIDE R28, R3, 0x4, R140 ;  /* 0x00000004031c7825 */ /* 0x000fe200078e028c */
[----:B------:R1:W-:Y:S01]  /*9de40*/  @P5 STG.E [R20.64], R47 ;  /* 0x0000002f14005986 */ /* 0x0003e2000c101904 */
[----:B------:R-:W-:Y:S02]  /*9de50*/  ISETP.LT.AND P4, PT, R245, c[0x0][0x178], !P0 ;  /* 0x00005e00f5007a0c */ /* 0x000fe40004781270 */
[----:B------:R-:W-:Y:S01]  /*9de60*/  ISETP.LT.AND P0, PT, R244, c[0x0][0x178], !P0 ;  /* 0x00005e00f4007a0c */ /* 0x000fe20004701270 */
[----:B------:R1:W-:Y:S04]  /*9de70*/  @P2 STG.E [R24.64], R63 ;  /* 0x0000003f18002986 */ /* 0x0003e8000c101904 */
[----:B------:R1:W-:Y:S01]  /*9de80*/  @P1 STG.E [R28.64], R79 ;  /* 0x0000004f1c001986 */ /* 0x0003e2000c101904 */
[----:B------:R-:W-:-:S02]  /*9de90*/  ISETP.LT.AND P1, PT, R251, c[0x0][0x178], !P3 ;  /* 0x00005e00fb007a0c */ /* 0x000fc40005f21270 */
[C---:B------:R-:W-:Y:S01]  /*9dea0*/  IADD3 R37, R3.reuse, c[0x0][0x198], RZ ;  /* 0x0000660003257a10 */ /* 0x040fe20007ffe0ff */
[----:B------:R-:W-:Y:S01]  /*9deb0*/  IMAD.WIDE R32, R3, 0x4, R10 ;  /* 0x0000000403207825 */ /* 0x000fe200078e020a */
[----:B------:R-:W-:-:S03]  /*9dec0*/  ISETP.LT.AND P5, PT, R250, c[0x0][0x178], !P3 ;  /* 0x00005e00fa007a0c */ /* 0x000fc60005fa1270 */
[----:B-1----:R-:W-:Y:S01]  /*9ded0*/  IMAD.WIDE R16, R3, 0x4, R8 ;  /* 0x0000000403107825 */ /* 0x002fe200078e0208 */
[----:B------:R1:W-:Y:S03]  /*9dee0*/  @P4 STG.E [R32.64], R95 ;  /* 0x0000005f20004986 */ /* 0x0003e6000c101904 */
[----:B------:R-:W-:Y:S01]  /*9def0*/  IMAD.WIDE R20, R37, 0x4, R4 ;  /* 0x0000000425147825 */ /* 0x000fe200078e0204 */
[----:B------:R1:W-:Y:S01]  /*9df00*/  @P0 STG.E [R16.64], R119 ;  /* 0x0000007710000986 */ /* 0x0003e2000c101904 */
[----:B------:R-:W-:Y:S02]  /*9df10*/  ISETP.LT.AND P2, PT, R249, c[0x0][0x178], !P3 ;  /* 0x00005e00f9007a0c */ /* 0x000fe40005f41270 */
[----:B------:R-:W-:Y:S02]  /*9df20*/  ISETP.LT.AND P4, PT, R248, c[0x0][0x178], !P3 ;  /* 0x00005e00f8007a0c */ /* 0x000fe40005f81270 */
[----:B------:R-:W-:Y:S01]  /*9df30*/  ISETP.LT.AND P6, PT, R247, c[0x0][0x178], !P3 ;  /* 0x00005e00f7007a0c */ /* 0x000fe20005fc1270 */
[----:B------:R-:W-:-:S04]  /*9df40*/  IMAD.WIDE R24, R37, 0x4, R210 ;  /* 0x0000000425187825 */ /* 0x000fc800078e02d2 */
[----:B------:R-:W-:-:S04]  /*9df50*/  IMAD.WIDE R28, R37, 0x4, R6 ;  /* 0x00000004251c7825 */ /* 0x000fc800078e0206 */
[----:B------:R-:W-:-:S04]  /*9df60*/  IMAD.WIDE R30, R37, 0x4, R208 ;  /* 0x00000004251e7825 */ /* 0x000fc800078e02d0 */
[C---:B-1----:R-:W-:Y:S01]  /*9df70*/  IMAD.WIDE R32, R37.reuse, 0x4, R142 ;  /* 0x0000000425207825 */ /* 0x042fe200078e028e */
[----:B------:R1:W-:Y:S01]  /*9df80*/  @P1 STG.E [R20.64], R242 ;  /* 0x000000f214001986 */ /* 0x0003e2000c101904 */
[----:B------:R-:W-:Y:S02]  /*9df90*/  ISETP.LT.AND P1, PT, R246, c[0x0][0x178], !P3 ;  /* 0x00005e00f6007a0c */ /* 0x000fe40005f21270 */
[----:B------:R-:W-:Y:S01]  /*9dfa0*/  IMAD.WIDE R16, R37, 0x4, R140 ;  /* 0x0000000425107825 */ /* 0x000fe200078e028c */
[----:B-1----:R-:W2:Y:S04]  /*9dfb0*/  LDL.LU R242, [R1+0x758] ;  /* 0x0007580001f27983 */ /* 0x002ea80000300800 */
[----:B------:R1:W-:Y:S01]  /*9dfc0*/  @P5 STG.E [R24.64], R237 ;  /* 0x000000ed18005986 */ /* 0x0003e2000c101904 */
[----:B------:R-:W-:-:S03]  /*9dfd0*/  ISETP.GE.AND P0, PT, R36, c[0x0][0x17c], PT ;  /* 0x00005f0024007a0c */ /* 0x000fc60003f06270 */
[----:B------:R3:W-:Y:S04]  /*9dfe0*/  @P2 STG.E [R28.64], R26 ;  /* 0x0000001a1c002986 */ /* 0x0007e8000c101904 */
[----:B------:R3:W-:Y:S04]  /*9dff0*/  @P4 STG.E [R30.64], R42 ;  /* 0x0000002a1e004986 */ /* 0x0007e8000c101904 */
[----:B-1----:R-:W2:Y:S04]  /*9e000*/  LDL.LU R237, [R1+0x28] ;  /* 0x0000280001ed7983 */ /* 0x002ea80000300800 */
[----:B------:R1:W-:Y:S04]  /*9e010*/  @P6 STG.E [R32.64], R58 ;  /* 0x0000003a20006986 */ /* 0x0003e8000c101904 */
[----:B------:R-:W-:Y:S04]  /*9e020*/  @P1 STG.E [R16.64], R74 ;  /* 0x0000004a10001986 */ /* 0x000fe8000c101904 */
[----:B------:R-:W2:Y:S01]  /*9e030*/  LDL.LU R36, [R1+0x3938] ;  /* 0x0039380001247983 */ /* 0x000ea20000300800 */
[----:B----4-:R-:W-:-:S03]  /*9e040*/  ISETP.GE.AND P1, PT, R0, c[0x0][0x17c], PT ;  /* 0x00005f0000007a0c */ /* 0x010fc60003f26270 */
[----:B------:R-:W4:Y:S01]  /*9e050*/  LDL.LU R0, [R1+0x3934] ;  /* 0x0039340001007983 */ /* 0x000f220000300800 */
[----:B------:R-:W-:Y:S02]  /*9e060*/  ISETP.LT.AND P2, PT, R245, c[0x0][0x178], !P3 ;  /* 0x00005e00f5007a0c */ /* 0x000fe40005f41270 */
[----:B------:R-:W-:Y:S02]  /*9e070*/  ISETP.LT.AND P3, PT, R244, c[0x0][0x178], !P3 ;  /* 0x00005e00f4007a0c */ /* 0x000fe40005f61270 */
[----:B------:R-:W-:Y:S02]  /*9e080*/  ISETP.LT.AND P4, PT, R251, c[0x0][0x178], !P0 ;  /* 0x00005e00fb007a0c */ /* 0x000fe40004781270 */
[----:B------:R-:W-:Y:S02]  /*9e090*/  ISETP.LT.AND P6, PT, R250, c[0x0][0x178], !P0 ;  /* 0x00005e00fa007a0c */ /* 0x000fe400047c1270 */
[C---:B------:R-:W-:Y:S01]  /*9e0a0*/  IADD3 R3, R37.reuse, c[0x0][0x198], RZ ;  /* 0x0000660025037a10 */ /* 0x040fe20007ffe0ff */
[----:B------:R-:W-:Y:S01]  /*9e0b0*/  IMAD.WIDE R20, R37, 0x4, R10 ;  /* 0x0000000425147825 */ /* 0x000fe200078e020a */
[----:B------:R-:W-:-:S03]  /*9e0c0*/  ISETP.LT.AND P5, PT, R249, c[0x0][0x178], !P0 ;  /* 0x00005e00f9007a0c */ /* 0x000fc600047a1270 */
[----:B---3--:R-:W-:Y:S01]  /*9e0d0*/  IMAD.WIDE R28, R37, 0x4, R8 ;  /* 0x00000004251c7825 */ /* 0x008fe200078e0208 */
[----:B------:R-:W-:Y:S03]  /*9e0e0*/  @P2 STG.E [R20.64], R90 ;  /* 0x0000005a14002986 */ /* 0x000fe6000c101904 */
[C---:B------:R-:W-:Y:S01]  /*9e0f0*/  IMAD.WIDE R24, R3.reuse, 0x4, R4 ;  /* 0x0000000403187825 */ /* 0x040fe200078e0204 */
[----:B------:R-:W-:Y:S03]  /*9e100*/  @P3 STG.E [R28.64], R114 ;  /* 0x000000721c003986 */ /* 0x000fe6000c101904 */
[----:B------:R-:W-:Y:S01]  /*9e110*/  IMAD.WIDE R30, R3, 0x4, R210 ;  /* 0x00000004031e7825 */ /* 0x000fe200078e02d2 */
[----:B------:R3:W-:Y:S01]  /*9e120*/  @P4 STG.E [R24.64], R241 ;  /* 0x000000f118004986 */ /* 0x0007e2000c101904 */
[----:B------:R-:W-:-:S02]  /*9e130*/  ISETP.LT.AND P3, PT, R248, c[0x0][0x178], !P0 ;  /* 0x00005e00f8007a0c */ /* 0x000fc40004761270 */
[----:B-1----:R-:W-:Y:S01]  /*9e140*/  IMAD.WIDE R32, R3, 0x4, R6 ;  /* 0x0000000403207825 */ /* 0x002fe200078e0206 */
[----:B------:R-:W-:Y:S01]  /*9e150*/  ISETP.LT.AND P2, PT, R247, c[0x0][0x178], !P0 ;  /* 0x00005e00f7007a0c */ /* 0x000fe20004741270 */
[----:B--2---:R1:W-:Y:S01]  /*9e160*/  @P6 STG.E [R30.64], R240 ;  /* 0x000000f01e006986 */ /* 0x0043e2000c101904 */
[----:B------:R-:W-:Y:S02]  /*9e170*/  ISETP.LT.AND P6, PT, R246, c[0x0][0x178], !P0 ;  /* 0x00005e00f6007a0c */ /* 0x000fe400047c1270 */
[----:B------:R-:W-:Y:S01]  /*9e180*/  ISETP.LT.AND P4, PT, R245, c[0x0][0x178], !P0 ;  /* 0x00005e00f5007a0c */ /* 0x000fe20004781270 */
[----:B------:R2:W-:Y:S01]  /*9e190*/  @P5 STG.E [R32.64], R27 ;  /* 0x0000001b20005986 */ /* 0x0005e2000c101904 */
[----:B------:R-:W-:Y:S02]  /*9e1a0*/  ISETP.LT.AND P0, PT, R244, c[0x0][0x178], !P0 ;  /* 0x00005e00f4007a0c */ /* 0x000fe40004701270 */
[----:B------:R-:W-:Y:S01]  /*9e1b0*/  ISETP.LT.AND P5, PT, R251, c[0x0][0x178], !P1 ;  /* 0x00005e00fb007a0c */ /* 0x000fe20004fa1270 */
[----:B---3--:R-:W3:Y:S01]  /*9e1c0*/  LDL.LU R241, [R1+0x75c] ;  /* 0x00075c0001f17983 */ /* 0x008ee20000300800 */
[C---:B------:R-:W-:Y:S01]  /*9e1d0*/  IMAD.WIDE R16, R3.reuse, 0x4, R208 ;  /* 0x0000000403107825 */ /* 0x040fe200078e02d0 */
[----:B------:R-:W-:-:S02]  /*9e1e0*/  IADD3 R37, R3, c[0x0][0x198], RZ ;  /* 0x0000660003257a10 */ /* 0x000fc40007ffe0ff */
[----:B-1----:R-:W3:Y:S01]  /*9e1f0*/  LDL.LU R240, [R1+0x2c] ;  /* 0x00002c0001f07983 */ /* 0x002ee20000300800 */
[----:B------:R-:W-:-:S04]  /*9e200*/  IMAD.WIDE R20, R3, 0x4, R142 ;  /* 0x0000000403147825 */ /* 0x000fc800078e028e */
[C---:B------:R-:W-:Y:S01]  /*9e210*/  IMAD.WIDE R24, R3.reuse, 0x4, R140 ;  /* 0x0000000403187825 */ /* 0x040fe200078e028c */
[----:B------:R1:W-:Y:S03]  /*9e220*/  @P3 STG.E [R16.64], R43 ;  /* 0x0000002b10003986 */ /* 0x0003e6000c101904 */
[C---:B------:R-:W-:Y:S01]  /*9e230*/  IMAD.WIDE R28, R3.reuse, 0x4, R10 ;  /* 0x00000004031c7825 */ /* 0x040fe200078e020a */
[----:B------:R1:W-:Y:S03]  /*9e240*/  @P2 STG.E [R20.64], R59 ;  /* 0x0000003b14002986 */ /* 0x0003e6000c101904 */
[----:B--2---:R-:W-:Y:S01]  /*9e250*/  IMAD.WIDE R26, R3, 0x4, R8 ;  /* 0x00000004031a7825 */ /* 0x004fe200078e0208 */
[----:B------:R2:W-:Y:S01]  /*9e260*/  @P6 STG.E [R24.64], R75 ;  /* 0x0000004b18006986 */ /* 0x0005e2000c101904 */
[----:B------:R-:W-:-:S02]  /*9e270*/  ISETP.LT.AND P6, PT, R250, c[0x0][0x178], !P1 ;  /* 0x00005e00fa007a0c */ /* 0x000fc40004fc1270 */
[----:B------:R-:W-:Y:S01]  /*9e280*/  IMAD.WIDE R30, R37, 0x4, R4 ;  /* 0x00000004251e7825 */ /* 0x000fe200078e0204 */
[----:B------:R2:W-:Y:S01]  /*9e290*/  @P4 STG.E [R28.64], R91 ;  /* 0x0000005b1c004986 */ /* 0x0005e2000c101904 */
[----:B------:R-:W-:Y:S02]  /*9e2a0*/  ISETP.LT.AND P2, PT, R249, c[0x0][0x178], !P1 ;  /* 0x00005e00f9007a0c */ /* 0x000fe40004f41270 */
[----:B------:R-:W-:Y:S01]  /*9e2b0*/  ISETP.LT.AND P4, PT, R248, c[0x0][0x178], !P1 ;  /* 0x00005e00f8007a0c */ /* 0x000fe20004f81270 */
[----:B------:R2:W-:Y:S01]  /*9e2c0*/  @P0 STG.E [R26.64], R115 ;  /* 0x000000731a000986 */ /* 0x0005e2000c101904 */
[----:B------:R-:W-:Y:S02]  /*9e2d0*/  ISETP.LT.AND P3, PT, R247, c[0x0][0x178], !P1 ;  /* 0x00005e00f7007a0c */ /* 0x000fe40004f61270 */
[----:B------:R-:W-:Y:S01]  /*9e2e0*/  ISETP.LT.AND P0, PT, R245, c[0x0][0x178], !P1 ;  /* 0x00005e00f5007a0c */ /* 0x000fe20004f01270 */
[----:B-1----:R-:W-:-:S04]  /*9e2f0*/  IMAD.WIDE R16, R37, 0x4, R210 ;  /* 0x0000000425107825 */ /* 0x002fc800078e02d2 */
[----:B------:R-:W-:-:S04]  /*9e300*/  IMAD.WIDE R20, R37, 0x4, R6 ;  /* 0x0000000425147825 */ /* 0x000fc800078e0206 */
[C---:B--2---:R-:W-:Y:S01]  /*9e310*/  IMAD.WIDE R24, R37.reuse, 0x4, R208 ;  /* 0x0000000425187825 */ /* 0x044fe200078e02d0 */
[----:B------:R1:W-:Y:S01]  /*9e320*/  @P5 STG.E [R30.64], R242 ;  /* 0x000000f21e005986 */ /* 0x0003e2000c101904 */
[----:B------:R-:W-:Y:S02]  /*9e330*/  ISETP.LT.AND P5, PT, R246, c[0x0][0x178], !P1 ;  /* 0x00005e00f6007a0c */ /* 0x000fe40004fa1270 */
[----:B------:R-:W-:Y:S01]  /*9e340*/  ISETP.LT.AND P1, PT, R244, c[0x0][0x178], !P1 ;  /* 0x00005e00f4007a0c */ /* 0x000fe20004f21270 */
[----:B------:R-:W-:-:S04]  /*9e350*/  IMAD.WIDE R28, R37, 0x4, R142 ;  /* 0x00000004251c7825 */ /* 0x000fc800078e028e */
[----:B------:R-:W-:-:S04]  /*9e360*/  IMAD.WIDE R26, R37, 0x4, R140 ;  /* 0x00000004251a7825 */ /* 0x000fc800078e028c */
[C---:B-1----:R-:W-:Y:S01]  /*9e370*/  IMAD.WIDE R30, R37.reuse, 0x4, R10 ;  /* 0x00000004251e7825 */ /* 0x042fe200078e020a */
[----:B------:R-:W2:Y:S04]  /*9e380*/  LDL.LU R242, [R1+0x728] ;  /* 0x0007280001f27983 */ /* 0x000ea80000300800 */
[----:B------:R1:W-:Y:S04]  /*9e390*/  @P6 STG.E [R16.64], R237 ;  /* 0x000000ed10006986 */ /* 0x0003e8000c101904 */
[----:B------:R4:W-:Y:S04]  /*9e3a0*/  @P2 STG.E [R20.64], R22 ;  /* 0x0000001614002986 */ /* 0x0009e8000c101904 */
[----:B------:R4:W-:Y:S01]  /*9e3b0*/  @P4 STG.E [R24.64], R38 ;  /* 0x0000002618004986 */ /* 0x0009e2000c101904 */
[----:B-1----:R-:W-:-:S03]  /*9e3c0*/  IMAD.WIDE R16, R37, 0x4, R8 ;  /* 0x0000000425107825 */ /* 0x002fc600078e0208 */
[----:B------:R-:W-:Y:S04]  /*9e3d0*/  @P3 STG.E [R28.64], R54 ;  /* 0x000000361c003986 */ /* 0x000fe8000c101904 */
[----:B------:R-:W2:Y:S04]  /*9e3e0*/  LDL.LU R32, [R1+0x3930] ;  /* 0x0039300001207983 */ /* 0x000ea80000300800 */
[----:B------:R1:W-:Y:S04]  /*9e3f0*/  @P5 STG.E [R26.64], R70 ;  /* 0x000000461a005986 */ /* 0x0003e8000c101904 */
[----:B------:R-:W2:Y:S04]  /*9e400*/  LDL.LU R237, [R1+0x18] ;  /* 0x0000180001ed7983 */ /* 0x000ea80000300800 */
[----:B------:R-:W-:Y:S04]  /*9e410*/  @P0 STG.E [R30.64], R86 ;  /* 0x000000561e000986 */ /* 0x000fe8000c101904 */
[----:B------:R-:W-:Y:S01]  /*9e420*/  @P1 STG.E [R16.64], R110 ;  /* 0x0000006e10001986 */ /* 0x000fe2000c101904 */
[----:B----4-:R-:W-:-:S03]  /*9e430*/  ISETP.GE.AND P1, PT, R0, c[0x0][0x17c], PT ;  /* 0x00005f0000007a0c */ /* 0x010fc60003f26270 */
[----:B------:R-:W4:Y:S01]  /*9e440*/  LDL.LU R0, [R1+0x3928] ;  /* 0x0039280001007983 */ /* 0x000f220000300800 */
[----:B------:R-:W-:-:S04]  /*9e450*/  ISETP.GE.AND P6, PT, R36, c[0x0][0x17c], PT ;  /* 0x00005f0024007a0c */ /* 0x000fc80003fc6270 */
[----:B------:R-:W-:Y:S02]  /*9e460*/  ISETP.LT.AND P2, PT, R251, c[0x0][0x178], !P6 ;  /* 0x00005e00fb007a0c */ /* 0x000fe40007741270 */
[----:B------:R-:W-:Y:S02]  /*9e470*/  ISETP.LT.AND P3, PT, R250, c[0x0][0x178], !P6 ;  /* 0x00005e00fa007a0c */ /* 0x000fe40007761270 */
[----:B------:R-:W-:-:S05]  /*9e480*/  IADD3 R3, R37, c[0x0][0x198], RZ ;  /* 0x0000660025037a10 */ /* 0x000fca0007ffe0ff */
[----:B------:R-:W-:Y:S01]  /*9e490*/  IMAD.WIDE R20, R3, 0x4, R4 ;  /* 0x0000000403147825 */ /* 0x000fe200078e0204 */
[----:B------:R-:W-:-:S03]  /*9e4a0*/  ISETP.LT.AND P4, PT, R249, c[0x0][0x178], !P6 ;  /* 0x00005e00f9007a0c */ /* 0x000fc60007781270 */
[----:B------:R-:W-:Y:S01]  /*9e4b0*/  IMAD.WIDE R24, R3, 0x4, R210 ;  /* 0x0000000403187825 */ /* 0x000fe200078e02d2 */
[----:B------:R-:W-:Y:S02]  /*9e4c0*/  ISETP.LT.AND P0, PT, R248, c[0x0][0x178], !P6 ;  /* 0x00005e00f8007a0c */ /* 0x000fe40007701270 */
[----:B------:R-:W-:Y:S01]  /*9e4d0*/  ISETP.LT.AND P5, PT, R247, c[0x0][0x178], !P6 ;  /* 0x00005e00f7007a0c */ /* 0x000fe200077a1270 */
[----:B-1----:R-:W-:-:S04]  /*9e4e0*/  IMAD.WIDE R26, R3, 0x4, R6 ;  /* 0x00000004031a7825 */ /* 0x002fc800078e0206 */
[----:B------:R-:W-:Y:S01]  /*9e4f0*/  IMAD.WIDE R28, R3, 0x4, R208 ;  /* 0x00000004031c7825 */ /* 0x000fe200078e02d0 */
[----:B---3--:R1:W-:Y:S01]  /*9e500*/  @P2 STG.E [R20.64], R241 ;  /* 0x000000f114002986 */ /* 0x0083e2000c101904 */
[----:B------:R-:W-:-:S03]  /*9e510*/  ISETP.LT.AND P2, PT, R245, c[0x0][0x178], !P6 ;  /* 0x00005e00f5007a0c */ /* 0x000fc60007741270 */
[----:B------:R3:W-:Y:S01]  /*9e520*/  @P3 STG.E [R24.64], R240 ;  /* 0x000000f018003986 */ /* 0x0007e2000c101904 */
[----:B------:R-:W-:-:S03]  /*9e530*/  ISETP.LT.AND P3, PT, R246, c[0x0][0x178], !P6 ;  /* 0x00005e00f6007a0c */ /* 0x000fc60007761270 */
[----:B-1----:R-:W4:Y:S04]  /*9e540*/  LDL.LU R241, [R1+0x72c] ;  /* 0x00072c0001f17983 */ /* 0x002f280000300800 */
[----:B---3--:R-:W3:Y:S01]  /*9e550*/  LDL.LU R240, [R1+0x1c] ;  /* 0x00001c0001f07983 */ /* 0x008ee20000300800 */
[----:B------:R-:W-:Y:S01]  /*9e560*/  IMAD.WIDE R30, R3, 0x4, R142 ;  /* 0x00000004031e7825 */ /* 0x000fe200078e028e */
[----:B------:R-:W-:-:S03]  /*9e570*/  ISETP.LT.AND P6, PT, R244, c[0x0][0x178], !P6 ;  /* 0x00005e00f4007a0c */ /* 0x000fc600077c1270 */
[----:B------:R-:W-:Y:S01]  /*9e580*/  IMAD.WIDE R16, R3, 0x4, R140 ;  /* 0x0000000403107825 */ /* 0x000fe200078e028c */
[----:B------:R1:W-:Y:S01]  /*9e590*/  @P4 STG.E [R26.64], R23 ;  /* 0x000000171a004986 */ /* 0x0003e2000c101904 */
[----:B------:R-:W-:Y:S02]  /*9e5a0*/  ISETP.LT.AND P4, PT, R251, c[0x0][0x178], !P1 ;  /* 0x00005e00fb007a0c */ /* 0x000fe40004f81270 */
[C---:B------:R-:W-:Y:S01]  /*9e5b0*/  IMAD.WIDE R20, R3.reuse, 0x4, R10 ;  /* 0x0000000403147825 */ /* 0x040fe200078e020a */
[----:B------:R1:W-:Y:S01]  /*9e5c0*/  @P0 STG.E [R28.64], R39 ;  /* 0x000000271c000986 */ /* 0x0003e2000c101904 */
[----:B------:R-:W-:Y:S02]  /*9e5d0*/  ISETP.LT.AND P0, PT, R250, c[0x0][0x178], !P1 ;  /* 0x00005e00fa007a0c */ /* 0x000fe40004f01270 */
[----:B------:R-:W-:Y:S01]  /*9e5e0*/  IMAD.WIDE R24, R3, 0x4, R8 ;  /* 0x0000000403187825 */ /* 0x000fe200078e0208 */
[----:B------:R-:W-:Y:S01]  /*9e5f0*/  @P5 STG.E [R30.64], R55 ;  /* 0x000000371e005986 */ /* 0x000fe2000c101904 */
[----:B------:R-:W-:-:S02]  /*9e600*/  ISETP.LT.AND P5, PT, R249, c[0x0][0x178], !P1 ;  /* 0x00005e00f9007a0c */ /* 0x000fc40004fa1270 */
[----:B------:R-:W-:Y:S01]  /*9e610*/  IADD3 R3, R3, c[0x0][0x198], RZ ;  /* 0x0000660003037a10 */ /* 0x000fe20007ffe0ff */
[----:B------:R1:W-:Y:S01]  /*9e620*/  @P3 STG.E [R16.64], R71 ;  /* 0x0000004710003986 */ /* 0x0003e2000c101904 */
[----:B------:R-:W-:-:S03]  /*9e630*/  ISETP.LT.AND P3, PT, R248, c[0x0][0x178], !P1 ;  /* 0x00005e00f8007a0c */ /* 0x000fc60004f61270 */
[----:B------:R2:W-:Y:S01]  /*9e640*/  @P2 STG.E [R20.64], R87 ;  /* 0x0000005714002986 */ /* 0x0005e2000c101904 */
[----:B------:R-:W-:Y:S01]  /*9e650*/  ISETP.LT.AND P2, PT, R247, c[0x0][0x178], !P1 ;  /* 0x00005e00f7007a0c */ /* 0x000fe20004f41270 */
[----:B-1----:R-:W-:-:S04]  /*9e660*/  IMAD.WIDE R22, R3, 0x4, R4 ;  /* 0x0000000403167825 */ /* 0x002fc800078e0204 */
[C---:B------:R-:W-:Y:S01]  /*9e670*/  IMAD.WIDE R26, R3.reuse, 0x4, R210 ;  /* 0x00000004031a7825 */ /* 0x040fe200078e02d2 */
[----:B------:R1:W-:Y:S03]  /*9e680*/  @P6 STG.E [R24.64], R111 ;  /* 0x0000006f18006986 */ /* 0x0003e6000c101904 */
[----:B------:R-:W-:-:S04]  /*9e690*/  IMAD.WIDE R28, R3, 0x4, R6 ;  /* 0x00000004031c7825 */ /* 0x000fc800078e0206 */
[----:B------:R-:W-:-:S04]  /*9e6a0*/  IMAD.WIDE R16, R3, 0x4, R208 ;  /* 0x0000000403107825 */ /* 0x000fc800078e02d0 */
[----:B--2---:R-:W-:Y:S01]  /*9e6b0*/  IMAD.WIDE R20, R3, 0x4, R142 ;  /* 0x0000000403147825 */ /* 0x004fe200078e028e */
[----:B------:R2:W-:Y:S04]  /*9e6c0*/  @P4 STG.E [R22.64], R242 ;  /* 0x000000f216004986 */ /* 0x0005e8000c101904 */
[----:B------:R1:W-:Y:S04]  /*9e6d0*/  @P0 STG.E [R26.64], R237 ;  /* 0x000000ed1a000986 */ /* 0x0003e8000c101904 */
[----:B------:R1:W-:Y:S04]  /*9e6e0*/  @P5 STG.E [R28.64], R18 ;  /* 0x000000121c005986 */ /* 0x0003e8000c101904 */
[----:B------:R-:W-:Y:S04]  /*9e6f0*/  @P3 STG.E [R16.64], R34 ;  /* 0x0000002210003986 */ /* 0x000fe8000c101904 */
[----:B------:R1:W-:Y:S01]  /*9e700*/  @P2 STG.E [R20.64], R50 ;  /* 0x0000003214002986 */ /* 0x0003e2000c101904 */
[----:B----4-:R-:W-:-:S03]  /*9e710*/  ISETP.GE.AND P2, PT, R0, c[0x0][0x17c], PT ;  /* 0x00005f0000007a0c */ /* 0x010fc60003f46270 */
[----:B------:R-:W4:Y:S01]  /*9e720*/  LDL.LU R0, [R1+0x3960] ;  /* 0x0039600001007983 */ /* 0x000f220000300800 */
[----:B------:R-:W-:Y:S02]  /*9e730*/  ISETP.GE.AND P4, PT, R32, c[0x0][0x17c], PT ;  /* 0x00005f0020007a0c */ /* 0x000fe40003f86270 */
[----:B------:R-:W-:Y:S02]  /*9e740*/  ISETP.LT.AND P6, PT, R246, c[0x0][0x178], !P1 ;  /* 0x00005e00f6007a0c */ /* 0x000fe40004fc1270 */
[C---:B------:R-:W-:Y:S01]  /*9e750*/  IADD3 R33, R3.reuse, c[0x0][0x198], RZ ;  /* 0x0000660003217a10 */ /* 0x040fe20007ffe0ff */
[----:B-1----:R-:W-:Y:S01]  /*9e760*/  IMAD.WIDE R24, R3, 0x4, R140 ;  /* 0x0000000403187825 */ /* 0x002fe200078e028c */
[----:B------:R-:W-:Y:S01]  /*9e770*/  ISETP.LT.AND P0, PT, R245, c[0x0][0x178], !P1 ;  /* 0x00005e00f5007a0c */ /* 0x000fe20004f01270 */
[----:B------:R-:W4:Y:S01]  /*9e780*/  LDL.LU R32, [R1+0x395c] ;  /* 0x00395c0001207983 */ /* 0x000f220000300800 */
[----:B------:R-:W-:Y:S02]  /*9e790*/  ISETP.LT.AND P1, PT, R244, c[0x0][0x178], !P1 ;  /* 0x00005e00f4007a0c */ /* 0x000fe40004f21270 */
[----:B------:R-:W-:-:S02]  /*9e7a0*/  ISETP.LT.AND P3, PT, R251, c[0x0][0x178], !P4 ;  /* 0x00005e00fb007a0c */ /* 0x000fc40006761270 */
[----:B------:R-:W-:Y:S01]  /*9e7b0*/  ISETP.LT.AND P5, PT, R250, c[0x0][0x178], !P4 ;  /* 0x00005e00fa007a0c */ /* 0x000fe200067a1270 */
[----:B--2---:R-:W-:-:S04]  /*9e7c0*/  IMAD.WIDE R22, R3, 0x4, R10 ;  /* 0x0000000403167825 */ /* 0x004fc800078e020a */
[----:B------:R-:W-:Y:S01]  /*9e7d0*/  IMAD.WIDE R26, R3, 0x4, R8 ;  /* 0x00000004031a7825 */ /* 0x000fe200078e0208 */
[----:B------:R1:W-:Y:S03]  /*9e7e0*/  @P6 STG.E [R24.64], R66 ;  /* 0x0000004218006986 */ /* 0x0003e6000c101904 */
[C---:B------:R-:W-:Y:S01]  /*9e7f0*/  IMAD.WIDE R28, R33.reuse, 0x4, R4 ;  /* 0x00000004211c7825 */ /* 0x040fe200078e0204 */
[----:B------:R2:W-:Y:S03]  /*9e800*/  @P0 STG.E [R22.64], R82 ;  /* 0x0000005216000986 */ /* 0x0005e6000c101904 */
[----:B------:R-:W-:Y:S01]  /*9e810*/  IMAD.WIDE R20, R33, 0x4, R210 ;  /* 0x0000000421147825 */ /* 0x000fe200078e02d2 */
[----:B------:R-:W-:Y:S01]  /*9e820*/  ISETP.LT.AND P6, PT, R249, c[0x0][0x178], !P4 ;  /* 0x00005e00f9007a0c */ /* 0x000fe200067c1270 */
[----:B------:R3:W-:Y:S01]  /*9e830*/  @P1 STG.E [R26.64], R98 ;  /* 0x000000621a001986 */ /* 0x0007e2000c101904 */
[----:B------:R-:W-:-:S02]  /*9e840*/  ISETP.LT.AND P0, PT, R248, c[0x0][0x178], !P4 ;  /* 0x00005e00f8007a0c */ /* 0x000fc40006701270 */
[----:B------:R-:W-:Y:S01]  /*9e850*/  ISETP.LT.AND P1, PT, R247, c[0x0][0x178], !P4 ;  /* 0x00005e00f7007a0c */ /* 0x000fe20006721270 */
[----:B-1----:R-:W-:-:S04]  /*9e860*/  IMAD.WIDE R24, R33, 0x4, R6 ;  /* 0x0000000421187825 */ /* 0x002fc800078e0206 */
[C---:B--2---:R-:W-:Y:S01]  /*9e870*/  IMAD.WIDE R22, R33.reuse, 0x4, R208 ;  /* 0x0000000421167825 */ /* 0x044fe200078e02d0 */
[----:B------:R1:W-:Y:S04]  /*9e880*/  @P3 STG.E [R28.64], R241 ;  /* 0x000000f11c003986 */ /* 0x0003e8000c101904 */
[----:B---3--:R2:W-:Y:S01]  /*9e890*/  @P5 STG.E [R20.64], R240 ;  /* 0x000000f014005986 */ /* 0x0085e2000c101904 */
[----:B------:R-:W-:Y:S01]  /*9e8a0*/  ISETP.LT.AND P5, PT, R246, c[0x0][0x178], !P4 ;  /* 0x00005e00f6007a0c */ /* 0x000fe200067a1270 */
[----:B------:R-:W-:Y:S01]  /*9e8b0*/  IMAD.WIDE R26, R33, 0x4, R142 ;  /* 0x00000004211a7825 */ /* 0x000fe200078e028e */
[----:B------:R-:W-:Y:S01]  /*9e8c0*/  ISETP.LT.AND P3, PT, R245, c[0x0][0x178], !P4 ;  /* 0x00005e00f5007a0c */ /* 0x000fe20006761270 */
[----:B------:R3:W-:Y:S02]  /*9e8d0*/  @P6 STG.E [R24.64], R19 ;  /* 0x0000001318006986 */ /* 0x0007e4000c101904 */
[----:B-1----:R-:W-:-:S02]  /*9e8e0*/  IMAD.WIDE R28, R33, 0x4, R140 ;  /* 0x00000004211c7825 */ /* 0x002fc400078e028c */
[----:B------:R-:W-:Y:S01]  /*9e8f0*/  @P0 STG.E [R22.64], R35 ;  /* 0x0000002316000986 */ /* 0x000fe2000c101904 */
[----:B------:R-:W-:Y:S02]  /*9e900*/  ISETP.LT.AND P4, PT, R244, c[0x0][0x178], !P4 ;  /* 0x00005e00f4007a0c */ /* 0x000fe40006781270 */
[----:B------:R-:W-:Y:S01]  /*9e910*/  ISETP.LT.AND P6, PT, R251, c[0x0][0x178], !P2 ;  /* 0x00005e00fb007a0c */ /* 0x000fe200057c1270 */
[----:B------:R-:W-:Y:S01]  /*9e920*/  @P1 STG.E [R26.64], R51 ;  /* 0x000000331a001986 */ /* 0x000fe2000c101904 */
[----:B------:R-:W-:-:S03]  /*9e930*/  IADD3 R37, R33, c[0x0][0x198], RZ ;  /* 0x0000660021257a10 */ /* 0x000fc60007ffe0ff */
[----:B------:R-:W-:Y:S01]  /*9e940*/  @P5 STG.E [R28.64], R67 ;  /* 0x000000431c005986 */ /* 0x000fe2000c101904 */
[----:B------:R-:W-:Y:S01]  /*9e950*/  ISETP.LT.AND P5, PT, R250, c[0x0][0x178], !P2 ;  /* 0x00005e00fa007a0c */ /* 0x000fe200057a1270 */
[C---:B------:R-:W-:Y:S02]  /*9e960*/  IMAD.WIDE R30, R33.reuse, 0x4, R10 ;  /* 0x00000004211e7825 */ /* 0x040fe400078e020a */
[----:B------:R1:W4:Y:S02]  /*9e970*/  LDS.128 R16, [R2] ;  /* 0x0000000002107984 */ /* 0x0003240000000c00 */
[----:B--2---:R-:W-:-:S04]  /*9e980*/  IMAD.WIDE R20, R33, 0x4, R8 ;  /* 0x0000000421147825 */ /* 0x004fc800078e0208 */
[C---:B---3--:R-:W-:Y:S01]  /*9e990*/  IMAD.WIDE R24, R37.reuse, 0x4, R4 ;  /* 0x0000000425187825 */ /* 0x048fe200078e0204 */
[----:B------:R-:W-:Y:S03]  /*9e9a0*/  @P3 STG.E [R30.64], R83 ;  /* 0x000000531e003986 */ /* 0x000fe6000c101904 */
[----:B-1----:R-:W-:Y:S01]  /*9e9b0*/  IMAD.WIDE R2, R37, 0x4, R210 ;  /* 0x0000000425027825 */ /* 0x002fe200078e02d2 */
[----:B------:R1:W-:Y:S04]  /*9e9c0*/  @P4 STG.E [R20.64], R99 ;  /* 0x0000006314004986 */ /* 0x0003e8000c101904 */
[----:B------:R2:W-:Y:S04]  /*9e9d0*/  @P6 STG.E [R24.64], R128 ;  /* 0x0000008018006986 */ /* 0x0005e8000c101904 */
[----:B------:R3:W-:Y:S01]  /*9e9e0*/  @P5 STG.E [R2.64], R136 ;  /* 0x0000008802005986 */ /* 0x0007e2000c101904 */
[----:B----4-:R-:W-:-:S03]  /*9e9f0*/  ISETP.GE.AND P5, PT, R0, c[0x0][0x17c], PT ;  /* 0x00005f0000007a0c */ /* 0x010fc60003fa6270 */
[----:B------:R-:W4:Y:S01]  /*9ea00*/  LDL.LU R0, [R1+0x3958] ;  /* 0x0039580001007983 */ /* 0x000f220000300800 */
[----:B------:R-:W-:Y:S02]  /*9ea10*/  ISETP.LT.AND P0, PT, R249, c[0x0][0x178], !P2 ;  /* 0x00005e00f9007a0c */ /* 0x000fe40005701270 */
[----:B------:R-:W-:Y:S02]  /*9ea20*/  ISETP.LT.AND P3, PT, R248, c[0x0][0x178], !P2 ;  /* 0x00005e00f8007a0c */ /* 0x000fe40005761270 */
[----:B------:R-:W-:Y:S01]  /*9ea30*/  ISETP.LT.AND P1, PT, R247, c[0x0][0x178], !P2 ;  /* 0x00005e00f7007a0c */ /* 0x000fe20005721270 */
[----:B------:R-:W-:Y:S01]  /*9ea40*/  IMAD.WIDE R22, R37, 0x4, R6 ;  /* 0x0000000425167825 */ /* 0x000fe200078e0206 */
[----:B------:R-:W-:-:S03]  /*9ea50*/  ISETP.LT.AND P6, PT, R246, c[0x0][0x178], !P2 ;  /* 0x00005e00f6007a0c */ /* 0x000fc600057c1270 */
[----:B------:R-:W-:Y:S01]  /*9ea60*/  IMAD.WIDE R26, R37, 0x4, R208 ;  /* 0x00000004251a7825 */ /* 0x000fe200078e02d0 */
[----:B------:R-:W-:-:S03]  /*9ea70*/  ISETP.LT.AND P4, PT, R245, c[0x0][0x178], !P2 ;  /* 0x00005e00f5007a0c */ /* 0x000fc60005781270 */
[----:B------:R-:W-:Y:S01]  /*9ea80*/  IMAD.WIDE R28, R37, 0x4, R142 ;  /* 0x00000004251c7825 */ /* 0x000fe200078e028e */
[----:B------:R-:W-:Y:S01]  /*9ea90*/  @P0 STG.E [R22.64], R156 ;  /* 0x0000009c16000986 */ /* 0x000fe2000c101904 */
[----:B------:R-:W-:Y:S02]  /*9eaa0*/  ISETP.LT.AND P2, PT, R244, c[0x0][0x178], !P2 ;  /* 0x00005e00f4007a0c */ /* 0x000fe40005741270 */
[----:B------:R-:W-:Y:S01]  /*9eab0*/  ISETP.LT.AND P0, PT, R251, c[0x0][0x178], !P5 ;  /* 0x00005e00fb007a0c */ /* 0x000fe20006f01270 */
[----:B------:R3:W-:Y:S01]  /*9eac0*/  @P3 STG.E [R26.64], R172 ;  /* 0x000000ac1a003986 */ /* 0x0007e2000c101904 */
[----:B------:R-:W-:-:S03]  /*9ead0*/  IADD3 R35, R37, c[0x0][0x198], RZ ;  /* 0x0000660025237a10 */ /* 0x000fc60007ffe0ff */
[----:B------:R3:W-:Y:S01]  /*9eae0*/  @P1 STG.E [R28.64], R188 ;  /* 0x000000bc1c001986 */ /* 0x0007e2000c101904 */
[----:B------:R-:W-:Y:S01]  /*9eaf0*/  ISETP.LT.AND P1, PT, R250, c[0x0][0x178], !P5 ;  /* 0x00005e00fa007a0c */ /* 0x000fe20006f21270 */
[----:B-1----:R-:W-:-:S04]  /*9eb00*/  IMAD.WIDE R20, R37, 0x4, R140 ;  /* 0x0000000425147825 */ /* 0x002fc800078e028c */
[C---:B--2---:R-:W-:Y:S01]  /*9eb10*/  IMAD.WIDE R24, R37.reuse, 0x4, R10 ;  /* 0x0000000425187825 */ /* 0x044fe200078e020a */
[----:B------:R-:W-:Y:S03]  /*9eb20*/  @P6 STG.E [R20.64], R204 ;  /* 0x000000cc14006986 */ /* 0x000fe6000c101904 */
[----:B---3--:R-:W-:Y:S01]  /*9eb30*/  IMAD.WIDE R2, R37, 0x4, R8 ;  /* 0x0000000425027825 */ /* 0x008fe200078e0208 */
[----:B------:R1:W-:Y:S03]  /*9eb40*/  @P4 STG.E [R24.64], R212 ;  /* 0x000000d418004986 */ /* 0x0003e6000c101904 */
[----:B------:R-:W-:Y:S01]  /*9eb50*/  IMAD.WIDE R26, R35, 0x4, R4 ;  /* 0x00000004231a7825 */ /* 0x000fe200078e0204 */
[----:B------:R-:W-:-:S03]  /*9eb60*/  ISETP.LT.AND P4, PT, R249, c[0x0][0x178], !P5 ;  /* 0x00005e00f9007a0c */ /* 0x000fc60006f81270 */
[----:B------:R-:W-:Y:S01]  /*9eb70*/  IMAD.WIDE R28, R35, 0x4, R210 ;  /* 0x00000004231c7825 */ /* 0x000fe200078e02d2 */
[----:B------:R2:W-:Y:S01]  /*9eb80*/  @P2 STG.E [R2.64], R16 ;  /* 0x0000001002002986 */ /* 0x0005e2000c101904 */
[----:B------:R-:W-:Y:S02]  /*9eb90*/  ISETP.LT.AND P3, PT, R248, c[0x0][0x178], !P5 ;  /* 0x00005e00f8007a0c */ /* 0x000fe40006f61270 */
[----:B------:R-:W-:Y:S01]  /*9eba0*/  ISETP.LT.AND P6, PT, R247, c[0x0][0x178], !P5 ;  /* 0x00005e00f7007a0c */ /* 0x000fe20006fc1270 */
[----:B------:R3:W-:Y:S01]  /*9ebb0*/  @P0 STG.E [R26.64], R129 ;  /* 0x000000811a000986 */ /* 0x0007e2000c101904 */
[----:B------:R-:W-:-:S03]  /*9ebc0*/  ISETP.LT.AND P0, PT, R245, c[0x0][0x178], !P5 ;  /* 0x00005e00f5007a0c */ /* 0x000fc60006f01270 */
[----:B------:R-:W-:Y:S01]  /*9ebd0*/  @P1 STG.E [R28.64], R137 ;  /* 0x000000891c001986 */ /* 0x000fe2000c101904 */
[----:B------:R-:W-:Y:S01]  /*9ebe0*/  ISETP.LT.AND P1, PT, R246, c[0x0][0x178], !P5 ;  /* 0x00005e00f6007a0c */ /* 0x000fe20006f21270 */
[----:B-1----:R-:W-:Y:S01]  /*9ebf0*/  IMAD.WIDE R24, R35, 0x4, R6 ;  /* 0x0000000423187825 */ /* 0x002fe200078e0206 */
[----:B------:R-:W-:-:S03]  /*9ec00*/  ISETP.GE.AND P2, PT, R32, c[0x0][0x17c], PT ;  /* 0x00005f0020007a0c */ /* 0x000fc60003f46270 */
[C---:B------:R-:W-:Y:S01]  /*9ec10*/  IMAD.WIDE R30, R35.reuse, 0x4, R208 ;  /* 0x00000004231e7825 */ /* 0x040fe200078e02d0 */
[----:B------:R1:W-:Y:S03]  /*9ec20*/  @P4 STG.E [R24.64], R157 ;  /* 0x0000009d18004986 */ /* 0x0003e6000c101904 */
[C---:B------:R-:W-:Y:S01]  /*9ec30*/  IMAD.WIDE R32, R35.reuse, 0x4, R142 ;  /* 0x0000000423207825 */ /* 0x040fe200078e028e */
[----:B------:R1:W-:Y:S03]  /*9ec40*/  @P3 STG.E [R30.64], R173 ;  /* 0x000000ad1e003986 */ /* 0x0003e6000c101904 */
[C---:B--2---:R-:W-:Y:S01]  /*9ec50*/  IMAD.WIDE R2, R35.reuse, 0x4, R140 ;  /* 0x0000000423027825 */ /* 0x044fe200078e028c */
[----:B------:R2:W-:Y:S03]  /*9ec60*/  @P6 STG.E [R32.64], R189 ;  /* 0x000000bd20006986 */ /* 0x0005e6000c101904 */
[----:B---3--:R-:W-:Y:S01]  /*9ec70*/  IMAD.WIDE R26, R35, 0x4, R10 ;  /* 0x00000004231a7825 */ /* 0x008fe200078e020a */
[----:B------:R3:W-:Y:S04]  /*9ec80*/  @P1 STG.E [R2.64], R205 ;  /* 0x000000cd02001986 */ /* 0x0007e8000c101904 */
[----:B------:R-:W-:Y:S01]  /*9ec90*/  @P0 STG.E [R26.64], R213 ;  /* 0x000000d51a000986 */ /* 0x000fe2000c101904 */
[----:B----4-:R-:W-:-:S03]  /*9eca0*/  ISETP.GE.AND P0, PT, R0, c[0x0][0x17c], PT ;  /* 0x00005f0000007a0c */ /* 0x010fc60003f06270 */
[----:B------:R-:W4:Y:S01]  /*9ecb0*/  LDL.LU R0, [R1+0x3954] ;  /* 0x0039540001007983 */ /* 0x000f220000300800 */
[----:B------:R-:W-:Y:S02]  /*9ecc0*/  ISETP.LT.AND P5, PT, R244, c[0x0][0x178], !P5 ;  /* 0x00005e00f4007a0c */ /* 0x000fe40006fa1270 */
[----:B------:R-:W-:Y:S02]  /*9ecd0*/  ISETP.LT.AND P3, PT, R251, c[0x0][0x178], !P2 ;  /* 0x00005e00fb007a0c */ /* 0x000fe40005761270 */
[C---:B------:R-:W-:Y:S01]  /*9ece0*/  IADD3 R37, R35.reuse, c[0x0][0x198], RZ ;  /* 0x0000660023257a10 */ /* 0x040fe20007ffe0ff */
[----:B-1----:R-:W-:Y:S01]  /*9ecf0*/  IMAD.WIDE R24, R35, 0x4, R8 ;  /* 0x0000000423187825 */ /* 0x002fe200078e0208 */
[----:B------:R-:W-:Y:S01]  /*9ed00*/  ISETP.LT.AND P4, PT, R250, c[0x0][0x178], !P2 ;  /* 0x00005e00fa007a0c */ /* 0x000fe20005781270 */
[----:B------:R-:W4:Y:S01]  /*9ed10*/  LDL.LU R38, [R1+0x3950] ;  /* 0x0039500001267983 */ /* 0x000f220000300800 */
[----:B------:R-:W-:Y:S01]  /*9ed20*/  ISETP.LT.AND P1, PT, R249, c[0x0][0x178], !P2 ;  /* 0x00005e00f9007a0c */ /* 0x000fe20005721270 */
[C---:B------:R-:W-:Y:S01]  /*9ed30*/  IMAD.WIDE R28, R37.reuse, 0x4, R4 ;  /* 0x00000004251c7825 */ /* 0x040fe200078e0204 */
[----:B------:R-:W-:Y:S01]  /*9ed40*/  ISETP.LT.AND P6, PT, R248, c[0x0][0x178], !P2 ;  /* 0x00005e00f8007a0c */ /* 0x000fe200057c1270 */
[----:B------:R-:W4:Y:S02]  /*9ed50*/  LDL.LU R36, [R1+0x394c] ;  /* 0x00394c0001247983 */ /* 0x000f240000300800 */
[----:B------:R-:W-:-:S02]  /*9ed60*/  IMAD.WIDE R30, R37, 0x4, R210 ;  /* 0x00000004251e7825 */ /* 0x000fc400078e02d2 */
[----:B------:R1:W-:Y:S02]  /*9ed70*/  @P5 STG.E [R24.64], R17 ;  /* 0x0000001118005986 */ /* 0x0003e4000c101904 */
[----:B--2---:R-:W-:Y:S02]  /*9ed80*/  IMAD.WIDE R32, R37, 0x4, R6 ;  /* 0x0000000425207825 */ /* 0x004fe400078e0206 */
[----:B------:R-:W-:Y:S01]  /*9ed90*/  @P3 STG.E [R28.64], R124 ;  /* 0x0000007c1c003986 */ /* 0x000fe2000c101904 */
[----:B------:R-:W-:-:S03]  /*9eda0*/  ISETP.LT.AND P3, PT, R247, c[0x0][0x178], !P2 ;  /* 0x00005e00f7007a0c */ /* 0x000fc60005761270 */
[----:B------:R-:W-:Y:S01]  /*9edb0*/  @P4 STG.E [R30.64], R132 ;  /* 0x000000841e004986 */ /* 0x000fe2000c101904 */
[----:B------:R-:W-:-:S03]  /*9edc0*/  ISETP.LT.AND P4, PT, R246, c[0x0][0x178], !P2 ;  /* 0x00005e00f6007a0c */ /* 0x000fc60005781270 */
[----:B------:R-:W-:Y:S01]  /*9edd0*/  @P1 STG.E [R32.64], R152 ;  /* 0x0000009820001986 */ /* 0x000fe2000c101904 */
[----:B------:R-:W-:Y:S01]  /*9ede0*/  ISETP.LT.AND P1, PT, R245, c[0x0][0x178], !P2 ;  /* 0x00005e00f5007a0c */ /* 0x000fe20005721270 */
[----:B---3--:R-:W-:-:S04]  /*9edf0*/  IMAD.WIDE R2, R37, 0x4, R208 ;  /* 0x0000000425027825 */ /* 0x008fc800078e02d0 */
[C---:B-1----:R-:W-:Y:S01]  /*9ee00*/  IMAD.WIDE R16, R37.reuse, 0x4, R142 ;  /* 0x0000000425107825 */ /* 0x042fe200078e028e */
[----:B------:R-:W-:Y:S03]  /*9ee10*/  @P6 STG.E [R2.64], R168 ;  /* 0x000000a802006986 */ /* 0x000fe6000c101904 */
[C---:B------:R-:W-:Y:S01]  /*9ee20*/  IMAD.WIDE R24, R37.reuse, 0x4, R140 ;  /* 0x0000000425187825 */ /* 0x040fe200078e028c */
[----:B------:R-:W-:Y:S03]  /*9ee30*/  @P3 STG.E [R16.64], R184 ;  /* 0x000000b810003986 */ /* 0x000fe6000c101904 */
[----:B------:R-:W-:Y:S01]  /*9ee40*/  IMAD.WIDE R26, R37, 0x4, R10 ;  /* 0x00000004251a7825 */ /* 0x000fe200078e020a */
[----:B------:R-:W-:Y:S04]  /*9ee50*/  @P4 STG.E [R24.64], R200 ;  /* 0x000000c818004986 */ /* 0x000fe8000c101904 */
[----:B------:R-:W-:Y:S04]  /*9ee60*/  @P1 STG.E [R26.64], R216 ;  /* 0x000000d81a001986 */ /* 0x000fe8000c101904 */
[----:B------:R-:W1:Y:S02]  /*9ee70*/  S2R R240, SR_TID.X ;  /* 0x0000000000f07919 */ /* 0x000e640000002100 */
[C---:B-1----:R-:W-:Y:S01]  /*9ee80*/  LOP3.LUT R241, R240.reuse, 0x1f, RZ, 0xc0, !PT ;  /* 0x0000001ff0f17812 */ /* 0x042fe200078ec0ff */
[----:B------:R-:W-:-:S05]  /*9ee90*/  IMAD.SHL.U32 R240, R240, 0x100, RZ ;  /* 0x00000100f0f07824 */ /* 0x000fca00078e00ff */
[----:B------:R-:W-:-:S04]  /*9eea0*/  LOP3.LUT R240, R240, 0x600, RZ, 0xc0, !PT ;  /* 0x00000600f0f07812 */ /* 0x000fc800078ec0ff */
[----:B------:R-:W-:-:S04]  /*9eeb0*/  LEA R240, R241, R240, 0x4 ;  /* 0x000000f0f1f07211 */ /* 0x000fc800078e20ff */
[----:B------:R-:W-:-:S05]  /*9eec0*/  LOP3.LUT R240, R240, 0x20, RZ, 0x3c, !PT ;  /* 0x00000020f0f07812 */ /* 0x000fca00078e3cff */
[----:B------:R1:W2:Y:S01]  /*9eed0*/  LDS.128 R20, [R240] ;  /* 0x00000000f0147984 */ /* 0x0002a20000000c00 */
[----:B----4-:R-:W-:-:S03]  /*9eee0*/  ISETP.GE.AND P1, PT, R0, c[0x0][0x17c], PT ;  /* 0x00005f0000007a0c */ /* 0x010fc60003f26270 */
[----:B------:R-:W3:Y:S04]  /*9eef0*/  LDL.LU R0, [R1+0x3924] ;  /* 0x0039240001007983 */ /* 0x000ee80000300800 */
[----:B-1----:R-:W1:Y:S01]  /*9ef00*/  S2R R240, SR_TID.X ;  /* 0x0000000000f07919 */ /* 0x002e620000002100 */
[----:B------:R-:W-:Y:S02]  /*9ef10*/  ISETP.LT.AND P2, PT, R244, c[0x0][0x178], !P2 ;  /* 0x00005e00f4007a0c */ /* 0x000fe40005741270 */
[----:B------:R-:W-:Y:S02]  /*9ef20*/  ISETP.LT.AND P6, PT, R251, c[0x0][0x178], !P0 ;  /* 0x00005e00fb007a0c */ /* 0x000fe400047c1270 */
[C---:B------:R-:W-:Y:S01]  /*9ef30*/  IADD3 R39, R37.reuse, c[0x0][0x198], RZ ;  /* 0x0000660025277a10 */ /* 0x040fe20007ffe0ff */
[----:B------:R-:W-:-:S04]  /*9ef40*/  IMAD.WIDE R28, R37, 0x4, R8 ;  /* 0x00000004251c7825 */ /* 0x000fc800078e0208 */
[----:B------:R-:W-:Y:S01]  /*9ef50*/  IMAD.WIDE R30, R39, 0x4, R4 ;  /* 0x00000004271e7825 */ /* 0x000fe200078e0204 */
[----:B------:R-:W-:Y:S02]  /*9ef60*/  ISETP.LT.AND P5, PT, R250, c[0x0][0x178], !P0 ;  /* 0x00005e00fa007a0c */ /* 0x000fe400047a1270 */
[C---:B-1----:R-:W-:Y:S01]  /*9ef70*/  LOP3.LUT R241, R240.reuse, 0x1f, RZ, 0xc0, !PT ;  /* 0x0000001ff0f17812 */ /* 0x042fe200078ec0ff */
[----:B------:R-:W-:-:S05]  /*9ef80*/  IMAD.SHL.U32 R240, R240, 0x100, RZ ;  /* 0x00000100f0f07824 */ /* 0x000fca00078e00ff */
[----:B------:R-:W-:Y:S01]  /*9ef90*/  LOP3.LUT R240, R240, 0x600, RZ, 0xc0, !PT ;  /* 0x00000600f0f07812 */ /* 0x000fe200078ec0ff */
[----:B--2---:R1:W-:Y:S03]  /*9efa0*/  @P2 STG.E [R28.64], R20 ;  /* 0x000000141c002986 */ /* 0x0043e6000c101904 */
[----:B------:R-:W-:Y:S01]  /*9efb0*/  LEA R240, R241, R240, 0x4 ;  /* 0x000000f0f1f07211 */ /* 0x000fe200078e20ff */
[----:B------:R2:W-:Y:S01]  /*9efc0*/  @P6 STG.E [R30.64], R125 ;  /* 0x0000007d1e006986 */ /* 0x0005e2000c101904 */
[----:B------:R-:W-:Y:S02]  /*9efd0*/  ISETP.LT.AND P2, PT, R249, c[0x0][0x178], !P0 ;  /* 0x00005e00f9007a0c */ /* 0x000fe40004741270 */
[----:B------:R-:W-:Y:S02]  /*9efe0*/  LOP3.LUT R240, R240, 0x40, RZ, 0x3c, !PT ;  /* 0x00000040f0f07812 */ /* 0x000fe400078e3cff */
[----:B------:R-:W-:-:S02]  /*9eff0*/  ISETP.LT.AND P6, PT, R248, c[0x0][0x178], !P0 ;  /* 0x00005e00f8007a0c */ /* 0x000fc400047c1270 */
[----:B------:R-:W-:Y:S01]  /*9f000*/  ISETP.LT.AND P4, PT, R247, c[0x0][0x178], !P0 ;  /* 0x00005e00f7007a0c */ /* 0x000fe20004781270 */
[----:B------:R-:W4:Y:S01]  /*9f010*/  LDS.128 R24, [R240] ;  /* 0x00000000f0187984 */ /* 0x000f220000000c00 */
[----:B------:R-:W-:-:S04]  /*9f020*/  IMAD.WIDE R2, R39, 0x4, R210 ;  /* 0x0000000427027825 */ /* 0x000fc800078e02d2 */
[C---:B------:R-:W-:Y:S01]  /*9f030*/  IMAD.WIDE R16, R39.reuse, 0x4, R6 ;  /* 0x0000000427107825 */ /* 0x040fe200078e0206 */
[----:B------:R2:W-:Y:S03]  /*9f040*/  @P5 STG.E [R2.64], R133 ;  /* 0x0000008502005986 */ /* 0x0005e6000c101904 */
[----:B-1----:R-:W-:Y:S01]  /*9f050*/  IMAD.WIDE R28, R39, 0x4, R208 ;  /* 0x00000004271c7825 */ /* 0x002fe200078e02d0 */
[----:B------:R-:W-:-:S03]  /*9f060*/  ISETP.LT.AND P3, PT, R246, c[0x0][0x178], !P0 ;  /* 0x00005e00f6007a0c */ /* 0x000fc60004761270 */
[----:B--2---:R-:W-:Y:S01]  /*9f070*/  IMAD.WIDE R30, R39, 0x4, R142 ;  /* 0x00000004271e7825 */ /* 0x004fe200078e028e */
[----:B------:R1:W-:Y:S01]  /*9f080*/  @P2 STG.E [R16.64], R153 ;  /* 0x0000009910002986 */ /* 0x0003e2000c101904 */
[----:B------:R-:W-:Y:S02]  /*9f090*/  ISETP.LT.AND P5, PT, R245, c[0x0][0x178], !P0 ;  /* 0x00005e00f5007a0c */ /* 0x000fe400047a1270 */
[----:B------:R-:W-:Y:S01]  /*9f0a0*/  ISETP.LT.AND P0, PT, R244, c[0x0][0x178], !P0 ;  /* 0x00005e00f4007a0c */ /* 0x000fe20004701270 */
[----:B------:R2:W-:Y:S01]  /*9f0b0*/  @P6 STG.E [R28.64], R169 ;  /* 0x000000a91c006986 */ /* 0x0005e2000c101904 */
[----:B------:R-:W-:-:S03]  /*9f0c0*/  ISETP.LT.AND P2, PT, R250, c[0x0][0x178], !P1 ;  /* 0x00005e00fa007a0c */ /* 0x000fc60004f41270 */
[----:B------:R1:W-:Y:S01]  /*9f0d0*/  @P4 STG.E [R30.64], R185 ;  /* 0x000000b91e004986 */ /* 0x0003e2000c101904 */
[----:B------:R-:W-:Y:S01]  /*9f0e0*/  ISETP.LT.AND P4, PT, R251, c[0x0][0x178], !P1 ;  /* 0x00005e00fb007a0c */ /* 0x000fe20004f81270 */
[----:B------:R-:W-:-:S04]  /*9f0f0*/  IMAD.WIDE R32, R39, 0x4, R140 ;  /* 0x0000000427207825 */ /* 0x000fc800078e028c */
[----:B------:R-:W-:-:S04]  /*9f100*/  IMAD.WIDE R2, R39, 0x4, R10 ;  /* 0x0000000427027825 */ /* 0x000fc800078e020a */
[C---:B------:R-:W-:Y:S01]  /*9f110*/  IMAD.WIDE R34, R39.reuse, 0x4, R8 ;  /* 0x0000000427227825 */ /* 0x040fe200078e0208 */
[----:B------:R-:W-:Y:S01]  /*9f120*/  IADD3 R39, R39, c[0x0][0x198], RZ ;  /* 0x0000660027277a10 */ /* 0x000fe20007ffe0ff */
[----:B------:R-:W-:Y:S01]  /*9f130*/  @P3 STG.E [R32.64], R201 ;  /* 0x000000c920003986 */ /* 0x000fe2000c101904 */
[----:B------:R-:W-:-:S03]  /*9f140*/  ISETP.LT.AND P3, PT, R249, c[0x0][0x178], !P1 ;  /* 0x00005e00f9007a0c */ /* 0x000fc60004f61270 */
[C---:B-1----:R-:W-:Y:S01]  /*9f150*/  IMAD.WIDE R16, R39.reuse, 0x4, R4 ;  /* 0x0000000427107825 */ /* 0x042fe200078e0204 */
[----:B------:R1:W-:Y:S03]  /*9f160*/  @P5 STG.E [R2.64], R217 ;  /* 0x000000d902005986 */ /* 0x0003e6000c101904 */
[----:B--2---:R-:W-:Y:S01]  /*9f170*/  IMAD.WIDE R28, R39, 0x4, R210 ;  /* 0x00000004271c7825 */ /* 0x004fe200078e02d2 */
[----:B------:R2:W-:Y:S01]  /*9f180*/  @P0 STG.E [R34.64], R21 ;  /* 0x0000001522000986 */ /* 0x0005e2000c101904 */
[----:B------:R-:W-:Y:S02]  /*9f190*/  ISETP.LT.AND P6, PT, R248, c[0x0][0x178], !P1 ;  /* 0x00005e00f8007a0c */ /* 0x000fe40004fc1270 */
[----:B------:R-:W-:Y:S01]  /*9f1a0*/  ISETP.LT.AND P0, PT, R247, c[0x0][0x178], !P1 ;  /* 0x00005e00f7007a0c */ /* 0x000fe20004f01270 */
[----:B------:R1:W-:Y:S01]  /*9f1b0*/  @P4 STG.E [R16.64], R120 ;  /* 0x0000007810004986 */ /* 0x0003e2000c101904 */
[----:B------:R-:W-:-:S03]  /*9f1c0*/  ISETP.LT.AND P5, PT, R246, c[0x0][0x178], !P1 ;  /* 0x00005e00f6007a0c */ /* 0x000fc60004fa1270 */
[----:B------:R2:W-:Y:S01]  /*9f1d0*/  @P2 STG.E [R28.64], R104 ;  /* 0x000000681c002986 */ /* 0x0005e2000c101904 */
[----:B------:R-:W-:Y:S02]  /*9f1e0*/  ISETP.LT.AND P2, PT, R245, c[0x0][0x178], !P1 ;  /* 0x00005e00f5007a0c */ /* 0x000fe40004f41270 */
[----:B------:R-:W-:Y:S01]  /*9f1f0*/  ISETP.LT.AND P1, PT, R244, c[0x0][0x178], !P1 ;  /* 0x00005e00f4007a0c */ /* 0x000fe20004f21270 */
[----:B------:R-:W-:-:S04]  /*9f200*/  IMAD.WIDE R30, R39, 0x4, R6 ;  /* 0x00000004271e7825 */ /* 0x000fc800078e0206 */
[C---:B-1----:R-:W-:Y:S01]  /*9f210*/  IMAD.WIDE R2, R39.reuse, 0x4, R208 ;  /* 0x0000000427027825 */ /* 0x042fe200078e02d0 */
[----:B------:R1:W-:Y:S03]  /*9f220*/  @P3 STG.E [R30.64], R148 ;  /* 0x000000941e003986 */ /* 0x0003e6000c101904 */
[C---:B--2---:R-:W-:Y:S01]  /*9f230*/  IMAD.WIDE R20, R39.reuse, 0x4, R142 ;  /* 0x0000000427147825 */ /* 0x044fe200078e028e */
[----:B------:R2:W-:Y:S03]  /*9f240*/  @P6 STG.E [R2.64], R164 ;  /* 0x000000a402006986 */ /* 0x0005e6000c101904 */
[C---:B------:R-:W-:Y:S01]  /*9f250*/  IMAD.WIDE R32, R39.reuse, 0x4, R140 ;  /* 0x0000000427207825 */ /* 0x040fe200078e028c */
[----:B------:R1:W-:Y:S03]  /*9f260*/  @P0 STG.E [R20.64], R180 ;  /* 0x000000b414000986 */ /* 0x0003e6000c101904 */
[C---:B------:R-:W-:Y:S01]  /*9f270*/  IMAD.WIDE R16, R39.reuse, 0x4, R10 ;  /* 0x0000000427107825 */ /* 0x040fe200078e020a */
[----:B------:R1:W-:Y:S03]  /*9f280*/  @P5 STG.E [R32.64], R196 ;  /* 0x000000c420005986 */ /* 0x0003e6000c101904 */
[----:B------:R-:W-:Y:S01]  /*9f290*/  IMAD.WIDE R28, R39, 0x4, R8 ;  /* 0x00000004271c7825 */ /* 0x000fe200078e0208 */
[----:B------:R1:W-:Y:S01]  /*9f2a0*/  @P2 STG.E [R16.64], R220 ;  /* 0x000000dc10002986 */ /* 0x0003e2000c101904 */
[----:B------:R-:W-:-:S03]  /*9f2b0*/  ISETP.GE.AND P4, PT, R38, c[0x0][0x17c], PT ;  /* 0x00005f0026007a0c */ /* 0x000fc60003f86270 */
[----:B----4-:R-:W-:Y:S04]  /*9f2c0*/  @P1 STG.E [R28.64], R24 ;  /* 0x000000181c001986 */ /* 0x010fe8000c101904 */
[----:B------:R-:W4:Y:S01]  /*9f2d0*/  LDL.LU R38, [R1+0x3920] ;  /* 0x0039200001267983 */ /* 0x000f220000300800 */
[----:B---3--:R-:W-:-:S03]  /*9f2e0*/  ISETP.GE.AND P1, PT, R0, c[0x0][0x17c], PT ;  /* 0x00005f0000007a0c */ /* 0x008fc60003f26270 */
[----:B------:R-:W3:Y:S01]  /*9f2f0*/  LDL.LU R0, [R1+0x391c] ;  /* 0x00391c0001007983 */ /* 0x000ee20000300800 */
[----:B------:R-:W-:Y:S02]  /*9f300*/  ISETP.LT.AND P3, PT, R251, c[0x0][0x178], !P4 ;  /* 0x00005e00fb007a0c */ /* 0x000fe40006761270 */
[----:B------:R-:W-:Y:S02]  /*9f310*/  ISETP.LT.AND P6, PT, R250, c[0x0][0x178], !P4 ;  /* 0x00005e00fa007a0c */ /* 0x000fe400067c1270 */
[----:B------:R-:W-:Y:S02]  /*9f320*/  IADD3 R37, R39, c[0x0][0x198], RZ ;  /* 0x0000660027257a10 */ /* 0x000fe40007ffe0ff */
[----:B------:R-:W-:-:S03]  /*9f330*/  ISETP.LT.AND P0, PT, R249, c[0x0][0x178], !P4 ;  /* 0x00005e00f9007a0c */ /* 0x000fc60006701270 */
[----:B-1----:R-:W-:-:S04]  /*9f340*/  IMAD.WIDE R30, R37, 0x4, R4 ;  /* 0x00000004251e7825 */ /* 0x002fc800078e0204 */
[C---:B--2---:R-:W-:Y:S01]  /*9f350*/  IMAD.WIDE R2, R37.reuse, 0x4, R210 ;  /* 0x0000000425027825 */ /* 0x044fe200078e02d2 */
[----:B------:R-:W-:Y:S01]  /*9f360*/  ISETP.LT.AND P5, PT, R248, c[0x0][0x178], !P4 ;  /* 0x00005e00f8007a0c */ /* 0x000fe200067a1270 */
[----:B------:R-:W-:Y:S02]  /*9f370*/  @P3 STG.E [R30.64], R121 ;  /* 0x000000791e003986 */ /* 0x000fe4000c101904 */
[----:B------:R-:W-:Y:S01]  /*9f380*/  IMAD.WIDE R20, R37, 0x4, R6 ;  /* 0x0000000425147825 */ /* 0x000fe200078e0206 */
[----:B------:R-:W-:Y:S01]  /*9f390*/  ISETP.LT.AND P3, PT, R247, c[0x0][0x178], !P4 ;  /* 0x00005e00f7007a0c */ /* 0x000fe20006761270 */
[----:B------:R1:W-:Y:S01]  /*9f3a0*/  @P6 STG.E [R2.64], R105 ;  /* 0x0000006902006986 */ /* 0x0003e2000c101904 */
[----:B------:R-:W-:-:S03]  /*9f3b0*/  ISETP.LT.AND P6, PT, R246, c[0x0][0x178], !P4 ;  /* 0x00005e00f6007a0c */ /* 0x000fc600067c1270 */
[----:B------:R2:W-:Y:S01]  /*9f3c0*/  @P0 STG.E [R20.64], R149 ;  /* 0x0000009514000986 */ /* 0x0005e2000c101904 */
[----:B------:R-:W-:-:S03]  /*9f3d0*/  ISETP.LT.AND P0, PT, R245, c[0x0][0x178], !P4 ;  /* 0x00005e00f5007a0c */ /* 0x000fc60006701270 */
[----:B------:R-:W2:Y:S01]  /*9f3e0*/  LDS.128 R28, [R252] ;  /* 0x00000000fc1c7984 */ /* 0x000ea20000000c00 */
[----:B------:R-:W-:Y:S01]  /*9f3f0*/  IMAD.WIDE R32, R37, 0x4, R208 ;  /* 0x0000000425207825 */ /* 0x000fe200078e02d0 */
[----:B------:R-:W-:-:S03]  /*9f400*/  ISETP.GE.AND P2, PT, R36, c[0x0][0x17c], PT ;  /* 0x00005f0024007a0c */ /* 0x000fc60003f46270 */
[C---:B------:R-:W-:Y:S01]  /*9f410*/  IMAD.WIDE R16, R37.reuse, 0x4, R142 ;  /* 0x0000000425107825 */ /* 0x040fe200078e028e */
[----:B------:R2:W-:Y:S03]  /*9f420*/  @P5 STG.E [R32.64], R165 ;  /* 0x000000a520005986 */ /* 0x0005e6000c101904 */
[C---:B------:R-:W-:Y:S01]  /*9f430*/  IMAD.WIDE R34, R37.reuse, 0x4, R140 ;  /* 0x0000000425227825 */ /* 0x040fe200078e028c */
[----:B------:R-:W-:Y:S01]  /*9f440*/  ISETP.LT.AND P4, PT, R244, c[0x0][0x178], !P4 ;  /* 0x00005e00f4007a0c */ /* 0x000fe20006781270 */
[----:B------:R2:W-:Y:S02]  /*9f450*/  @P3 STG.E [R16.64], R181 ;  /* 0x000000b510003986 */ /* 0x0005e4000c101904 */
[----:B-1----:R-:W-:Y:S01]  /*9f460*/  IMAD.WIDE R2, R37, 0x4, R10 ;  /* 0x0000000425027825 */ /* 0x002fe200078e020a */
[----:B------:R-:W-:Y:S01]  /*9f470*/  ISETP.LT.AND P5, PT, R251, c[0x0][0x178], !P2 ;  /* 0x00005e00fb007a0c */ /* 0x000fe200057a1270 */
[----:B------:R1:W-:Y:S01]  /*9f480*/  @P6 STG.E [R34.64], R197 ;  /* 0x000000c522006986 */ /* 0x0003e2000c101904 */
[----:B------:R-:W-:-:S02]  /*9f490*/  ISETP.LT.AND P3, PT, R250, c[0x0][0x178], !P2 ;  /* 0x00005e00fa007a0c */ /* 0x000fc40005761270 */
[----:B------:R-:W-:Y:S01]  /*9f4a0*/  ISETP.LT.AND P6, PT, R249, c[0x0][0x178], !P2 ;  /* 0x00005e00f9007a0c */ /* 0x000fe200057c1270 */
[----:B------:R1:W-:Y:S01]  /*9f4b0*/  @P0 STG.E [R2.64], R221 ;  /* 0x000000dd02000986 */ /* 0x0003e2000c101904 */
[C---:B------:R-:W-:Y:S02]  /*9f4c0*/  IADD3 R39, R37.reuse, c[0x0][0x198], RZ ;  /* 0x0000660025277a10 */ /* 0x040fe40007ffe0ff */
[----:B------:R-:W-:Y:S01]  /*9f4d0*/  ISETP.LT.AND P0, PT, R248, c[0x0][0x178], !P2 ;  /* 0x00005e00f8007a0c */ /* 0x000fe20005701270 */
[----:B--2---:R-:W-:-:S04]  /*9f4e0*/  IMAD.WIDE R20, R37, 0x4, R8 ;  /* 0x0000000425147825 */ /* 0x004fc800078e0208 */
[C---:B------:R-:W-:Y:S01]  /*9f4f0*/  IMAD.WIDE R32, R39.reuse, 0x4, R4 ;  /* 0x0000000427207825 */ /* 0x040fe200078e0204 */
[----:B------:R-:W-:Y:S03]  /*9f500*/  @P4 STG.E [R20.64], R25 ;  /* 0x0000001914004986 */ /* 0x000fe6000c101904 */
[C---:B------:R-:W-:Y:S01]  /*9f510*/  IMAD.WIDE R36, R39.reuse, 0x4, R210 ;  /* 0x0000000427247825 */ /* 0x040fe200078e02d2 */
[----:B------:R-:W-:Y:S03]  /*9f520*/  @P5 STG.E [R32.64], R12 ;  /* 0x0000000c20005986 */ /* 0x000fe6000c101904 */
[----:B------:R-:W-:Y:S01]  /*9f530*/  IMAD.WIDE R16, R39, 0x4, R6 ;  /* 0x0000000427107825 */ /* 0x000fe200078e0206 */
        /* <DEDUP_REMOVED lines=8> */
[----:B------:R-:W-:Y:S01]  /*9f5c0*/  ISETP.LT.AND P0, PT, R251, c[0x0][0x178], !P1 ;  /* 0x00005e00fb007a0c */ /* 0x000fe20004f01270 */
[C---:B------:R-:W-:Y:S01]  /*9f5d0*/  IMAD.WIDE R2, R39.reuse, 0x4, R142 ;  /* 0x0000000427027825 */ /* 0x040fe200078e028e */
[C---:B--2---:R-:W-:Y:S01]  /*9f5e0*/  IADD3 R37, R39.reuse, c[0x0][0x198], RZ ;  /* 0x0000660027257a10 */ /* 0x044fe20007ffe0ff */
[----:B------:R-:W2:Y:S02]  /*9f5f0*/  LDL.LU R36, [R1+0x3918] ;  /* 0x0039180001247983 */ /* 0x000ea40000300800 */
[----:B------:R-:W-:-:S04]  /*9f600*/  IMAD.WIDE R20, R39, 0x4, R140 ;  /* 0x0000000427147825 */ /* 0x000fc800078e028c */
[C---:B------:R-:W-:Y:S01]  /*9f610*/  IMAD.WIDE R24, R39.reuse, 0x4, R10 ;  /* 0x0000000427187825 */ /* 0x040fe200078e020a */
[----:B------:R3:W-:Y:S03]  /*9f620*/  @P4 STG.E [R2.64], R176 ;  /* 0x000000b002004986 */ /* 0x0007e6000c101904 */
[----:B-1----:R-:W-:Y:S01]  /*9f630*/  IMAD.WIDE R16, R39, 0x4, R8 ;  /* 0x0000000427107825 */ /* 0x002fe200078e0208 */
[----:B------:R1:W-:Y:S03]  /*9f640*/  @P5 STG.E [R20.64], R192 ;  /* 0x000000c014005986 */ /* 0x0003e6000c101904 */
[----:B------:R-:W-:Y:S01]  /*9f650*/  IMAD.WIDE R32, R37, 0x4, R4 ;  /* 0x0000000425207825 */ /* 0x000fe200078e0204 */
[----:B------:R1:W-:Y:S04]  /*9f660*/  @P6 STG.E [R24.64], R224 ;  /* 0x000000e018006986 */ /* 0x0003e8000c101904 */
[----:B------:R-:W-:Y:S04]  /*9f670*/  @P2 STG.E [R16.64], R28 ;  /* 0x0000001c10002986 */ /* 0x000fe8000c101904 */
[----:B------:R1:W-:Y:S01]  /*9f680*/  @P0 STG.E [R32.64], R13 ;  /* 0x0000000d20000986 */ /* 0x0003e2000c101904 */
[----:B---3--:R-:W-:-:S03]  /*9f690*/  ISETP.GE.AND P0, PT, R0, c[0x0][0x17c], PT ;  /* 0x00005f0000007a0c */ /* 0x008fc60003f06270 */
[----:B------:R-:W3:Y:S01]  /*9f6a0*/  LDL.LU R0, [R1+0x3910] ;  /* 0x0039100001007983 */ /* 0x000ee20000300800 */
[----:B------:R-:W-:Y:S01]  /*9f6b0*/  ISETP.LT.AND P4, PT, R250, c[0x0][0x178], !P1 ;  /* 0x00005e00fa007a0c */ /* 0x000fe20004f81270 */
[----:B------:R-:W-:Y:S01]  /*9f6c0*/  IMAD.WIDE R34, R37, 0x4, R210 ;  /* 0x0000000425227825 */ /* 0x000fe200078e02d2 */
[----:B------:R-:W-:Y:S02]  /*9f6d0*/  ISETP.LT.AND P5, PT, R249, c[0x0][0x178], !P1 ;  /* 0x00005e00f9007a0c */ /* 0x000fe40004fa1270 */
[----:B------:R-:W-:Y:S02]  /*9f6e0*/  ISETP.LT.AND P6, PT, R248, c[0x0][0x178], !P1 ;  /* 0x00005e00f8007a0c */ /* 0x000fe40004fc1270 */
[----:B------:R-:W-:Y:S01]  /*9f6f0*/  ISETP.LT.AND P2, PT, R247, c[0x0][0x178], !P1 ;  /* 0x00005e00f7007a0c */ /* 0x000fe20004f41270 */
[----:B------:R-:W-:-:S06]  /*9f700*/  IMAD.WIDE R2, R37, 0x4, R6 ;  /* 0x0000000425027825 */ /* 0x000fcc00078e0206 */
[----:B------:R4:W-:Y:S01]  /*9f710*/  @P4 STG.E [R34.64], R101 ;  /* 0x0000006522004986 */ /* 0x0009e2000c101904 */
[----:B------:R-:W-:Y:S01]  /*9f720*/  ISETP.LT.AND P4, PT, R246, c[0x0][0x178], !P1 ;  /* 0x00005e00f6007a0c */ /* 0x000fe20004f81270 */
[C---:B-1----:R-:W-:Y:S01]  /*9f730*/  IMAD.WIDE R20, R37.reuse, 0x4, R208 ;  /* 0x0000000425147825 */ /* 0x042fe200078e02d0 */
[----:B----4-:R-:W-:Y:S01]  /*9f740*/  ISETP.GE.AND P3, PT, R38, c[0x0][0x17c], PT ;  /* 0x00005f0026007a0c */ /* 0x010fe20003f66270 */
[----:B------:R1:W-:Y:S02]  /*9f750*/  @P5 STG.E [R2.64], R145 ;  /* 0x0000009102005986 */ /* 0x0003e4000c101904 */
        /* <DEDUP_REMOVED lines=8> */
[----:B------:R4:W-:Y:S01]  /*9f7e0*/  @P4 STG.E [R12.64], R193 ;  /* 0x000000c10c004986 */ /* 0x0009e2000c101904 */
[----:B------:R-:W-:Y:S02]  /*9f7f0*/  ISETP.LT.AND P4, PT, R249, c[0x0][0x178], !P3 ;  /* 0x00005e00f9007a0c */ /* 0x000fe40005f81270 */
[C---:B------:R-:W-:Y:S01]  /*9f800*/  IADD3 R35, R37.reuse, c[0x0][0x198], RZ ;  /* 0x0000660025237a10 */ /* 0x040fe20007ffe0ff */
[----:B------:R-:W-:-:S04]  /*9f810*/  IMAD.WIDE R16, R37, 0x4, R10 ;  /* 0x0000000425107825 */ /* 0x000fc800078e020a */
[----:B-1----:R-:W-:Y:S01]  /*9f820*/  IMAD.WIDE R2, R37, 0x4, R8 ;  /* 0x0000000425027825 */ /* 0x002fe200078e0208 */
[----:B------:R1:W-:Y:S03]  /*9f830*/  @P5 STG.E [R16.64], R225 ;  /* 0x000000e110005986 */ /* 0x0003e6000c101904 */
[C---:B----4-:R-:W-:Y:S01]  /*9f840*/  IMAD.WIDE R20, R35.reuse, 0x4, R4 ;  /* 0x0000000423147825 */ /* 0x050fe200078e0204 */
[----:B------:R4:W-:Y:S03]  /*9f850*/  @P1 STG.E [R2.64], R29 ;  /* 0x0000001d02001986 */ /* 0x0009e6000c101904 */
[----:B------:R-:W-:Y:S01]  /*9f860*/  IMAD.WIDE R32, R35, 0x4, R210 ;  /* 0x0000000423207825 */ /* 0x000fe200078e02d2 */
[----:B------:R-:W-:-:S03]  /*9f870*/  ISETP.LT.AND P5, PT, R248, c[0x0][0x178], !P3 ;  /* 0x00005e00f8007a0c */ /* 0x000fc60005fa1270 */
[----:B------:R-:W-:Y:S01]  /*9f880*/  IMAD.WIDE R24, R35, 0x4, R6 ;  /* 0x0000000423187825 */ /* 0x000fe200078e0206 */
[----:B------:R1:W-:Y:S01]  /*9f890*/  @P6 STG.E [R20.64], R130 ;  /* 0x0000008214006986 */ /* 0x0003e2000c101904 */
[----:B------:R-:W-:-:S03]  /*9f8a0*/  ISETP.LT.AND P6, PT, R247, c[0x0][0x178], !P3 ;  /* 0x00005e00f7007a0c */ /* 0x000fc60005fc1270 */
[----:B------:R-:W-:Y:S01]  /*9f8b0*/  @P2 STG.E [R32.64], R138 ;  /* 0x0000008a20002986 */ /* 0x000fe2000c101904 */
[----:B------:R-:W-:-:S03]  /*9f8c0*/  ISETP.LT.AND P2, PT, R246, c[0x0][0x178], !P3 ;  /* 0x00005e00f6007a0c */ /* 0x000fc60005f41270 */
[----:B------:R2:W-:Y:S01]  /*9f8d0*/  @P4 STG.E [R24.64], R158 ;  /* 0x0000009e18004986 */ /* 0x0005e2000c101904 */
[----:B------:R-:W-:Y:S02]  /*9f8e0*/  ISETP.LT.AND P4, PT, R245, c[0x0][0x178], !P3 ;  /* 0x00005e00f5007a0c */ /* 0x000fe40005f81270 */
[----:B------:R-:W-:Y:S01]  /*9f8f0*/  ISETP.LT.AND P3, PT, R244, c[0x0][0x178], !P3 ;  /* 0x00005e00f4007a0c */ /* 0x000fe20005f61270 */
[----:B------:R-:W-:-:S04]  /*9f900*/  IMAD.WIDE R12, R35, 0x4, R208 ;  /* 0x00000004230c7825 */ /* 0x000fc800078e02d0 */
[C---:B-1----:R-:W-:Y:S01]  /*9f910*/  IMAD.WIDE R16, R35.reuse, 0x4, R142 ;  /* 0x0000000423107825 */ /* 0x042fe200078e028e */
[----:B------:R1:W-:Y:S03]  /*9f920*/  @P5 STG.E [R12.64], R174 ;  /* 0x000000ae0c005986 */ /* 0x0003e6000c101904 */
[C---:B----4-:R-:W-:Y:S01]  /*9f930*/  IMAD.WIDE R2, R35.reuse, 0x4, R140 ;  /* 0x0000000423027825 */ /* 0x050fe200078e028c */
[----:B------:R4:W-:Y:S03]  /*9f940*/  @P6 STG.E [R16.64], R190 ;  /* 0x000000be10006986 */ /* 0x0009e6000c101904 */
[C---:B------:R-:W-:Y:S01]  /*9f950*/  IMAD.WIDE R20, R35.reuse, 0x4, R10 ;  /* 0x0000000423147825 */ /* 0x040fe200078e020a */
[----:B------:R1:W-:Y:S03]  /*9f960*/  @P2 STG.E [R2.64], R206 ;  /* 0x000000ce02002986 */ /* 0x0003e6000c101904 */
[----:B--2---:R-:W-:Y:S01]  /*9f970*/  IMAD.WIDE R24, R35, 0x4, R8 ;  /* 0x0000000423187825 */ /* 0x004fe200078e0208 */
[----:B------:R2:W-:Y:S04]  /*9f980*/  @P4 STG.E [R20.64], R214 ;  /* 0x000000d614004986 */ /* 0x0005e8000c101904 */
[----:B------:R-:W-:Y:S04]  /*9f990*/  @P3 STG.E [R24.64], R18 ;  /* 0x0000001218003986 */ /* 0x000fe8000c101904 */
[----:B------:R-:W2:Y:S01]  /*9f9a0*/  LDL.LU R32, [R1+0x390c] ;  /* 0x00390c0001207983 */ /* 0x000ea20000300800 */
[----:B---3--:R-:W-:-:S03]  /*9f9b0*/  ISETP.GE.AND P3, PT, R0, c[0x0][0x17c], PT ;  /* 0x00005f0000007a0c */ /* 0x008fc60003f66270 */
[----:B------:R-:W3:Y:S01]  /*9f9c0*/  LDL.LU R0, [R1+0x3908] ;  /* 0x0039080001007983 */ /* 0x000ee20000300800 */
[----:B------:R-:W-:Y:S02]  /*9f9d0*/  ISETP.LT.AND P5, PT, R251, c[0x0][0x178], !P0 ;  /* 0x00005e00fb007a0c */ /* 0x000fe400047a1270 */
[----:B------:R-:W-:Y:S02]  /*9f9e0*/  ISETP.LT.AND P6, PT, R250, c[0x0][0x178], !P0 ;  /* 0x00005e00fa007a0c */ /* 0x000fe400047c1270 */
[----:B------:R-:W-:Y:S02]  /*9f9f0*/  IADD3 R33, R35, c[0x0][0x198], RZ ;  /* 0x0000660023217a10 */ /* 0x000fe40007ffe0ff */
[----:B------:R-:W-:-:S03]  /*9fa00*/  ISETP.LT.AND P2, PT, R249, c[0x0][0x178], !P0 ;  /* 0x00005e00f9007a0c */ /* 0x000fc60004741270 */
[----:B-1----:R-:W-:Y:S01]  /*9fa10*/  IMAD.WIDE R12, R33, 0x4, R4 ;  /* 0x00000004210c7825 */ /* 0x002fe200078e0204 */
[----:B------:R-:W-:-:S03]  /*9fa20*/  ISETP.LT.AND P4, PT, R248, c[0x0][0x178], !P0 ;  /* 0x00005e00f8007a0c */ /* 0x000fc60004781270 */
[----:B------:R-:W-:Y:S01]  /*9fa30*/  IMAD.WIDE R28, R33, 0x4, R210 ;  /* 0x00000004211c7825 */ /* 0x000fe200078e02d2 */
[----:B------:R1:W-:Y:S01]  /*9fa40*/  @P5 STG.E [R12.64], R131 ;  /* 0x000000830c005986 */ /* 0x0003e2000c101904 */
[----:B------:R-:W-:-:S03]  /*9fa50*/  ISETP.LT.AND P5, PT, R247, c[0x0][0x178], !P0 ;  /* 0x00005e00f7007a0c */ /* 0x000fc600047a1270 */
[----:B------:R-:W-:Y:S01]  /*9fa60*/  @P6 STG.E [R28.64], R139 ;  /* 0x0000008b1c006986 */ /* 0x000fe2000c101904 */
[----:B------:R-:W-:Y:S01]  /*9fa70*/  ISETP.LT.AND P6, PT, R246, c[0x0][0x178], !P0 ;  /* 0x00005e00f6007a0c */ /* 0x000fe200047c1270 */
[----:B----4-:R-:W-:Y:S01]  /*9fa80*/  IMAD.WIDE R16, R33, 0x4, R6 ;  /* 0x0000000421107825 */ /* 0x010fe200078e0206 */
[----:B------:R-:W-:-:S03]  /*9fa90*/  ISETP.GE.AND P1, PT, R36, c[0x0][0x17c], PT ;  /* 0x00005f0024007a0c */ /* 0x000fc60003f26270 */
[C---:B------:R-:W-:Y:S01]  /*9faa0*/  IMAD.WIDE R2, R33.reuse, 0x4, R208 ;  /* 0x0000000421027825 */ /* 0x040fe200078e02d0 */
[----:B------:R4:W-:Y:S03]  /*9fab0*/  @P2 STG.E [R16.64], R159 ;  /* 0x0000009f10002986 */ /* 0x0009e6000c101904 */
[----:B--2---:R-:W-:Y:S01]  /*9fac0*/  IMAD.WIDE R20, R33, 0x4, R142 ;  /* 0x0000000421147825 */ /* 0x004fe200078e028e */
[----:B------:R-:W-:Y:S01]  /*9fad0*/  ISETP.LT.AND P2, PT, R245, c[0x0][0x178], !P0 ;  /* 0x00005e00f5007a0c */ /* 0x000fe20004741270 */
[----:B------:R2:W-:Y:S02]  /*9fae0*/  @P4 STG.E [R2.64], R175 ;  /* 0x000000af02004986 */ /* 0x0005e4000c101904 */
[----:B-1----:R-:W-:Y:S01]  /*9faf0*/  IMAD.WIDE R12, R33, 0x4, R140 ;  /* 0x00000004210c7825 */ /* 0x002fe200078e028c */
[----:B------:R-:W-:Y:S01]  /*9fb00*/  ISETP.LT.AND P0, PT, R244, c[0x0][0x178], !P0 ;  /* 0x00005e00f4007a0c */ /* 0x000fe20004701270 */
[----:B------:R1:W-:Y:S01]  /*9fb10*/  @P5 STG.E [R20.64], R191 ;  /* 0x000000bf14005986 */ /* 0x0003e2000c101904 */
[----:B------:R-:W-:-:S02]  /*9fb20*/  ISETP.LT.AND P4, PT, R251, c[0x0][0x178], !P1 ;  /* 0x00005e00fb007a0c */ /* 0x000fc40004f81270 */
[----:B------:R-:W-:Y:S01]  /*9fb30*/  ISETP.LT.AND P5, PT, R250, c[0x0][0x178], !P1 ;  /* 0x00005e00fa007a0c */ /* 0x000fe20004fa1270 */
[----:B------:R-:W-:Y:S01]  /*9fb40*/  @P6 STG.E [R12.64], R207 ;  /* 0x000000cf0c006986 */ /* 0x000fe2000c101904 */
[----:B------:R-:W-:Y:S02]  /*9fb50*/  IADD3 R35, R33, c[0x0][0x198], RZ ;  /* 0x0000660021237a10 */ /* 0x000fe40007ffe0ff */
[----:B------:R-:W-:Y:S01]  /*9fb60*/  ISETP.LT.AND P6, PT, R249, c[0x0][0x178], !P1 ;  /* 0x00005e00f9007a0c */ /* 0x000fe20004fc1270 */
[----:B------:R-:W-:-:S04]  /*9fb70*/  IMAD.WIDE R24, R33, 0x4, R10 ;  /* 0x0000000421187825 */ /* 0x000fc800078e020a */
[----:B----4-:R-:W-:Y:S01]  /*9fb80*/  IMAD.WIDE R16, R33, 0x4, R8 ;  /* 0x0000000421107825 */ /* 0x010fe200078e0208 */
[----:B------:R-:W-:Y:S03]  /*9fb90*/  @P2 STG.E [R24.64], R215 ;  /* 0x000000d718002986 */ /* 0x000fe6000c101904 */
[C---:B--2---:R-:W-:Y:S01]  /*9fba0*/  IMAD.WIDE R2, R35.reuse, 0x4, R4 ;  /* 0x0000000423027825 */ /* 0x044fe200078e0204 */
[----:B------:R-:W-:Y:S03]  /*9fbb0*/  @P0 STG.E [R16.64], R19 ;  /* 0x0000001310000986 */ /* 0x000fe6000c101904 */
[C---:B------:R-:W-:Y:S01]  /*9fbc0*/  IMAD.WIDE R28, R35.reuse, 0x4, R210 ;  /* 0x00000004231c7825 */ /* 0x040fe200078e02d2 */
[----:B------:R-:W-:Y:S03]  /*9fbd0*/  @P4 STG.E [R2.64], R126 ;  /* 0x0000007e02004986 */ /* 0x000fe6000c101904 */
[----:B-1----:R-:W-:Y:S01]  /*9fbe0*/  IMAD.WIDE R20, R35, 0x4, R6 ;  /* 0x0000000423147825 */ /* 0x002fe200078e0206 */
[----:B------:R-:W-:Y:S01]  /*9fbf0*/  ISETP.LT.AND P2, PT, R248, c[0x0][0x178], !P1 ;  /* 0x00005e00f8007a0c */ /* 0x000fe20004f41270 */
[----:B------:R1:W-:Y:S01]  /*9fc00*/  @P5 STG.E [R28.64], R134 ;  /* 0x000000861c005986 */ /* 0x0003e2000c101904 */
[----:B------:R-:W-:-:S02]  /*9fc10*/  ISETP.LT.AND P4, PT, R247, c[0x0][0x178], !P1 ;  /* 0x00005e00f7007a0c */ /* 0x000fc40004f81270 */
[----:B------:R-:W-:Y:S01]  /*9fc20*/  ISETP.LT.AND P5, PT, R246, c[0x0][0x178], !P1 ;  /* 0x00005e00f6007a0c */ /* 0x000fe20004fa1270 */
[----:B------:R-:W-:Y:S01]  /*9fc30*/  @P6 STG.E [R20.64], R154 ;  /* 0x0000009a14006986 */ /* 0x000fe2000c101904 */
[----:B------:R-:W-:Y:S02]  /*9fc40*/  ISETP.LT.AND P6, PT, R245, c[0x0][0x178], !P1 ;  /* 0x00005e00f5007a0c */ /* 0x000fe40004fc1270 */
[----:B------:R-:W-:Y:S01]  /*9fc50*/  ISETP.LT.AND P1, PT, R244, c[0x0][0x178], !P1 ;  /* 0x00005e00f4007a0c */ /* 0x000fe20004f21270 */
[----:B-1----:R-:W2:Y:S01]  /*9fc60*/  LDL.LU R28, [R1+0x3904] ;  /* 0x00390400011c7983 */ /* 0x002ea20000300800 */
[----:B------:R-:W-:-:S04]  /*9fc70*/  IMAD.WIDE R12, R35, 0x4, R208 ;  /* 0x00000004230c7825 */ /* 0x000fc800078e02d0 */
[C---:B------:R-:W-:Y:S01]  /*9fc80*/  IMAD.WIDE R24, R35.reuse, 0x4, R142 ;  /* 0x0000000423187825 */ /* 0x040fe200078e028e */
[----:B------:R1:W-:Y:S03]  /*9fc90*/  @P2 STG.E [R12.64], R170 ;  /* 0x000000aa0c002986 */ /* 0x0003e6000c101904 */
[C---:B------:R-:W-:Y:S01]  /*9fca0*/  IMAD.WIDE R2, R35.reuse, 0x4, R140 ;  /* 0x0000000423027825 */ /* 0x040fe200078e028c */
[----:B------:R4:W-:Y:S03]  /*9fcb0*/  @P4 STG.E [R24.64], R186 ;  /* 0x000000ba18004986 */ /* 0x0009e6000c101904 */
[C---:B------:R-:W-:Y:S01]  /*9fcc0*/  IMAD.WIDE R16, R35.reuse, 0x4, R10 ;  /* 0x0000000423107825 */ /* 0x040fe200078e020a */
[----:B------:R1:W-:Y:S03]  /*9fcd0*/  @P5 STG.E [R2.64], R202 ;  /* 0x000000ca02005986 */ /* 0x0003e6000c101904 */
[----:B------:R-:W-:Y:S01]  /*9fce0*/  IMAD.WIDE R18, R35, 0x4, R8 ;  /* 0x0000000423127825 */ /* 0x000fe200078e0208 */
[----:B------:R1:W-:Y:S04]  /*9fcf0*/  @P6 STG.E [R16.64], R218 ;  /* 0x000000da10006986 */ /* 0x0003e8000c101904 */
[----:B------:R-:W-:Y:S01]  /*9fd00*/  @P1 STG.E [R18.64], R22 ;  /* 0x0000001612001986 */ /* 0x000fe2000c101904 */
[----:B---3--:R-:W-:-:S03]  /*9fd10*/  ISETP.GE.AND P1, PT, R0, c[0x0][0x17c], PT ;  /* 0x00005f0000007a0c */ /* 0x008fc60003f26270 */
[----:B------:R-:W3:Y:S01]  /*9fd20*/  LDL.LU R0, [R1+0x38fc] ;  /* 0x0038fc0001007983 */ /* 0x000ee20000300800 */
[----:B------:R-:W-:Y:S02]  /*9fd30*/  ISETP.LT.AND P2, PT, R251, c[0x0][0x178], !P3 ;  /* 0x00005e00fb007a0c */ /* 0x000fe40005f41270 */
[----:B------:R-:W-:Y:S02]  /*9fd40*/  ISETP.LT.AND P4, PT, R250, c[0x0][0x178], !P3 ;  /* 0x00005e00fa007a0c */ /* 0x000fe40005f81270 */
[----:B------:R-:W-:Y:S02]  /*9fd50*/  IADD3 R29, R35, c[0x0][0x198], RZ ;  /* 0x00006600231d7a10 */ /* 0x000fe40007ffe0ff */
[----:B------:R-:W-:-:S03]  /*9fd60*/  ISETP.LT.AND P5, PT, R249, c[0x0][0x178], !P3 ;  /* 0x00005e00f9007a0c */ /* 0x000fc60005fa1270 */
[----:B-1----:R-:W-:-:S04]  /*9fd70*/  IMAD.WIDE R12, R29, 0x4, R4 ;  /* 0x000000041d0c7825 */ /* 0x002fc800078e0204 */
[C---:B------:R-:W-:Y:S01]  /*9fd80*/  IMAD.WIDE R20, R29.reuse, 0x4, R210 ;  /* 0x000000041d147825 */ /* 0x040fe200078e02d2 */
[----:B------:R-:W-:Y:S01]  /*9fd90*/  ISETP.LT.AND P6, PT, R248, c[0x0][0x178], !P3 ;  /* 0x00005e00f8007a0c */ /* 0x000fe20005fc1270 */
[----:B------:R1:W-:Y:S02]  /*9fda0*/  @P2 STG.E [R12.64], R127 ;  /* 0x0000007f0c002986 */ /* 0x0003e4000c101904 */
[----:B----4-:R-:W-:Y:S01]  /*9fdb0*/  IMAD.WIDE R24, R29, 0x4, R6 ;  /* 0x000000041d187825 */ /* 0x010fe200078e0206 */
[----:B------:R-:W-:Y:S01]  /*9fdc0*/  ISETP.LT.AND P2, PT, R247, c[0x0][0x178], !P3 ;  /* 0x00005e00f7007a0c */ /* 0x000fe20005f41270 */
[----:B------:R4:W-:Y:S01]  /*9fdd0*/  @P4 STG.E [R20.64], R135 ;  /* 0x0000008714004986 */ /* 0x0009e2000c101904 */
[----:B------:R-:W-:-:S03]  /*9fde0*/  ISETP.LT.AND P4, PT, R246, c[0x0][0x178], !P3 ;  /* 0x00005e00f6007a0c */ /* 0x000fc60005f81270 */
[----:B------:R-:W-:Y:S01]  /*9fdf0*/  @P5 STG.E [R24.64], R155 ;  /* 0x0000009b18005986 */ /* 0x000fe2000c101904 */
[----:B------:R-:W-:Y:S02]  /*9fe00*/  ISETP.LT.AND P5, PT, R245, c[0x0][0x178], !P3 ;  /* 0x00005e00f5007a0c */ /* 0x000fe40005fa1270 */
[----:B------:R-:W-:Y:S01]  /*9fe10*/  ISETP.LT.AND P3, PT, R244, c[0x0][0x178], !P3 ;  /* 0x00005e00f4007a0c */ /* 0x000fe20005f61270 */
[----:B------:R-:W-:Y:S01]  /*9fe20*/  IMAD.WIDE R2, R29, 0x4, R208 ;  /* 0x000000041d027825 */ /* 0x000fe200078e02d0 */
[----:B------:R-:W-:-:S03]  /*9fe30*/  ISETP.GE.AND P0, PT, R32, c[0x0][0x17c], PT ;  /* 0x00005f0020007a0c */ /* 0x000fc60003f06270 */
[C---:B------:R-:W-:Y:S01]  /*9fe40*/  IMAD.WIDE R16, R29.reuse, 0x4, R142 ;  /* 0x000000041d107825 */ /* 0x040fe200078e028e */
[----:B------:R4:W-:Y:S03]  /*9fe50*/  @P6 STG.E [R2.64], R171 ;  /* 0x000000ab02006986 */ /* 0x0009e6000c101904 */
[----:B-1----:R-:W-:Y:S01]  /*9fe60*/  IMAD.WIDE R12, R29, 0x4, R140 ;  /* 0x000000041d0c7825 */ /* 0x002fe200078e028c */
[----:B------:R-:W-:Y:S01]  /*9fe70*/  ISETP.LT.AND P6, PT, R251, c[0x0][0x178], !P0 ;  /* 0x00005e00fb007a0c */ /* 0x000fe200047c1270 */
[----:B------:R1:W-:Y:S02]  /*9fe80*/  @P2 STG.E [R16.64], R187 ;  /* 0x000000bb10002986 */ /* 0x0003e4000c101904 */
[C---:B------:R-:W-:Y:S01]  /*9fe90*/  IMAD.WIDE R18, R29.reuse, 0x4, R10 ;  /* 0x000000041d127825 */ /* 0x040fe200078e020a */
[----:B------:R-:W-:Y:S01]  /*9fea0*/  ISETP.LT.AND P2, PT, R250, c[0x0][0x178], !P0 ;  /* 0x00005e00fa007a0c */ /* 0x000fe20004741270 */
[----:B------:R1:W-:Y:S02]  /*9feb0*/  @P4 STG.E [R12.64], R203 ;  /* 0x000000cb0c004986 */ /* 0x0003e4000c101904 */
[----:B----4-:R-:W-:Y:S01]  /*9fec0*/  IMAD.WIDE R20, R29, 0x4, R8 ;  /* 0x000000041d147825 */ /* 0x010fe200078e0208 */
[----:B------:R-:W-:Y:S01]  /*9fed0*/  ISETP.LT.AND P4, PT, R249, c[0x0][0x178], !P0 ;  /* 0x00005e00f9007a0c */ /* 0x000fe20004781270 */
[----:B------:R4:W-:Y:S01]  /*9fee0*/  @P5 STG.E [R18.64], R219 ;  /* 0x000000db12005986 */ /* 0x0009e2000c101904 */
[----:B------:R-:W-:-:S02]  /*9fef0*/  IADD3 R33, R29, c[0x0][0x198], RZ ;  /* 0x000066001d217a10 */ /* 0x000fc40007ffe0ff */
[----:B------:R-:W-:Y:S01]  /*9ff00*/  ISETP.LT.AND P5, PT, R248, c[0x0][0x178], !P0 ;  /* 0x00005e00f8007a0c */ /* 0x000fe200047a1270 */
[----:B------:R-:W-:Y:S01]  /*9ff10*/  @P3 STG.E [R20.64], R23 ;  /* 0x0000001714003986 */ /* 0x000fe2000c101904 */
[----:B------:R-:W-:Y:S01]  /*9ff20*/  ISETP.LT.AND P3, PT, R247, c[0x0][0x178], !P0 ;  /* 0x00005e00f7007a0c */ /* 0x000fe20004761270 */
[----:B------:R-:W-:-:S04]  /*9ff30*/  IMAD.WIDE R2, R33, 0x4, R4 ;  /* 0x0000000421027825 */ /* 0x000fc800078e0204 */
[C---:B------:R-:W-:Y:S01]  /*9ff40*/  IMAD.WIDE R24, R33.reuse, 0x4, R210 ;  /* 0x0000000421187825 */ /* 0x040fe200078e02d2 */
[----:B------:R-:W-:Y:S03]  /*9ff50*/  @P6 STG.E [R2.64], R122 ;  /* 0x0000007a02006986 */ /* 0x000fe6000c101904 */
[C---:B-1----:R-:W-:Y:S01]  /*9ff60*/  IMAD.WIDE R16, R33.reuse, 0x4, R6 ;  /* 0x0000000421107825 */ /* 0x042fe200078e0206 */
[----:B------:R1:W-:Y:S03]  /*9ff70*/  @P2 STG.E [R24.64], R106 ;  /* 0x0000006a18002986 */ /* 0x0003e6000c101904 */
[C---:B------:R-:W-:Y:S01]  /*9ff80*/  IMAD.WIDE R12, R33.reuse, 0x4, R208 ;  /* 0x00000004210c7825 */ /* 0x040fe200078e02d0 */
[----:B------:R-:W-:Y:S01]  /*9ff90*/  ISETP.LT.AND P6, PT, R246, c[0x0][0x178], !P0 ;  /* 0x00005e00f6007a0c */ /* 0x000fe200047c1270 */
[----:B------:R2:W-:Y:S02]  /*9ffa0*/  @P4 STG.E [R16.64], R150 ;  /* 0x0000009610004986 */ /* 0x0005e4000c101904 */
[----:B----4-:R-:W-:Y:S01]  /*9ffb0*/  IMAD.WIDE R18, R33, 0x4, R142 ;  /* 0x0000000421127825 */ /* 0x010fe200078e028e */
[----:B------:R-:W-:Y:S01]  /*9ffc0*/  ISETP.LT.AND P4, PT, R245, c[0x0][0x178], !P0 ;  /* 0x00005e00f5007a0c */ /* 0x000fe20004781270 */
[----:B------:R4:W-:Y:S01]  /*9ffd0*/  @P5 STG.E [R12.64], R166 ;  /* 0x000000a60c005986 */ /* 0x0009e2000c101904 */
[----:B------:R-:W-:-:S02]  /*9ffe0*/  ISETP.LT.AND P0, PT, R244, c[0x0][0x178], !P0 ;  /* 0x00005e00f4007a0c */ /* 0x000fc40004701270 */
[----:B------:R-:W-:Y:S01]  /*9fff0*/  ISETP.LT.AND P5, PT, R251, c[0x0][0x178], !P1 ;  /* 0x00005e00fb007a0c */ /* 0x000fe20004fa1270 */
[----:B------:R2:W-:Y:S01]  /*a0000*/  @P3 STG.E [R18.64], R182 ;  /* 0x000000b612003986 */ /* 0x0005e2000c101904 */
[----:B------:R-:W-:Y:S02]  /*a0010*/  ISETP.LT.AND P3, PT, R250, c[0x0][0x178], !P1 ;  /* 0x00005e00fa007a0c */ /* 0x000fe40004f61270 */
[C---:B-1----:R-:W-:Y:S01]  /*a0020*/  IADD3 R25, R33.reuse, c[0x0][0x198], RZ ;  /* 0x0000660021197a10 */ /* 0x042fe20007ffe0ff */
[----:B------:R-:W-:-:S04]  /*a0030*/  IMAD.WIDE R2, R33, 0x4, R140 ;  /* 0x0000000421027825 */ /* 0x000fc800078e028c */
[C---:B------:R-:W-:Y:S01]  /*a0040*/  IMAD.WIDE R20, R33.reuse, 0x4, R10 ;  /* 0x0000000421147825 */ /* 0x040fe200078e020a */
[----:B------:R1:W-:Y:S03]  /*a0050*/  @P6 STG.E [R2.64], R198 ;  /* 0x000000c602006986 */ /* 0x0003e6000c101904 */
[----:B--2---:R-:W-:Y:S01]  /*a0060*/  IMAD.WIDE R16, R33, 0x4, R8 ;  /* 0x0000000421107825 */ /* 0x004fe200078e0208 */
[----:B------:R-:W-:-:S03]  /*a0070*/  ISETP.LT.AND P6, PT, R249, c[0x0][0x178], !P1 ;  /* 0x00005e00f9007a0c */ /* 0x000fc60004fc1270 */
[C---:B----4-:R-:W-:Y:S01]  /*a0080*/  IMAD.WIDE R12, R25.reuse, 0x4, R4 ;  /* 0x00000004190c7825 */ /* 0x050fe200078e0204 */
[----:B------:R2:W-:Y:S03]  /*a0090*/  @P4 STG.E [R20.64], R222 ;  /* 0x000000de14004986 */ /* 0x0005e6000c101904 */
[----:B------:R-:W-:Y:S01]  /*a00a0*/  IMAD.WIDE R22, R25, 0x4, R210 ;  /* 0x0000000419167825 */ /* 0x000fe200078e02d2 */
[----:B------:R-:W-:Y:S01]  /*a00b0*/  @P0 STG.E [R16.64], R26 ;  /* 0x0000001a10000986 */ /* 0x000fe2000c101904 */
[----:B------:R-:W-:-:S03]  /*a00c0*/  ISETP.LT.AND P4, PT, R248, c[0x0][0x178], !P1 ;  /* 0x00005e00f8007a0c */ /* 0x000fc60004f81270 */
[----:B------:R4:W-:Y:S01]  /*a00d0*/  @P5 STG.E [R12.64], R123 ;  /* 0x0000007b0c005986 */ /* 0x0009e2000c101904 */
[----:B------:R-:W-:-:S03]  /*a00e0*/  ISETP.LT.AND P5, PT, R247, c[0x0][0x178], !P1 ;  /* 0x00005e00f7007a0c */ /* 0x000fc60004fa1270 */
[----:B------:R-:W-:Y:S01]  /*a00f0*/  @P3 STG.E [R22.64], R107 ;  /* 0x0000006b16003986 */ /* 0x000fe2000c101904 */
[----:B------:R-:W-:Y:S01]  /*a0100*/  ISETP.LT.AND P3, PT, R246, c[0x0][0x178], !P1 ;  /* 0x00005e00f6007a0c */ /* 0x000fe20004f61270 */
[----:B------:R-:W-:Y:S01]  /*a0110*/  IMAD.WIDE R18, R25, 0x4, R6 ;  /* 0x0000000419127825 */ /* 0x000fe200078e0206 */
[----:B------:R-:W-:-:S03]  /*a0120*/  ISETP.GE.AND P2, PT, R28, c[0x0][0x17c], PT ;  /* 0x00005f001c007a0c */ /* 0x000fc60003f46270 */
[C---:B-1----:R-:W-:Y:S01]  /*a0130*/  IMAD.WIDE R2, R25.reuse, 0x4, R208 ;  /* 0x0000000419027825 */ /* 0x042fe200078e02d0 */
[----:B------:R1:W-:Y:S03]  /*a0140*/  @P6 STG.E [R18.64], R151 ;  /* 0x0000009712006986 */ /* 0x0003e6000c101904 */
[----:B--2---:R-:W-:Y:S01]  /*a0150*/  IMAD.WIDE R20, R25, 0x4, R142 ;  /* 0x0000000419147825 */ /* 0x004fe200078e028e */
[----:B------:R-:W-:-:S03]  /*a0160*/  ISETP.LT.AND P6, PT, R245, c[0x0][0x178], !P1 ;  /* 0x00005e00f5007a0c */ /* 0x000fc60004fc1270 */
[----:B----4-:R-:W-:Y:S01]  /*a0170*/  IMAD.WIDE R12, R25, 0x4, R140 ;  /* 0x00000004190c7825 */ /* 0x010fe200078e028c */
        /* <DEDUP_REMOVED lines=10> */
[----:B------:R-:W-:Y:S03]  /*a0220*/  @P6 STG.E [R16.64], R223 ;  /* 0x000000df10006986 */ /* 0x000fe6000c101904 */
[C---:B--2---:R-:W-:Y:S01]  /*a0230*/  IMAD.WIDE R2, R29.reuse, 0x4, R4 ;  /* 0x000000041d027825 */ /* 0x044fe200078e0204 */
[----:B------:R-:W-:Y:S03]  /*a0240*/  @P1 STG.E [R18.64], R27 ;  /* 0x0000001b12001986 */ /* 0x000fe6000c101904 */
[----:B------:R-:W-:Y:S01]  /*a0250*/  IMAD.WIDE R22, R29, 0x4, R210 ;  /* 0x000000041d167825 */ /* 0x000fe200078e02d2 */
[----:B------:R-:W-:-:S03]  /*a0260*/  ISETP.LT.AND P6, PT, R248, c[0x0][0x178], !P2 ;  /* 0x00005e00f8007a0c */ /* 0x000fc600057c1270 */
[----:B----4-:R-:W-:Y:S01]  /*a0270*/  IMAD.WIDE R20, R29, 0x4, R6 ;  /* 0x000000041d147825 */ /* 0x010fe200078e0206 */
[----:B------:R-:W-:Y:S01]  /*a0280*/  @P4 STG.E [R2.64], R14 ;  /* 0x0000000e02004986 */ /* 0x000fe2000c101904 */
[----:B------:R-:W-:-:S03]  /*a0290*/  ISETP.LT.AND P1, PT, R247, c[0x0][0x178], !P2 ;  /* 0x00005e00f7007a0c */ /* 0x000fc60005721270 */
[----:B------:R1:W-:Y:S01]  /*a02a0*/  @P5 STG.E [R22.64], R102 ;  /* 0x0000006616005986 */ /* 0x0003e2000c101904 */
[----:B------:R-:W-:-:S03]  /*a02b0*/  ISETP.LT.AND P5, PT, R246, c[0x0][0x178], !P2 ;  /* 0x00005e00f6007a0c */ /* 0x000fc600057a1270 */
[----:B------:R2:W-:Y:S01]  /*a02c0*/  @P3 STG.E [R20.64], R146 ;  /* 0x0000009214003986 */ /* 0x0005e2000c101904 */
[----:B------:R-:W-:Y:S02]  /*a02d0*/  ISETP.LT.AND P3, PT, R245, c[0x0][0x178], !P2 ;  /* 0x00005e00f5007a0c */ /* 0x000fe40005761270 */
[----:B------:R-:W-:Y:S01]  /*a02e0*/  ISETP.LT.AND P2, PT, R244, c[0x0][0x178], !P2 ;  /* 0x00005e00f4007a0c */ /* 0x000fe20005741270 */
[C---:B------:R-:W-:Y:S01]  /*a02f0*/  IMAD.WIDE R12, R29.reuse, 0x4, R208 ;  /* 0x000000041d0c7825 */ /* 0x040fe200078e02d0 */
[----:B-1----:R-:W-:-:S03]  /*a0300*/  IADD3 R23, R29, c[0x0][0x198], RZ ;  /* 0x000066001d177a10 */ /* 0x002fc60007ffe0ff */
[C---:B------:R-:W-:Y:S01]  /*a0310*/  IMAD.WIDE R16, R29.reuse, 0x4, R142 ;  /* 0x000000041d107825 */ /* 0x040fe200078e028e */
[----:B------:R1:W-:Y:S03]  /*a0320*/  @P6 STG.E [R12.64], R162 ;  /* 0x000000a20c006986 */ /* 0x0003e6000c101904 */
[C---:B------:R-:W-:Y:S01]  /*a0330*/  IMAD.WIDE R2, R29.reuse, 0x4, R140 ;  /* 0x000000041d027825 */ /* 0x040fe200078e028c */
[----:B------:R1:W-:Y:S03]  /*a0340*/  @P1 STG.E [R16.64], R178 ;  /* 0x000000b210001986 */ /* 0x0003e6000c101904 */
[C---:B------:R-:W-:Y:S01]  /*a0350*/  IMAD.WIDE R18, R29.reuse, 0x4, R10 ;  /* 0x000000041d127825 */ /* 0x040fe200078e020a */
[----:B------:R1:W-:Y:S03]  /*a0360*/  @P5 STG.E [R2.64], R194 ;  /* 0x000000c202005986 */ /* 0x0003e6000c101904 */
[----:B--2---:R-:W-:Y:S01]  /*a0370*/  IMAD.WIDE R20, R29, 0x4, R8 ;  /* 0x000000041d147825 */ /* 0x004fe200078e0208 */
[----:B------:R1:W-:Y:S03]  /*a0380*/  @P3 STG.E [R18.64], R226 ;  /* 0x000000e212003986 */ /* 0x0003e6000c101904 */
[C---:B------:R-:W-:Y:S01]  /*a0390*/  IMAD.WIDE R4, R23.reuse, 0x4, R4 ;  /* 0x0000000417047825 */ /* 0x040fe200078e0204 */
[----:B------:R1:W-:Y:S03]  /*a03a0*/  @P2 STG.E [R20.64], R30 ;  /* 0x0000001e14002986 */ /* 0x0003e6000c101904 */
[----:B------:R-:W-:-:S04]  /*a03b0*/  IMAD.WIDE R210, R23, 0x4, R210 ;  /* 0x0000000417d27825 */ /* 0x000fc800078e02d2 */
[----:B------:R-:W-:-:S04]  /*a03c0*/  IMAD.WIDE R6, R23, 0x4, R6 ;  /* 0x0000000417067825 */ /* 0x000fc800078e0206 */
[----:B------:R-:W-:-:S04]  /*a03d0*/  IMAD.WIDE R208, R23, 0x4, R208 ;  /* 0x0000000417d07825 */ /* 0x000fc800078e02d0 */
[----:B------:R-:W-:-:S04]  /*a03e0*/  IMAD.WIDE R142, R23, 0x4, R142 ;  /* 0x00000004178e7825 */ /* 0x000fc800078e028e */
[----:B------:R-:W-:-:S04]  /*a03f0*/  IMAD.WIDE R140, R23, 0x4, R140 ;  /* 0x00000004178c7825 */ /* 0x000fc800078e028c */
[----:B------:R-:W-:-:S04]  /*a0400*/  IMAD.WIDE R10, R23, 0x4, R10 ;  /* 0x00000004170a7825 */ /* 0x000fc800078e020a */
[----:B------:R-:W-:Y:S01]  /*a0410*/  IMAD.WIDE R8, R23, 0x4, R8 ;  /* 0x0000000417087825 */ /* 0x000fe200078e0208 */
[----:B---3--:R-:W-:-:S04]  /*a0420*/  ISETP.GE.AND P0, PT, R0, c[0x0][0x17c], PT ;  /* 0x00005f0000007a0c */ /* 0x008fc80003f06270 */
[----:B------:R-:W-:Y:S02]  /*a0430*/  ISETP.LT.AND P4, PT, R251, c[0x0][0x178], !P0 ;  /* 0x00005e00fb007a0c */ /* 0x000fe40004781270 */
[----:B------:R-:W-:Y:S02]  /*a0440*/  ISETP.LT.AND P6, PT, R250, c[0x0][0x178], !P0 ;  /* 0x00005e00fa007a0c */ /* 0x000fe400047c1270 */
[----:B------:R-:W-:Y:S02]  /*a0450*/  ISETP.LT.AND P1, PT, R249, c[0x0][0x178], !P0 ;  /* 0x00005e00f9007a0c */ /* 0x000fe40004721270 */
[----:B------:R-:W-:Y:S02]  /*a0460*/  ISETP.LT.AND P5, PT, R248, c[0x0][0x178], !P0 ;  /* 0x00005e00f8007a0c */ /* 0x000fe400047a1270 */
[----:B------:R-:W-:Y:S02]  /*a0470*/  ISETP.LT.AND P3, PT, R247, c[0x0][0x178], !P0 ;  /* 0x00005e00f7007a0c */ /* 0x000fe40004761270 */
[----:B------:R-:W-:-:S03]  /*a0480*/  ISETP.LT.AND P2, PT, R246, c[0x0][0x178], !P0 ;  /* 0x00005e00f6007a0c */ /* 0x000fc60004741270 */
[----:B------:R1:W-:Y:S01]  /*a0490*/  @P4 STG.E [R4.64], R15 ;  /* 0x0000000f04004986 */ /* 0x0003e2000c101904 */
[----:B------:R-:W-:-:S03]  /*a04a0*/  ISETP.LT.AND P4, PT, R245, c[0x0][0x178], !P0 ;  /* 0x00005e00f5007a0c */ /* 0x000fc60004781270 */
[----:B------:R1:W-:Y:S04]  /*a04b0*/  @P6 STG.E [R210.64], R103 ;  /* 0x00000067d2006986 */ /* 0x0003e8000c101904 */
[----:B------:R1:W-:Y:S04]  /*a04c0*/  @P1 STG.E [R6.64], R147 ;  /* 0x0000009306001986 */ /* 0x0003e8000c101904 */
[----:B------:R1:W-:Y:S04]  /*a04d0*/  @P5 STG.E [R208.64], R163 ;  /* 0x000000a3d0005986 */ /* 0x0003e8000c101904 */
[----:B------:R1:W-:Y:S04]  /*a04e0*/  @P3 STG.E [R142.64], R179 ;  /* 0x000000b38e003986 */ /* 0x0003e8000c101904 */
[----:B------:R1:W-:Y:S04]  /*a04f0*/  @P2 STG.E [R140.64], R195 ;  /* 0x000000c38c002986 */ /* 0x0003e8000c101904 */
[----:B------:R1:W-:Y:S01]  /*a0500*/  @P4 STG.E [R10.64], R227 ;  /* 0x000000e30a004986 */ /* 0x0003e2000c101904 */
[----:B------:R-:W-:-:S13]  /*a0510*/  ISETP.LT.AND P0, PT, R244, c[0x0][0x178], !P0 ;  /* 0x00005e00f4007a0c */ /* 0x000fda0004701270 */
[----:B------:R-:W-:Y:S05]  /*a0520*/  @!P0 EXIT ;  /* 0x000000000000894d */ /* 0x000fea0003800000 */
[----:B------:R-:W-:Y:S01]  /*a0530*/  STG.E [R8.64], R31 ;  /* 0x0000001f08007986 */ /* 0x000fe2000c101904 */
[----:B------:R-:W-:Y:S05]  /*a0540*/  EXIT ;  /* 0x000000000000794d */ /* 0x000fea0003800000 */
.L_x_2:
[----:B------:R-:W-:-:S00]  /*a0550*/  BRA `(.L_x_2) ;  /* 0xfffffff000007947 */ /* 0x000fc0000383ffff */
[----:B------:R-:W-:-:S00]  /*a0560*/  NOP ;  /* 0x0000000000007918 */ /* 0x000fc00000000000 */
        /* <DEDUP_REMOVED lines=9> */
.L_x_3:


//--------------------- .nv.shared.matmul_kernel  --------------------------
	.section	.nv.shared.matmul_kernel,"aw",@nobits
	.sectionflags	@""
	.align	16
